// auto-generated by cutlass_sweep.conv — config: {"arch": "sm_90", "cluster_m": 1, "cluster_n": 1, "conv_kind": "fprop", "dtype": "e4m3", "ndim": 2, "tile_k": 32, "tile_m": 256, "tile_n": 128}
#include "cutlass/cutlass.h"
#include "cute/tensor.hpp"
#include "cutlass/kernel_hardware_info.hpp"
#include "cutlass/conv/convolution.h"
#include "cutlass/conv/dispatch_policy.hpp"
#include "cutlass/conv/collective/collective_builder.hpp"
#include "cutlass/conv/kernel/conv_universal.hpp"
#include "cutlass/conv/device/conv_universal_adapter.hpp"
#include "cutlass/epilogue/collective/collective_builder.hpp"

using namespace cute;
using Elem = cutlass::float_e4m3_t;
using Acc  = float;
using LayoutAB = cutlass::layout::TensorNHWC;
using LayoutC  = cutlass::layout::TensorNHWC;
constexpr auto ConvOp = cutlass::conv::Operator::kFprop;
using TileShape    = Shape<_256, _128, Shape<_32>>;
using ClusterShape = Shape<_1, _1, _1>;

using CollectiveEpilogue = typename cutlass::epilogue::collective::CollectiveBuilder<
    cutlass::arch::Sm90, cutlass::arch::OpClassTensorOp,
    TileShape, ClusterShape,
    cutlass::epilogue::collective::EpilogueTileAuto,
    Acc, Acc,
    Elem, LayoutC, 128 / cutlass::sizeof_bits<Elem>::value,
    Elem, LayoutC, 128 / cutlass::sizeof_bits<Elem>::value,
    cutlass::epilogue::collective::EpilogueScheduleAuto
  >::CollectiveOp;

using CollectiveMainloop = typename cutlass::conv::collective::CollectiveBuilder<
    cutlass::arch::Sm90, cutlass::arch::OpClassTensorOp, ConvOp,
    Elem, LayoutAB, 128 / cutlass::sizeof_bits<Elem>::value,
    Elem, LayoutAB, 128 / cutlass::sizeof_bits<Elem>::value,
    Acc,
    TileShape, ClusterShape,
    cutlass::conv::collective::StageCountAutoCarveout<
        static_cast<int>(sizeof(typename CollectiveEpilogue::SharedStorage))>,
    cutlass::conv::collective::KernelScheduleAuto
  >::CollectiveOp;

using ProblemShape = cutlass::conv::ConvProblemShape<
    ConvOp, CollectiveMainloop::DispatchPolicy::NumSpatialDimensions>;
using ConvKernel = cutlass::conv::kernel::ConvUniversal<
    ProblemShape, CollectiveMainloop, CollectiveEpilogue>;
using Conv = cutlass::conv::device::ConvUniversalAdapter<ConvKernel>;

auto* _anchor = &cutlass::device_kernel<ConvKernel>;


// ===== COMPILED SASS (sm_90a) =====

	.target	sm_90a

	.elftype	@"ET_EXEC"


//--------------------- .note.nv.tkinfo           --------------------------
	.section	.note.nv.tkinfo,"",@"SHT_NOTE"
	.sectionflags	@"SHF_NOTE_NV_TKINFO"
	.tkinfo
        /*0018*/ 	.word	0x00000002
        /*0030*/ 	.string	""
        /*0030*/ 	.string	"ptxas"
        /*0030*/ 	.string	"Cuda compilation tools, release 13.0, V13.0.88"
        /*0030*/ 	.string	"Build cuda_13.0.r13.0/compiler.36424714_0"
        /*0030*/ 	.string	"-arch sm_90a -m 64 "



//--------------------- .note.nv.cuinfo           --------------------------
	.section	.note.nv.cuinfo,"",@"SHT_NOTE"
	.sectionflags	@"SHF_NOTE_NV_CUINFO"
        /*0018*/ 	.short	0x0002
        /*001a*/ 	.short	0x005a
        /*001c*/ 	.short	0x0082
	.zero		2


//--------------------- .nv.info                  --------------------------
	.section	.nv.info,"",@"SHT_CUDA_INFO"
	.align	4


	//----- nvinfo : EIATTR_REGCOUNT
	.align		4
        /*0000*/ 	.byte	0x04, 0x2f
        /*0002*/ 	.short	(.L_12 - .L_11)
	.align		4
.L_11:
        /*0004*/ 	.word	index@(_ZN7cutlass13device_kernelINS_4conv6kernel13ConvUniversalINS1_16ConvProblemShapeILNS1_8OperatorE0ELi2EEENS1_10collective14CollectiveConvINS1_46MainloopSm90TmaGmmaWarpSpecializedImplicitGemmILS5_0ELi18ELi2EN4cute5tupleIJNSA_1CILi1EEESD_SD_EEENS1_36KernelImplicitTmaWarpSpecializedSm90ELi1EEENSB_IJNSC_ILi256EEENSC_ILi128EEENSB_IJNSC_ILi32EEEEEEEEENS_12float_e4m3_tESM_NSA_8TiledMMAINSA_8MMA_AtomIJNSA_4SM904GMMA31MMA_64x128x32_F32E4M3E4M3_SS_TNILNSQ_7ScaleInE1ELSS_1EEEEEENSA_6LayoutISE_NSB_IJNSC_ILi0EEESW_SW_EEEEENSB_IJNSA_10UnderscoreESZ_SZ_EEEEENS7_6detail26Sm90ImplicitGemmTileTraitsINSA_20SM90_TMA_LOAD_IM2COLENSA_14ComposedLayoutINSA_7SwizzleILi1ELi4ELi3EEENSA_18smem_ptr_flag_bitsILi8EEENSV_INSB_IJNSB_IJNSC_ILi8EEESJ_EEENSB_IJSJ_SD_EEENSB_IJSD_NSC_ILi18EEEEEEEEENSB_IJNSB_IJSJ_SH_EEENSB_IJSD_SW_EEENSB_IJSW_NSC_ILi8192EEEEEEEEEEEEEvEENS13_INSA_13SM90_TMA_LOADENS15_IS17_S19_NSV_INSB_IJNSB_IJS1A_NSC_ILi16EEEEEES1C_S1E_EEENSB_IJS1G_S1H_NSB_IJSW_NSC_ILi4096EEEEEEEEEEEEEvEEEENS_8epilogue10collective6detail29Sm90TmaWarpSpecializedAdapterINS20_15DefaultEpilogueISM_NSB_IJNSB_IJlllEEESD_SW_EEES25_NS1Z_6thread17LinearCombinationISM_Li1EffLNS26_9ScaleType4KindE0ELNS_15FloatRoundStyleE2ESM_EENS_4gemm15EpilogueDefaultEEEEEvvEEEEvNT_6ParamsE)
        /*0008*/ 	.word	0x000000ff


	//----- nvinfo : EIATTR_FRAME_SIZE
	.align		4
.L_12:
        /*000c*/ 	.byte	0x04, 0x11
        /*000e*/ 	.short	(.L_14 - .L_13)
	.align		4
.L_13:
        /*0010*/ 	.word	index@(_ZN7cutlass13device_kernelINS_4conv6kernel13ConvUniversalINS1_16ConvProblemShapeILNS1_8OperatorE0ELi2EEENS1_10collective14CollectiveConvINS1_46MainloopSm90TmaGmmaWarpSpecializedImplicitGemmILS5_0ELi18ELi2EN4cute5tupleIJNSA_1CILi1EEESD_SD_EEENS1_36KernelImplicitTmaWarpSpecializedSm90ELi1EEENSB_IJNSC_ILi256EEENSC_ILi128EEENSB_IJNSC_ILi32EEEEEEEEENS_12float_e4m3_tESM_NSA_8TiledMMAINSA_8MMA_AtomIJNSA_4SM904GMMA31MMA_64x128x32_F32E4M3E4M3_SS_TNILNSQ_7ScaleInE1ELSS_1EEEEEENSA_6LayoutISE_NSB_IJNSC_ILi0EEESW_SW_EEEEENSB_IJNSA_10UnderscoreESZ_SZ_EEEEENS7_6detail26Sm90ImplicitGemmTileTraitsINSA_20SM90_TMA_LOAD_IM2COLENSA_14ComposedLayoutINSA_7SwizzleILi1ELi4ELi3EEENSA_18smem_ptr_flag_bitsILi8EEENSV_INSB_IJNSB_IJNSC_ILi8EEESJ_EEENSB_IJSJ_SD_EEENSB_IJSD_NSC_ILi18EEEEEEEEENSB_IJNSB_IJSJ_SH_EEENSB_IJSD_SW_EEENSB_IJSW_NSC_ILi8192EEEEEEEEEEEEEvEENS13_INSA_13SM90_TMA_LOADENS15_IS17_S19_NSV_INSB_IJNSB_IJS1A_NSC_ILi16EEEEEES1C_S1E_EEENSB_IJS1G_S1H_NSB_IJSW_NSC_ILi4096EEEEEEEEEEEEEvEEEENS_8epilogue10collective6detail29Sm90TmaWarpSpecializedAdapterINS20_15DefaultEpilogueISM_NSB_IJNSB_IJlllEEESD_SW_EEES25_NS1Z_6thread17LinearCombinationISM_Li1EffLNS26_9ScaleType4KindE0ELNS_15FloatRoundStyleE2ESM_EENS_4gemm15EpilogueDefaultEEEEEvvEEEEvNT_6ParamsE)
        /*0014*/ 	.word	0x00000200


	//----- nvinfo : EIATTR_MIN_STACK_SIZE
	.align		4
.L_14:
        /*0018*/ 	.byte	0x04, 0x12
        /*001a*/ 	.short	(.L_16 - .L_15)
	.align		4
.L_15:
        /*001c*/ 	.word	index@(_ZN7cutlass13device_kernelINS_4conv6kernel13ConvUniversalINS1_16ConvProblemShapeILNS1_8OperatorE0ELi2EEENS1_10collective14CollectiveConvINS1_46MainloopSm90TmaGmmaWarpSpecializedImplicitGemmILS5_0ELi18ELi2EN4cute5tupleIJNSA_1CILi1EEESD_SD_EEENS1_36KernelImplicitTmaWarpSpecializedSm90ELi1EEENSB_IJNSC_ILi256EEENSC_ILi128EEENSB_IJNSC_ILi32EEEEEEEEENS_12float_e4m3_tESM_NSA_8TiledMMAINSA_8MMA_AtomIJNSA_4SM904GMMA31MMA_64x128x32_F32E4M3E4M3_SS_TNILNSQ_7ScaleInE1ELSS_1EEEEEENSA_6LayoutISE_NSB_IJNSC_ILi0EEESW_SW_EEEEENSB_IJNSA_10UnderscoreESZ_SZ_EEEEENS7_6detail26Sm90ImplicitGemmTileTraitsINSA_20SM90_TMA_LOAD_IM2COLENSA_14ComposedLayoutINSA_7SwizzleILi1ELi4ELi3EEENSA_18smem_ptr_flag_bitsILi8EEENSV_INSB_IJNSB_IJNSC_ILi8EEESJ_EEENSB_IJSJ_SD_EEENSB_IJSD_NSC_ILi18EEEEEEEEENSB_IJNSB_IJSJ_SH_EEENSB_IJSD_SW_EEENSB_IJSW_NSC_ILi8192EEEEEEEEEEEEEvEENS13_INSA_13SM90_TMA_LOADENS15_IS17_S19_NSV_INSB_IJNSB_IJS1A_NSC_ILi16EEEEEES1C_S1E_EEENSB_IJS1G_S1H_NSB_IJSW_NSC_ILi4096EEEEEEEEEEEEEvEEEENS_8epilogue10collective6detail29Sm90TmaWarpSpecializedAdapterINS20_15DefaultEpilogueISM_NSB_IJNSB_IJlllEEESD_SW_EEES25_NS1Z_6thread17LinearCombinationISM_Li1EffLNS26_9ScaleType4KindE0ELNS_15FloatRoundStyleE2ESM_EENS_4gemm15EpilogueDefaultEEEEEvvEEEEvNT_6ParamsE)
        /*0020*/ 	.word	0x00000200
.L_16:


//--------------------- .nv.compat                --------------------------
	.section	.nv.compat,"",@"SHT_CUDA_COMPAT_INFO"
	.align	4
        /*0000*/ 	.byte	0x02, 0x09, 0x01, 0x00, 0x02, 0x02, 0x04, 0x00, 0x02, 0x05, 0x05, 0x00, 0x03, 0x07, 0x01, 0x01
        /*0010*/ 	.byte	0x02, 0x03, 0x01, 0x00, 0x02, 0x06, 0x01, 0x00, 0x04, 0x0b, 0x08, 0x00, 0x00, 0x00, 0x00, 0x00
        /*0020*/ 	.byte	0x00, 0x00, 0x00, 0x00


//--------------------- .nv.info._ZN7cutlass13device_kernelINS_4conv6kernel13ConvUniversalINS1_16ConvProblemShapeILNS1_8OperatorE0ELi2EEENS1_10collective14CollectiveConvINS1_46MainloopSm90TmaGmmaWarpSpecializedImplicitGemmILS5_0ELi18ELi2EN4cute5tupleIJNSA_1CILi1EEESD_SD_EEENS1_36KernelImplicitTmaWarpSpecializedSm90ELi1EEENSB_IJNSC_ILi256EEENSC_ILi128EEENSB_IJNSC_ILi32EEEEEEEEENS_12float_e4m3_tESM_NSA_8TiledMMAINSA_8MMA_AtomIJNSA_4SM904GMMA31MMA_64x128x32_F32E4M3E4M3_SS_TNILNSQ_7ScaleInE1ELSS_1EEEEEENSA_6LayoutISE_NSB_IJNSC_ILi0EEESW_SW_EEEEENSB_IJNSA_10UnderscoreESZ_SZ_EEEEENS7_6detail26Sm90ImplicitGemmTileTraitsINSA_20SM90_TMA_LOAD_IM2COLENSA_14ComposedLayoutINSA_7SwizzleILi1ELi4ELi3EEENSA_18smem_ptr_flag_bitsILi8EEENSV_INSB_IJNSB_IJNSC_ILi8EEESJ_EEENSB_IJSJ_SD_EEENSB_IJSD_NSC_ILi18EEEEEEEEENSB_IJNSB_IJSJ_SH_EEENSB_IJSD_SW_EEENSB_IJSW_NSC_ILi8192EEEEEEEEEEEEEvEENS13_INSA_13SM90_TMA_LOADENS15_IS17_S19_NSV_INSB_IJNSB_IJS1A_NSC_ILi16EEEEEES1C_S1E_EEENSB_IJS1G_S1H_NSB_IJSW_NSC_ILi4096EEEEEEEEEEEEEvEEEENS_8epilogue10collective6detail29Sm90TmaWarpSpecializedAdapterINS20_15DefaultEpilogueISM_NSB_IJNSB_IJlllEEESD_SW_EEES25_NS1Z_6thread17LinearCombinationISM_Li1EffLNS26_9ScaleType4KindE0ELNS_15FloatRoundStyleE2ESM_EENS_4gemm15EpilogueDefaultEEEEEvvEEEEvNT_6ParamsE --------------------------
	.section	.nv.info._ZN7cutlass13device_kernelINS_4conv6kernel13ConvUniversalINS1_16ConvProblemShapeILNS1_8OperatorE0ELi2EEENS1_10collective14CollectiveConvINS1_46MainloopSm90TmaGmmaWarpSpecializedImplicitGemmILS5_0ELi18ELi2EN4cute5tupleIJNSA_1CILi1EEESD_SD_EEENS1_36KernelImplicitTmaWarpSpecializedSm90ELi1EEENSB_IJNSC_ILi256EEENSC_ILi128EEENSB_IJNSC_ILi32EEEEEEEEENS_12float_e4m3_tESM_NSA_8TiledMMAINSA_8MMA_AtomIJNSA_4SM904GMMA31MMA_64x128x32_F32E4M3E4M3_SS_TNILNSQ_7ScaleInE1ELSS_1EEEEEENSA_6LayoutISE_NSB_IJNSC_ILi0EEESW_SW_EEEEENSB_IJNSA_10UnderscoreESZ_SZ_EEEEENS7_6detail26Sm90ImplicitGemmTileTraitsINSA_20SM90_TMA_LOAD_IM2COLENSA_14ComposedLayoutINSA_7SwizzleILi1ELi4ELi3EEENSA_18smem_ptr_flag_bitsILi8EEENSV_INSB_IJNSB_IJNSC_ILi8EEESJ_EEENSB_IJSJ_SD_EEENSB_IJSD_NSC_ILi18EEEEEEEEENSB_IJNSB_IJSJ_SH_EEENSB_IJSD_SW_EEENSB_IJSW_NSC_ILi8192EEEEEEEEEEEEEvEENS13_INSA_13SM90_TMA_LOADENS15_IS17_S19_NSV_INSB_IJNSB_IJS1A_NSC_ILi16EEEEEES1C_S1E_EEENSB_IJS1G_S1H_NSB_IJSW_NSC_ILi4096EEEEEEEEEEEEEvEEEENS_8epilogue10collective6detail29Sm90TmaWarpSpecializedAdapterINS20_15DefaultEpilogueISM_NSB_IJNSB_IJlllEEESD_SW_EEES25_NS1Z_6thread17LinearCombinationISM_Li1EffLNS26_9ScaleType4KindE0ELNS_15FloatRoundStyleE2ESM_EENS_4gemm15EpilogueDefaultEEEEEvvEEEEvNT_6ParamsE,"",@"SHT_CUDA_INFO"
	.sectionflags	@""
	.align	4


	//----- nvinfo : EIATTR_CUDA_API_VERSION
	.align		4
        /*0000*/ 	.byte	0x04, 0x37
        /*0002*/ 	.short	(.L_18 - .L_17)
.L_17:
        /*0004*/ 	.word	0x00000082


	//----- nvinfo : EIATTR_KPARAM_INFO
	.align		4
.L_18:
        /*0008*/ 	.byte	0x04, 0x17
        /*000a*/ 	.short	(.L_20 - .L_19)
.L_19:
        /*000c*/ 	.word	0x00000000
        /*0010*/ 	.short	0x0000
        /*0012*/ 	.short	0x0070
        /*0014*/ 	.byte	0x00, 0xf0, 0x01, 0x0e


	//----- nvinfo : EIATTR_SPARSE_MMA_MASK
	.align		4
.L_20:
        /*0018*/ 	.byte	0x03, 0x50
        /*001a*/ 	.short	0x0000


	//----- nvinfo : EIATTR_MAXREG_COUNT
	.align		4
        /*001c*/ 	.byte	0x03, 0x1b
        /*001e*/ 	.short	0x00ff


	//----- nvinfo : EIATTR_NUM_BARRIERS
	.align		4
        /*0020*/ 	.byte	0x02, 0x4c
        /*0022*/ 	.byte	0x01
	.zero		1


	//----- nvinfo : EIATTR_ANNOTATIONS
	.align		4
        /*0024*/ 	.byte	0x04, 0x55
        /*0026*/ 	.short	(.L_22 - .L_21)


	//   ....[0]....
.L_21:
        /*0028*/ 	.word	0x00000001
        /*002c*/ 	.byte	0x10, 0x09, 0x00, 0x00, 0x01, 0x00, 0x00, 0x00, 0x50, 0x09, 0x00, 0x00, 0x01, 0x00, 0x00, 0x00
        /* <DEDUP_REMOVED lines=202> */
        /*0cdc*/ 	.byte	0x20, 0xa3, 0x01, 0x00, 0x01, 0x00, 0x00, 0x00, 0xb0, 0xa3, 0x01, 0x00


	//----- nvinfo : EIATTR_MERCURY_ISA_VERSION
	.align		4
.L_22:
        /*0ce8*/ 	.byte	0x03, 0x5f
        /*0cea*/ 	.short	0x0101


	//----- nvinfo : EIATTR_INT_WARP_WIDE_INSTR_OFFSETS
	.align		4
        /*0cec*/ 	.byte	0x04, 0x31
        /*0cee*/ 	.short	(.L_24 - .L_23)


	//   ....[0]....
.L_23:
        /*0cf0*/ 	.word	0x0000e6c0


	//   ....[1]....
        /*0cf4*/ 	.word	0x0000e7e0


	//   ....[2]....
        /*0cf8*/ 	.word	0x0000e970


	//   ....[3]....
        /*0cfc*/ 	.word	0x0000eab0


	//   ....[4]....
        /*0d00*/ 	.word	0x0000ec10


	//   ....[5]....
        /*0d04*/ 	.word	0x0000ed30


	//   ....[6]....
        /*0d08*/ 	.word	0x0000ee50


	//   ....[7]....
        /*0d0c*/ 	.word	0x0000ef90


	//   ....[8]....
        /*0d10*/ 	.word	0x0000f0e0


	//   ....[9]....
        /*0d14*/ 	.word	0x0000f210


	//   ....[10]....
        /*0d18*/ 	.word	0x0000f330


	//   ....[11]....
        /*0d1c*/ 	.word	0x0000f470


	//   ....[12]....
        /*0d20*/ 	.word	0x0000f5c0


	//   ....[13]....
        /*0d24*/ 	.word	0x0000f6f0


	//   ....[14]....
        /*0d28*/ 	.word	0x0000f810


	//   ....[15]....
        /*0d2c*/ 	.word	0x0000f950


	//   ....[16]....
        /*0d30*/ 	.word	0x0000faa0


	//   ....[17]....
        /*0d34*/ 	.word	0x0000fbd0


	//   ....[18]....
        /*0d38*/ 	.word	0x0000fcf0


	//   ....[19]....
        /*0d3c*/ 	.word	0x0000fe30


	//   ....[20]....
        /*0d40*/ 	.word	0x0000ff80


	//   ....[21]....
        /*0d44*/ 	.word	0x000100b0


	//   ....[22]....
        /*0d48*/ 	.word	0x000101d0


	//   ....[23]....
        /*0d4c*/ 	.word	0x00010310


	//   ....[24]....
        /*0d50*/ 	.word	0x00010460


	//   ....[25]....
        /*0d54*/ 	.word	0x00010590


	//   ....[26]....
        /*0d58*/ 	.word	0x000106b0


	//   ....[27]....
        /*0d5c*/ 	.word	0x000107f0


	//   ....[28]....
        /*0d60*/ 	.word	0x00010940


	//   ....[29]....
        /*0d64*/ 	.word	0x00010a70


	//   ....[30]....
        /*0d68*/ 	.word	0x00010b90


	//   ....[31]....
        /*0d6c*/ 	.word	0x00010cd0


	//   ....[32]....
        /*0d70*/ 	.word	0x00010e20


	//   ....[33]....
        /*0d74*/ 	.word	0x00010f50


	//   ....[34]....
        /*0d78*/ 	.word	0x00011070


	//   ....[35]....
        /*0d7c*/ 	.word	0x000111b0


	//   ....[36]....
        /*0d80*/ 	.word	0x00011300


	//   ....[37]....
        /*0d84*/ 	.word	0x00011430


	//   ....[38]....
        /*0d88*/ 	.word	0x00011550


	//   ....[39]....
        /*0d8c*/ 	.word	0x00011690


	//   ....[40]....
        /*0d90*/ 	.word	0x000117e0


	//   ....[41]....
        /*0d94*/ 	.word	0x00011910


	//   ....[42]....
        /*0d98*/ 	.word	0x00011a30


	//   ....[43]....
        /*0d9c*/ 	.word	0x00011b70


	//   ....[44]....
        /*0da0*/ 	.word	0x00011cc0


	//   ....[45]....
        /*0da4*/ 	.word	0x00011df0


	//   ....[46]....
        /*0da8*/ 	.word	0x00011f10


	//   ....[47]....
        /*0dac*/ 	.word	0x00012050


	//   ....[48]....
        /*0db0*/ 	.word	0x000121a0


	//   ....[49]....
        /*0db4*/ 	.word	0x000122d0


	//   ....[50]....
        /*0db8*/ 	.word	0x000123f0


	//   ....[51]....
        /*0dbc*/ 	.word	0x00012530


	//   ....[52]....
        /*0dc0*/ 	.word	0x00012680


	//   ....[53]....
        /*0dc4*/ 	.word	0x000127b0


	//   ....[54]....
        /*0dc8*/ 	.word	0x000128d0


	//   ....[55]....
        /*0dcc*/ 	.word	0x00012a10


	//   ....[56]....
        /*0dd0*/ 	.word	0x00012b60


	//   ....[57]....
        /*0dd4*/ 	.word	0x00012c80


	//   ....[58]....
        /*0dd8*/ 	.word	0x00012d90


	//   ....[59]....
        /*0ddc*/ 	.word	0x00012ec0


	//   ....[60]....
        /*0de0*/ 	.word	0x00013000


	//   ....[61]....
        /*0de4*/ 	.word	0x00013120


	//   ....[62]....
        /*0de8*/ 	.word	0x00013230


	//   ....[63]....
        /*0dec*/ 	.word	0x0001b640


	//   ....[64]....
        /*0df0*/ 	.word	0x0001b710


	//   ....[65]....
        /*0df4*/ 	.word	0x0001bab0


	//   ....[66]....
        /*0df8*/ 	.word	0x0001bb30


	//   ....[67]....
        /*0dfc*/ 	.word	0x0001be90


	//   ....[68]....
        /*0e00*/ 	.word	0x0001bf10


	//   ....[69]....
        /*0e04*/ 	.word	0x0001c270


	//   ....[70]....
        /*0e08*/ 	.word	0x0001c2f0


	//   ....[71]....
        /*0e0c*/ 	.word	0x0001c650


	//   ....[72]....
        /*0e10*/ 	.word	0x0001c6d0


	//   ....[73]....
        /*0e14*/ 	.word	0x0001ca30


	//   ....[74]....
        /*0e18*/ 	.word	0x0001cab0


	//   ....[75]....
        /*0e1c*/ 	.word	0x0001ce10


	//   ....[76]....
        /*0e20*/ 	.word	0x0001ce90


	//   ....[77]....
        /*0e24*/ 	.word	0x0001d1f0


	//   ....[78]....
        /*0e28*/ 	.word	0x0001d270


	//   ....[79]....
        /*0e2c*/ 	.word	0x0001d5d0


	//   ....[80]....
        /*0e30*/ 	.word	0x0001d650


	//   ....[81]....
        /*0e34*/ 	.word	0x0001d9b0


	//   ....[82]....
        /*0e38*/ 	.word	0x0001da30


	//   ....[83]....
        /*0e3c*/ 	.word	0x0001dd90


	//   ....[84]....
        /*0e40*/ 	.word	0x0001de10


	//   ....[85]....
        /*0e44*/ 	.word	0x0001e170


	//   ....[86]....
        /*0e48*/ 	.word	0x0001e1f0


	//   ....[87]....
        /*0e4c*/ 	.word	0x0001e550


	//   ....[88]....
        /*0e50*/ 	.word	0x0001e5d0


	//   ....[89]....
        /*0e54*/ 	.word	0x0001e930


	//   ....[90]....
        /*0e58*/ 	.word	0x0001e9b0


	//   ....[91]....
        /*0e5c*/ 	.word	0x0001ed10


	//   ....[92]....
        /*0e60*/ 	.word	0x0001ed90


	//   ....[93]....
        /*0e64*/ 	.word	0x0001f120


	//   ....[94]....
        /*0e68*/ 	.word	0x0001f140


	//----- nvinfo : EIATTR_COOP_GROUP_MASK_REGIDS
	.align		4
.L_24:
        /*0e6c*/ 	.byte	0x04, 0x29
        /*0e6e*/ 	.short	(.L_26 - .L_25)


	//   ....[0]....
.L_25:
        /*0e70*/ 	.word	0xffffffff


	//   ....[1]....
        /*0e74*/ 	.word	0xffffffff


	//   ....[2]....
        /*0e78*/ 	.word	0xffffffff


	//----- nvinfo : EIATTR_COOP_GROUP_INSTR_OFFSETS
	.align		4
.L_26:
        /*0e7c*/ 	.byte	0x04, 0x28
        /*0e7e*/ 	.short	(.L_28 - .L_27)


	//   ....[0]....
.L_27:
        /*0e80*/ 	.word	0x00000060


	//   ....[1]....
        /*0e84*/ 	.word	0x00000090


	//   ....[2]....
        /*0e88*/ 	.word	0x00000190


	//----- nvinfo : EIATTR_MBARRIER_INSTR_OFFSETS
	.align		4
.L_28:
        /*0e8c*/ 	.byte	0x04, 0x39
        /*0e8e*/ 	.short	(.L_30 - .L_29)


	//   ....[0]....
.L_29:
        /*0e90*/ 	.word	0x00000300
        /*0e94*/ 	.word	0x000000ff
        /*0e98*/ 	.word	0x00036000
        /*0e9c*/ 	.short	0x0100
        /*0e9e*/ 	.byte	0x0a
	.zero		1


	//   ....[1]....
        /*0ea0*/ 	.word	0x00000310
        /*0ea4*/ 	.word	0x000000ff
        /*0ea8*/ 	.word	0x00036090
        /*0eac*/ 	.short	0x0100
        /*0eae*/ 	.byte	0x0a
	.zero		1


	//   ....[2]....
        /*0eb0*/ 	.word	0x00000320
        /*0eb4*/ 	.word	0x000000ff
        /*0eb8*/ 	.word	0x00036008
        /*0ebc*/ 	.short	0x0100
        /*0ebe*/ 	.byte	0x0a
	.zero		1


	//   ....[3]....
        /*0ec0*/ 	.word	0x00000330
        /*0ec4*/ 	.word	0x000000ff
        /*0ec8*/ 	.word	0x00036098
        /*0ecc*/ 	.short	0x0100
        /*0ece*/ 	.byte	0x0a
	.zero		1


	//   ....[4]....
        /*0ed0*/ 	.word	0x00000340
        /*0ed4*/ 	.word	0x000000ff
        /*0ed8*/ 	.word	0x00036010
        /*0edc*/ 	.short	0x0100
        /*0ede*/ 	.byte	0x0a
	.zero		1


	//   ....[5]....
        /*0ee0*/ 	.word	0x00000350
        /*0ee4*/ 	.word	0x000000ff
        /*0ee8*/ 	.word	0x000360a0
        /*0eec*/ 	.short	0x0100
        /*0eee*/ 	.byte	0x0a
	.zero		1


	//   ....[6]....
        /*0ef0*/ 	.word	0x00000360
        /*0ef4*/ 	.word	0x000000ff
        /*0ef8*/ 	.word	0x00036018
        /*0efc*/ 	.short	0x0100
        /*0efe*/ 	.byte	0x0a
	.zero		1


	//   ....[7]....
        /*0f00*/ 	.word	0x00000370
        /*0f04*/ 	.word	0x000000ff
        /*0f08*/ 	.word	0x000360a8
        /*0f0c*/ 	.short	0x0100
        /*0f0e*/ 	.byte	0x0a
	.zero		1


	//   ....[8]....
        /*0f10*/ 	.word	0x00000380
        /*0f14*/ 	.word	0x000000ff
        /*0f18*/ 	.word	0x00036020
        /*0f1c*/ 	.short	0x0100
        /*0f1e*/ 	.byte	0x0a
	.zero		1


	//   ....[9]....
        /*0f20*/ 	.word	0x00000390
        /*0f24*/ 	.word	0x000000ff
        /*0f28*/ 	.word	0x000360b0
        /*0f2c*/ 	.short	0x0100
        /*0f2e*/ 	.byte	0x0a
	.zero		1


	//   ....[10]....
        /*0f30*/ 	.word	0x000003a0
        /*0f34*/ 	.word	0x000000ff
        /*0f38*/ 	.word	0x00036028
        /*0f3c*/ 	.short	0x0100
        /*0f3e*/ 	.byte	0x0a
	.zero		1


	//   ....[11]....
        /*0f40*/ 	.word	0x000003b0
        /*0f44*/ 	.word	0x000000ff
        /*0f48*/ 	.word	0x000360b8
        /*0f4c*/ 	.short	0x0100
        /*0f4e*/ 	.byte	0x0a
	.zero		1


	//   ....[12]....
        /*0f50*/ 	.word	0x000003c0
        /*0f54*/ 	.word	0x000000ff
        /*0f58*/ 	.word	0x00036030
        /*0f5c*/ 	.short	0x0100
        /*0f5e*/ 	.byte	0x0a
	.zero		1


	//   ....[13]....
        /*0f60*/ 	.word	0x000003d0
        /*0f64*/ 	.word	0x000000ff
        /*0f68*/ 	.word	0x000360c0
        /*0f6c*/ 	.short	0x0100
        /*0f6e*/ 	.byte	0x0a
	.zero		1


	//   ....[14]....
        /*0f70*/ 	.word	0x000003e0
        /*0f74*/ 	.word	0x000000ff
        /*0f78*/ 	.word	0x00036038
        /*0f7c*/ 	.short	0x0100
        /*0f7e*/ 	.byte	0x0a
	.zero		1


	//   ....[15]....
        /*0f80*/ 	.word	0x000003f0
        /*0f84*/ 	.word	0x000000ff
        /*0f88*/ 	.word	0x000360c8
        /*0f8c*/ 	.short	0x0100
        /*0f8e*/ 	.byte	0x0a
	.zero		1


	//   ....[16]....
        /*0f90*/ 	.word	0x00000400
        /*0f94*/ 	.word	0x000000ff
        /*0f98*/ 	.word	0x00036040
        /*0f9c*/ 	.short	0x0100
        /*0f9e*/ 	.byte	0x0a
	.zero		1


	//   ....[17]....
        /*0fa0*/ 	.word	0x00000410
        /*0fa4*/ 	.word	0x000000ff
        /*0fa8*/ 	.word	0x000360d0
        /*0fac*/ 	.short	0x0100
        /*0fae*/ 	.byte	0x0a
	.zero		1


	//   ....[18]....
        /*0fb0*/ 	.word	0x00000420
        /*0fb4*/ 	.word	0x000000ff
        /*0fb8*/ 	.word	0x00036048
        /*0fbc*/ 	.short	0x0100
        /*0fbe*/ 	.byte	0x0a
	.zero		1


	//   ....[19]....
        /*0fc0*/ 	.word	0x00000430
        /*0fc4*/ 	.word	0x000000ff
        /*0fc8*/ 	.word	0x000360d8
        /*0fcc*/ 	.short	0x0100
        /*0fce*/ 	.byte	0x0a
	.zero		1


	//   ....[20]....
        /*0fd0*/ 	.word	0x00000440
        /*0fd4*/ 	.word	0x000000ff
        /*0fd8*/ 	.word	0x00036050
        /*0fdc*/ 	.short	0x0100
        /*0fde*/ 	.byte	0x0a
	.zero		1


	//   ....[21]....
        /*0fe0*/ 	.word	0x00000450
        /*0fe4*/ 	.word	0x000000ff
        /*0fe8*/ 	.word	0x000360e0
        /*0fec*/ 	.short	0x0100
        /*0fee*/ 	.byte	0x0a
	.zero		1


	//   ....[22]....
        /*0ff0*/ 	.word	0x00000460
        /*0ff4*/ 	.word	0x000000ff
        /*0ff8*/ 	.word	0x00036058
        /*0ffc*/ 	.short	0x0100
        /*0ffe*/ 	.byte	0x0a
	.zero		1


	//   ....[23]....
        /*1000*/ 	.word	0x00000470
        /*1004*/ 	.word	0x000000ff
        /*1008*/ 	.word	0x000360e8
        /*100c*/ 	.short	0x0100
        /*100e*/ 	.byte	0x0a
	.zero		1


	//   ....[24]....
        /*1010*/ 	.word	0x00000480
        /*1014*/ 	.word	0x000000ff
        /*1018*/ 	.word	0x00036060
        /*101c*/ 	.short	0x0100
        /*101e*/ 	.byte	0x0a
	.zero		1


	//   ....[25]....
        /*1020*/ 	.word	0x00000490
        /*1024*/ 	.word	0x000000ff
        /*1028*/ 	.word	0x000360f0
        /*102c*/ 	.short	0x0100
        /*102e*/ 	.byte	0x0a
	.zero		1


	//   ....[26]....
        /*1030*/ 	.word	0x000004a0
        /*1034*/ 	.word	0x000000ff
        /*1038*/ 	.word	0x00036068
        /*103c*/ 	.short	0x0100
        /*103e*/ 	.byte	0x0a
	.zero		1


	//   ....[27]....
        /*1040*/ 	.word	0x000004b0
        /*1044*/ 	.word	0x000000ff
        /*1048*/ 	.word	0x000360f8
        /*104c*/ 	.short	0x0100
        /*104e*/ 	.byte	0x0a
	.zero		1


	//   ....[28]....
        /*1050*/ 	.word	0x000004c0
        /*1054*/ 	.word	0x000000ff
        /*1058*/ 	.word	0x00036070
        /*105c*/ 	.short	0x0100
        /*105e*/ 	.byte	0x0a
	.zero		1


	//   ....[29]....
        /*1060*/ 	.word	0x000004d0
        /*1064*/ 	.word	0x000000ff
        /*1068*/ 	.word	0x00036100
        /*106c*/ 	.short	0x0100
        /*106e*/ 	.byte	0x0a
	.zero		1


	//   ....[30]....
        /*1070*/ 	.word	0x000004e0
        /*1074*/ 	.word	0x000000ff
        /*1078*/ 	.word	0x00036078
        /*107c*/ 	.short	0x0100
        /*107e*/ 	.byte	0x0a
	.zero		1


	//   ....[31]....
        /*1080*/ 	.word	0x000004f0
        /*1084*/ 	.word	0x000000ff
        /*1088*/ 	.word	0x00036108
        /*108c*/ 	.short	0x0100
        /*108e*/ 	.byte	0x0a
	.zero		1


	//   ....[32]....
        /*1090*/ 	.word	0x00000500
        /*1094*/ 	.word	0x000000ff
        /*1098*/ 	.word	0x00036080
        /*109c*/ 	.short	0x0100
        /*109e*/ 	.byte	0x0a
	.zero		1


	//   ....[33]....
        /*10a0*/ 	.word	0x00000510
        /*10a4*/ 	.word	0x000000ff
        /*10a8*/ 	.word	0x00036110
        /*10ac*/ 	.short	0x0100
        /*10ae*/ 	.byte	0x0a
	.zero		1


	//   ....[34]....
        /*10b0*/ 	.word	0x00000520
        /*10b4*/ 	.word	0x000000ff
        /*10b8*/ 	.word	0x00036088
        /*10bc*/ 	.short	0x0100
        /*10be*/ 	.byte	0x0a
	.zero		1


	//   ....[35]....
        /*10c0*/ 	.word	0x00000530
        /*10c4*/ 	.word	0x000000ff
        /*10c8*/ 	.word	0x00036118
        /*10cc*/ 	.short	0x0100
        /*10ce*/ 	.byte	0x0a
	.zero		1


	//   ....[36]....
        /*10d0*/ 	.word	0x000013f0
        /*10d4*/ 	.word	0x00000003
        /*10d8*/ 	.word	0x00036000
        /*10dc*/ 	.short	0x010a
        /*10de*/ 	.byte	0x3f
	.zero		1


	//   ....[37]....
        /*10e0*/ 	.word	0x00001950
        /*10e4*/ 	.word	0x00000000
        /*10e8*/ 	.word	0x00036000
        /*10ec*/ 	.short	0x010a
        /*10ee*/ 	.byte	0x3f
	.zero		1


	//   ....[38]....
        /*10f0*/ 	.word	0x000023e0
        /*10f4*/ 	.word	0x000000ff
        /*10f8*/ 	.word	0x00000000
        /*10fc*/ 	.short	0x0101
        /*10fe*/ 	.byte	0x08
	.zero		1


	//   ....[39]....
        /*1100*/ 	.word	0x000025e0
        /*1104*/ 	.word	0x000000ff
        /*1108*/ 	.word	0x00000000
        /*110c*/ 	.short	0x0101
        /*110e*/ 	.byte	0x04
	.zero		1


	//   ....[40]....
        /*1110*/ 	.word	0x0001f690
        /*1114*/ 	.word	0x00000009
        /*1118*/ 	.word	0x00036090
        /*111c*/ 	.short	0x010a
        /*111e*/ 	.byte	0x3f
	.zero		1


	//   ....[41]....
        /*1120*/ 	.word	0x0001fd80
        /*1124*/ 	.word	0x00000003
        /*1128*/ 	.word	0x00000000
        /*112c*/ 	.short	0x010a
        /*112e*/ 	.byte	0x3f
	.zero		1


	//   ....[42]....
        /*1130*/ 	.word	0x0001fe40
        /*1134*/ 	.word	0x00000003
        /*1138*/ 	.word	0x00000000
        /*113c*/ 	.short	0x010a
        /*113e*/ 	.byte	0x3f
	.zero		1


	//   ....[43]....
        /*1140*/ 	.word	0x0001ff00
        /*1144*/ 	.word	0x00000003
        /*1148*/ 	.word	0x00000000
        /*114c*/ 	.short	0x010a
        /*114e*/ 	.byte	0x3f
	.zero		1


	//   ....[44]....
        /*1150*/ 	.word	0x0001ffc0
        /*1154*/ 	.word	0x00000003
        /*1158*/ 	.word	0x00000000
        /*115c*/ 	.short	0x010a
        /*115e*/ 	.byte	0x3f
	.zero		1


	//   ....[45]....
        /*1160*/ 	.word	0x00020080
        /*1164*/ 	.word	0x00000003
        /*1168*/ 	.word	0x00000000
        /*116c*/ 	.short	0x010a
        /*116e*/ 	.byte	0x3f
	.zero		1


	//   ....[46]....
        /*1170*/ 	.word	0x00020140
        /*1174*/ 	.word	0x00000003
        /*1178*/ 	.word	0x00000000
        /*117c*/ 	.short	0x010a
        /*117e*/ 	.byte	0x3f
	.zero		1


	//   ....[47]....
        /*1180*/ 	.word	0x00020200
        /*1184*/ 	.word	0x00000003
        /*1188*/ 	.word	0x00000000
        /*118c*/ 	.short	0x010a
        /*118e*/ 	.byte	0x3f
	.zero		1


	//   ....[48]....
        /*1190*/ 	.word	0x000202c0
        /*1194*/ 	.word	0x00000003
        /*1198*/ 	.word	0x00000000
        /*119c*/ 	.short	0x010a
        /*119e*/ 	.byte	0x3f
	.zero		1


	//   ....[49]....
        /*11a0*/ 	.word	0x00020380
        /*11a4*/ 	.word	0x00000003
        /*11a8*/ 	.word	0x00000000
        /*11ac*/ 	.short	0x010a
        /*11ae*/ 	.byte	0x3f
	.zero		1


	//   ....[50]....
        /*11b0*/ 	.word	0x00020440
        /*11b4*/ 	.word	0x00000003
        /*11b8*/ 	.word	0x00000000
        /*11bc*/ 	.short	0x010a
        /*11be*/ 	.byte	0x3f
	.zero		1


	//   ....[51]....
        /*11c0*/ 	.word	0x00020500
        /*11c4*/ 	.word	0x00000003
        /*11c8*/ 	.word	0x00000000
        /*11cc*/ 	.short	0x010a
        /*11ce*/ 	.byte	0x3f
	.zero		1


	//   ....[52]....
        /*11d0*/ 	.word	0x000205c0
        /*11d4*/ 	.word	0x00000003
        /*11d8*/ 	.word	0x00000000
        /*11dc*/ 	.short	0x010a
        /*11de*/ 	.byte	0x3f
	.zero		1


	//   ....[53]....
        /*11e0*/ 	.word	0x00020680
        /*11e4*/ 	.word	0x00000003
        /*11e8*/ 	.word	0x00000000
        /*11ec*/ 	.short	0x010a
        /*11ee*/ 	.byte	0x3f
	.zero		1


	//   ....[54]....
        /*11f0*/ 	.word	0x00020740
        /*11f4*/ 	.word	0x00000003
        /*11f8*/ 	.word	0x00000000
        /*11fc*/ 	.short	0x010a
        /*11fe*/ 	.byte	0x3f
	.zero		1


	//   ....[55]....
        /*1200*/ 	.word	0x00020800
        /*1204*/ 	.word	0x00000003
        /*1208*/ 	.word	0x00000000
        /*120c*/ 	.short	0x010a
        /*120e*/ 	.byte	0x3f
	.zero		1


	//   ....[56]....
        /*1210*/ 	.word	0x000208c0
        /*1214*/ 	.word	0x00000003
        /*1218*/ 	.word	0x00000000
        /*121c*/ 	.short	0x010a
        /*121e*/ 	.byte	0x3f
	.zero		1


	//   ....[57]....
        /*1220*/ 	.word	0x00020980
        /*1224*/ 	.word	0x00000003
        /*1228*/ 	.word	0x00000000
        /*122c*/ 	.short	0x010a
        /*122e*/ 	.byte	0x3f
	.zero		1


	//   ....[58]....
        /*1230*/ 	.word	0x00020a40
        /*1234*/ 	.word	0x00000003
        /*1238*/ 	.word	0x00000000
        /*123c*/ 	.short	0x010a
        /*123e*/ 	.byte	0x3f
	.zero		1


	//----- nvinfo : EIATTR_NUM_MBARRIERS
	.align		4
.L_30:
        /*1240*/ 	.byte	0x03, 0x38
        /*1242*/ 	.short	0x0024


	//----- nvinfo : EIATTR_EXIT_INSTR_OFFSETS
	.align		4
        /*1244*/ 	.byte	0x04, 0x1c
        /*1246*/ 	.short	(.L_32 - .L_31)


	//   ....[0]....
.L_31:
        /*1248*/ 	.word	0x00000900


	//   ....[1]....
        /*124c*/ 	.word	0x00002820


	//   ....[2]....
        /*1250*/ 	.word	0x000133c0


	//   ....[3]....
        /*1254*/ 	.word	0x00013490


	//   ....[4]....
        /*1258*/ 	.word	0x0001f370


	//   ....[5]....
        /*125c*/ 	.word	0x0001f440


	//   ....[6]....
        /*1260*/ 	.word	0x0001f460


	//   ....[7]....
        /*1264*/ 	.word	0x0001fc80


	//   ....[8]....
        /*1268*/ 	.word	0x00020a70


	//----- nvinfo : EIATTR_MAX_THREADS
	.align		4
.L_32:
        /*126c*/ 	.byte	0x04, 0x05
        /*126e*/ 	.short	(.L_34 - .L_33)
.L_33:
        /*1270*/ 	.word	0x00000100
        /*1274*/ 	.word	0x00000001
        /*1278*/ 	.word	0x00000001


	//----- nvinfo : EIATTR_CRS_STACK_SIZE
	.align		4
.L_34:
        /*127c*/ 	.byte	0x04, 0x1e
        /*127e*/ 	.short	(.L_36 - .L_35)
.L_35:
        /*1280*/ 	.word	0x00000000


	//----- nvinfo : EIATTR_CBANK_PARAM_SIZE
	.align		4
.L_36:
        /*1284*/ 	.byte	0x03, 0x19
        /*1286*/ 	.short	0x03f0


	//----- nvinfo : EIATTR_PARAM_CBANK
	.align		4
        /*1288*/ 	.byte	0x04, 0x0a
        /*128a*/ 	.short	(.L_38 - .L_37)
	.align		4
.L_37:
        /*128c*/ 	.word	index@(.nv.constant0._ZN7cutlass13device_kernelINS_4conv6kernel13ConvUniversalINS1_16ConvProblemShapeILNS1_8OperatorE0ELi2EEENS1_10collective14CollectiveConvINS1_46MainloopSm90TmaGmmaWarpSpecializedImplicitGemmILS5_0ELi18ELi2EN4cute5tupleIJNSA_1CILi1EEESD_SD_EEENS1_36KernelImplicitTmaWarpSpecializedSm90ELi1EEENSB_IJNSC_ILi256EEENSC_ILi128EEENSB_IJNSC_ILi32EEEEEEEEENS_12float_e4m3_tESM_NSA_8TiledMMAINSA_8MMA_AtomIJNSA_4SM904GMMA31MMA_64x128x32_F32E4M3E4M3_SS_TNILNSQ_7ScaleInE1ELSS_1EEEEEENSA_6LayoutISE_NSB_IJNSC_ILi0EEESW_SW_EEEEENSB_IJNSA_10UnderscoreESZ_SZ_EEEEENS7_6detail26Sm90ImplicitGemmTileTraitsINSA_20SM90_TMA_LOAD_IM2COLENSA_14ComposedLayoutINSA_7SwizzleILi1ELi4ELi3EEENSA_18smem_ptr_flag_bitsILi8EEENSV_INSB_IJNSB_IJNSC_ILi8EEESJ_EEENSB_IJSJ_SD_EEENSB_IJSD_NSC_ILi18EEEEEEEEENSB_IJNSB_IJSJ_SH_EEENSB_IJSD_SW_EEENSB_IJSW_NSC_ILi8192EEEEEEEEEEEEEvEENS13_INSA_13SM90_TMA_LOADENS15_IS17_S19_NSV_INSB_IJNSB_IJS1A_NSC_ILi16EEEEEES1C_S1E_EEENSB_IJS1G_S1H_NSB_IJSW_NSC_ILi4096EEEEEEEEEEEEEvEEEENS_8epilogue10collective6detail29Sm90TmaWarpSpecializedAdapterINS20_15DefaultEpilogueISM_NSB_IJNSB_IJlllEEESD_SW_EEES25_NS1Z_6thread17LinearCombinationISM_Li1EffLNS26_9ScaleType4KindE0ELNS_15FloatRoundStyleE2ESM_EENS_4gemm15EpilogueDefaultEEEEEvvEEEEvNT_6ParamsE)
        /*1290*/ 	.short	0x0210
        /*1292*/ 	.short	0x03f0


	//----- nvinfo : EIATTR_SW_WAR
	.align		4
.L_38:
        /*1294*/ 	.byte	0x04, 0x36
        /*1296*/ 	.short	(.L_40 - .L_39)
.L_39:
        /*1298*/ 	.word	0x00000008
.L_40:


//--------------------- .nv.callgraph             --------------------------
	.section	.nv.callgraph,"",@"SHT_CUDA_CALLGRAPH"
	.align	4
	.sectionentsize	8
	.align		4
        /*0000*/ 	.word	0x00000000
	.align		4
        /*0004*/ 	.word	0xffffffff
	.align		4
        /*0008*/ 	.word	0x00000000
	.align		4
        /*000c*/ 	.word	0xfffffffe
	.align		4
        /*0010*/ 	.word	0x00000000
	.align		4
        /*0014*/ 	.word	0xfffffffd
	.align		4
        /*0018*/ 	.word	0x00000000
	.align		4
        /*001c*/ 	.word	0xfffffffc


//--------------------- .nv.constant4             --------------------------
	.section	.nv.constant4,"a",@progbits
	.align	8
	.align		8
.nv.constant4:
        /*0000*/ 	.dword	_ZN39_INTERNAL_88981e01_4_k_cu_51af8a31_33674cuda3std3__45__cpo5beginE
	.align		8
        /*0008*/ 	.dword	_ZN39_INTERNAL_88981e01_4_k_cu_51af8a31_33674cuda3std3__45__cpo3endE
	.align		8
        /*0010*/ 	.dword	_ZN39_INTERNAL_88981e01_4_k_cu_51af8a31_33674cuda3std3__45__cpo6cbeginE
	.align		8
        /*0018*/ 	.dword	_ZN39_INTERNAL_88981e01_4_k_cu_51af8a31_33674cuda3std3__45__cpo4cendE
	.align		8
        /*0020*/ 	.dword	_ZN39_INTERNAL_88981e01_4_k_cu_51af8a31_33674cuda3std3__441_GLOBAL__N__88981e01_4_k_cu_51af8a31_33676ignoreE
	.align		8
        /*0028*/ 	.dword	_ZN39_INTERNAL_88981e01_4_k_cu_51af8a31_33674cuda3std3__419piecewise_constructE
	.align		8
        /*0030*/ 	.dword	_ZN39_INTERNAL_88981e01_4_k_cu_51af8a31_33674cuda3std3__48in_placeE
	.align		8
        /*0038*/ 	.dword	_ZN39_INTERNAL_88981e01_4_k_cu_51af8a31_33674cuda3std6ranges3__45__cpo4swapE
	.align		8
        /*0040*/ 	.dword	_ZN39_INTERNAL_88981e01_4_k_cu_51af8a31_33674cuda3std6ranges3__45__cpo9iter_moveE
	.align		8
        /*0048*/ 	.dword	_ZN39_INTERNAL_88981e01_4_k_cu_51af8a31_33674cute7productE
	.align		8
        /*0050*/ 	.dword	_ZN39_INTERNAL_88981e01_4_k_cu_51af8a31_33674cute1_E


//--------------------- .text._ZN7cutlass13device_kernelINS_4conv6kernel13ConvUniversalINS1_16ConvProblemShapeILNS1_8OperatorE0ELi2EEENS1_10collective14CollectiveConvINS1_46MainloopSm90TmaGmmaWarpSpecializedImplicitGemmILS5_0ELi18ELi2EN4cute5tupleIJNSA_1CILi1EEESD_SD_EEENS1_36KernelImplicitTmaWarpSpecializedSm90ELi1EEENSB_IJNSC_ILi256EEENSC_ILi128EEENSB_IJNSC_ILi32EEEEEEEEENS_12float_e4m3_tESM_NSA_8TiledMMAINSA_8MMA_AtomIJNSA_4SM904GMMA31MMA_64x128x32_F32E4M3E4M3_SS_TNILNSQ_7ScaleInE1ELSS_1EEEEEENSA_6LayoutISE_NSB_IJNSC_ILi0EEESW_SW_EEEEENSB_IJNSA_10UnderscoreESZ_SZ_EEEEENS7_6detail26Sm90ImplicitGemmTileTraitsINSA_20SM90_TMA_LOAD_IM2COLENSA_14ComposedLayoutINSA_7SwizzleILi1ELi4ELi3EEENSA_18smem_ptr_flag_bitsILi8EEENSV_INSB_IJNSB_IJNSC_ILi8EEESJ_EEENSB_IJSJ_SD_EEENSB_IJSD_NSC_ILi18EEEEEEEEENSB_IJNSB_IJSJ_SH_EEENSB_IJSD_SW_EEENSB_IJSW_NSC_ILi8192EEEEEEEEEEEEEvEENS13_INSA_13SM90_TMA_LOADENS15_IS17_S19_NSV_INSB_IJNSB_IJS1A_NSC_ILi16EEEEEES1C_S1E_EEENSB_IJS1G_S1H_NSB_IJSW_NSC_ILi4096EEEEEEEEEEEEEvEEEENS_8epilogue10collective6detail29Sm90TmaWarpSpecializedAdapterINS20_15DefaultEpilogueISM_NSB_IJNSB_IJlllEEESD_SW_EEES25_NS1Z_6thread17LinearCombinationISM_Li1EffLNS26_9ScaleType4KindE0ELNS_15FloatRoundStyleE2ESM_EENS_4gemm15EpilogueDefaultEEEEEvvEEEEvNT_6ParamsE --------------------------
	.section	.text._ZN7cutlass13device_kernelINS_4conv6kernel13ConvUniversalINS1_16ConvProblemShapeILNS1_8OperatorE0ELi2EEENS1_10collective14CollectiveConvINS1_46MainloopSm90TmaGmmaWarpSpecializedImplicitGemmILS5_0ELi18ELi2EN4cute5tupleIJNSA_1CILi1EEESD_SD_EEENS1_36KernelImplicitTmaWarpSpecializedSm90ELi1EEENSB_IJNSC_ILi256EEENSC_ILi128EEENSB_IJNSC_ILi32EEEEEEEEENS_12float_e4m3_tESM_NSA_8TiledMMAINSA_8MMA_AtomIJNSA_4SM904GMMA31MMA_64x128x32_F32E4M3E4M3_SS_TNILNSQ_7ScaleInE1ELSS_1EEEEEENSA_6LayoutISE_NSB_IJNSC_ILi0EEESW_SW_EEEEENSB_IJNSA_10UnderscoreESZ_SZ_EEEEENS7_6detail26Sm90ImplicitGemmTileTraitsINSA_20SM90_TMA_LOAD_IM2COLENSA_14ComposedLayoutINSA_7SwizzleILi1ELi4ELi3EEENSA_18smem_ptr_flag_bitsILi8EEENSV_INSB_IJNSB_IJNSC_ILi8EEESJ_EEENSB_IJSJ_SD_EEENSB_IJSD_NSC_ILi18EEEEEEEEENSB_IJNSB_IJSJ_SH_EEENSB_IJSD_SW_EEENSB_IJSW_NSC_ILi8192EEEEEEEEEEEEEvEENS13_INSA_13SM90_TMA_LOADENS15_IS17_S19_NSV_INSB_IJNSB_IJS1A_NSC_ILi16EEEEEES1C_S1E_EEENSB_IJS1G_S1H_NSB_IJSW_NSC_ILi4096EEEEEEEEEEEEEvEEEENS_8epilogue10collective6detail29Sm90TmaWarpSpecializedAdapterINS20_15DefaultEpilogueISM_NSB_IJNSB_IJlllEEESD_SW_EEES25_NS1Z_6thread17LinearCombinationISM_Li1EffLNS26_9ScaleType4KindE0ELNS_15FloatRoundStyleE2ESM_EENS_4gemm15EpilogueDefaultEEEEEvvEEEEvNT_6ParamsE,"ax",@progbits
	.align	128
.text._ZN7cutlass13device_kernelINS_4conv6kernel13ConvUniversalINS1_16ConvProblemShapeILNS1_8OperatorE0ELi2EEENS1_10collective14CollectiveConvINS1_46MainloopSm90TmaGmmaWarpSpecializedImplicitGemmILS5_0ELi18ELi2EN4cute5tupleIJNSA_1CILi1EEESD_SD_EEENS1_36KernelImplicitTmaWarpSpecializedSm90ELi1EEENSB_IJNSC_ILi256EEENSC_ILi128EEENSB_IJNSC_ILi32EEEEEEEEENS_12float_e4m3_tESM_NSA_8TiledMMAINSA_8MMA_AtomIJNSA_4SM904GMMA31MMA_64x128x32_F32E4M3E4M3_SS_TNILNSQ_7ScaleInE1ELSS_1EEEEEENSA_6LayoutISE_NSB_IJNSC_ILi0EEESW_SW_EEEEENSB_IJNSA_10UnderscoreESZ_SZ_EEEEENS7_6detail26Sm90ImplicitGemmTileTraitsINSA_20SM90_TMA_LOAD_IM2COLENSA_14ComposedLayoutINSA_7SwizzleILi1ELi4ELi3EEENSA_18smem_ptr_flag_bitsILi8EEENSV_INSB_IJNSB_IJNSC_ILi8EEESJ_EEENSB_IJSJ_SD_EEENSB_IJSD_NSC_ILi18EEEEEEEEENSB_IJNSB_IJSJ_SH_EEENSB_IJSD_SW_EEENSB_IJSW_NSC_ILi8192EEEEEEEEEEEEEvEENS13_INSA_13SM90_TMA_LOADENS15_IS17_S19_NSV_INSB_IJNSB_IJS1A_NSC_ILi16EEEEEES1C_S1E_EEENSB_IJS1G_S1H_NSB_IJSW_NSC_ILi4096EEEEEEEEEEEEEvEEEENS_8epilogue10collective6detail29Sm90TmaWarpSpecializedAdapterINS20_15DefaultEpilogueISM_NSB_IJNSB_IJlllEEESD_SW_EEES25_NS1Z_6thread17LinearCombinationISM_Li1EffLNS26_9ScaleType4KindE0ELNS_15FloatRoundStyleE2ESM_EENS_4gemm15EpilogueDefaultEEEEEvvEEEEvNT_6ParamsE:
        .type           _ZN7cutlass13device_kernelINS_4conv6kernel13ConvUniversalINS1_16ConvProblemShapeILNS1_8OperatorE0ELi2EEENS1_10collective14CollectiveConvINS1_46MainloopSm90TmaGmmaWarpSpecializedImplicitGemmILS5_0ELi18ELi2EN4cute5tupleIJNSA_1CILi1EEESD_SD_EEENS1_36KernelImplicitTmaWarpSpecializedSm90ELi1EEENSB_IJNSC_ILi256EEENSC_ILi128EEENSB_IJNSC_ILi32EEEEEEEEENS_12float_e4m3_tESM_NSA_8TiledMMAINSA_8MMA_AtomIJNSA_4SM904GMMA31MMA_64x128x32_F32E4M3E4M3_SS_TNILNSQ_7ScaleInE1ELSS_1EEEEEENSA_6LayoutISE_NSB_IJNSC_ILi0EEESW_SW_EEEEENSB_IJNSA_10UnderscoreESZ_SZ_EEEEENS7_6detail26Sm90ImplicitGemmTileTraitsINSA_20SM90_TMA_LOAD_IM2COLENSA_14ComposedLayoutINSA_7SwizzleILi1ELi4ELi3EEENSA_18smem_ptr_flag_bitsILi8EEENSV_INSB_IJNSB_IJNSC_ILi8EEESJ_EEENSB_IJSJ_SD_EEENSB_IJSD_NSC_ILi18EEEEEEEEENSB_IJNSB_IJSJ_SH_EEENSB_IJSD_SW_EEENSB_IJSW_NSC_ILi8192EEEEEEEEEEEEEvEENS13_INSA_13SM90_TMA_LOADENS15_IS17_S19_NSV_INSB_IJNSB_IJS1A_NSC_ILi16EEEEEES1C_S1E_EEENSB_IJS1G_S1H_NSB_IJSW_NSC_ILi4096EEEEEEEEEEEEEvEEEENS_8epilogue10collective6detail29Sm90TmaWarpSpecializedAdapterINS20_15DefaultEpilogueISM_NSB_IJNSB_IJlllEEESD_SW_EEES25_NS1Z_6thread17LinearCombinationISM_Li1EffLNS26_9ScaleType4KindE0ELNS_15FloatRoundStyleE2ESM_EENS_4gemm15EpilogueDefaultEEEEEvvEEEEvNT_6ParamsE,@function
        .size           _ZN7cutlass13device_kernelINS_4conv6kernel13ConvUniversalINS1_16ConvProblemShapeILNS1_8OperatorE0ELi2EEENS1_10collective14CollectiveConvINS1_46MainloopSm90TmaGmmaWarpSpecializedImplicitGemmILS5_0ELi18ELi2EN4cute5tupleIJNSA_1CILi1EEESD_SD_EEENS1_36KernelImplicitTmaWarpSpecializedSm90ELi1EEENSB_IJNSC_ILi256EEENSC_ILi128EEENSB_IJNSC_ILi32EEEEEEEEENS_12float_e4m3_tESM_NSA_8TiledMMAINSA_8MMA_AtomIJNSA_4SM904GMMA31MMA_64x128x32_F32E4M3E4M3_SS_TNILNSQ_7ScaleInE1ELSS_1EEEEEENSA_6LayoutISE_NSB_IJNSC_ILi0EEESW_SW_EEEEENSB_IJNSA_10UnderscoreESZ_SZ_EEEEENS7_6detail26Sm90ImplicitGemmTileTraitsINSA_20SM90_TMA_LOAD_IM2COLENSA_14ComposedLayoutINSA_7SwizzleILi1ELi4ELi3EEENSA_18smem_ptr_flag_bitsILi8EEENSV_INSB_IJNSB_IJNSC_ILi8EEESJ_EEENSB_IJSJ_SD_EEENSB_IJSD_NSC_ILi18EEEEEEEEENSB_IJNSB_IJSJ_SH_EEENSB_IJSD_SW_EEENSB_IJSW_NSC_ILi8192EEEEEEEEEEEEEvEENS13_INSA_13SM90_TMA_LOADENS15_IS17_S19_NSV_INSB_IJNSB_IJS1A_NSC_ILi16EEEEEES1C_S1E_EEENSB_IJS1G_S1H_NSB_IJSW_NSC_ILi4096EEEEEEEEEEEEEvEEEENS_8epilogue10collective6detail29Sm90TmaWarpSpecializedAdapterINS20_15DefaultEpilogueISM_NSB_IJNSB_IJlllEEESD_SW_EEES25_NS1Z_6thread17LinearCombinationISM_Li1EffLNS26_9ScaleType4KindE0ELNS_15FloatRoundStyleE2ESM_EENS_4gemm15EpilogueDefaultEEEEEvvEEEEvNT_6ParamsE,(.L_x_112 - _ZN7cutlass13device_kernelINS_4conv6kernel13ConvUniversalINS1_16ConvProblemShapeILNS1_8OperatorE0ELi2EEENS1_10collective14CollectiveConvINS1_46MainloopSm90TmaGmmaWarpSpecializedImplicitGemmILS5_0ELi18ELi2EN4cute5tupleIJNSA_1CILi1EEESD_SD_EEENS1_36KernelImplicitTmaWarpSpecializedSm90ELi1EEENSB_IJNSC_ILi256EEENSC_ILi128EEENSB_IJNSC_ILi32EEEEEEEEENS_12float_e4m3_tESM_NSA_8TiledMMAINSA_8MMA_AtomIJNSA_4SM904GMMA31MMA_64x128x32_F32E4M3E4M3_SS_TNILNSQ_7ScaleInE1ELSS_1EEEEEENSA_6LayoutISE_NSB_IJNSC_ILi0EEESW_SW_EEEEENSB_IJNSA_10UnderscoreESZ_SZ_EEEEENS7_6detail26Sm90ImplicitGemmTileTraitsINSA_20SM90_TMA_LOAD_IM2COLENSA_14ComposedLayoutINSA_7SwizzleILi1ELi4ELi3EEENSA_18smem_ptr_flag_bitsILi8EEENSV_INSB_IJNSB_IJNSC_ILi8EEESJ_EEENSB_IJSJ_SD_EEENSB_IJSD_NSC_ILi18EEEEEEEEENSB_IJNSB_IJSJ_SH_EEENSB_IJSD_SW_EEENSB_IJSW_NSC_ILi8192EEEEEEEEEEEEEvEENS13_INSA_13SM90_TMA_LOADENS15_IS17_S19_NSV_INSB_IJNSB_IJS1A_NSC_ILi16EEEEEES1C_S1E_EEENSB_IJS1G_S1H_NSB_IJSW_NSC_ILi4096EEEEEEEEEEEEEvEEEENS_8epilogue10collective6detail29Sm90TmaWarpSpecializedAdapterINS20_15DefaultEpilogueISM_NSB_IJNSB_IJlllEEESD_SW_EEES25_NS1Z_6thread17LinearCombinationISM_Li1EffLNS26_9ScaleType4KindE0ELNS_15FloatRoundStyleE2ESM_EENS_4gemm15EpilogueDefaultEEEEEvvEEEEvNT_6ParamsE)
        .other          _ZN7cutlass13device_kernelINS_4conv6kernel13ConvUniversalINS1_16ConvProblemShapeILNS1_8OperatorE0ELi2EEENS1_10collective14CollectiveConvINS1_46MainloopSm90TmaGmmaWarpSpecializedImplicitGemmILS5_0ELi18ELi2EN4cute5tupleIJNSA_1CILi1EEESD_SD_EEENS1_36KernelImplicitTmaWarpSpecializedSm90ELi1EEENSB_IJNSC_ILi256EEENSC_ILi128EEENSB_IJNSC_ILi32EEEEEEEEENS_12float_e4m3_tESM_NSA_8TiledMMAINSA_8MMA_AtomIJNSA_4SM904GMMA31MMA_64x128x32_F32E4M3E4M3_SS_TNILNSQ_7ScaleInE1ELSS_1EEEEEENSA_6LayoutISE_NSB_IJNSC_ILi0EEESW_SW_EEEEENSB_IJNSA_10UnderscoreESZ_SZ_EEEEENS7_6detail26Sm90ImplicitGemmTileTraitsINSA_20SM90_TMA_LOAD_IM2COLENSA_14ComposedLayoutINSA_7SwizzleILi1ELi4ELi3EEENSA_18smem_ptr_flag_bitsILi8EEENSV_INSB_IJNSB_IJNSC_ILi8EEESJ_EEENSB_IJSJ_SD_EEENSB_IJSD_NSC_ILi18EEEEEEEEENSB_IJNSB_IJSJ_SH_EEENSB_IJSD_SW_EEENSB_IJSW_NSC_ILi8192EEEEEEEEEEEEEvEENS13_INSA_13SM90_TMA_LOADENS15_IS17_S19_NSV_INSB_IJNSB_IJS1A_NSC_ILi16EEEEEES1C_S1E_EEENSB_IJS1G_S1H_NSB_IJSW_NSC_ILi4096EEEEEEEEEEEEEvEEEENS_8epilogue10collective6detail29Sm90TmaWarpSpecializedAdapterINS20_15DefaultEpilogueISM_NSB_IJNSB_IJlllEEESD_SW_EEES25_NS1Z_6thread17LinearCombinationISM_Li1EffLNS26_9ScaleType4KindE0ELNS_15FloatRoundStyleE2ESM_EENS_4gemm15EpilogueDefaultEEEEEvvEEEEvNT_6ParamsE,@"STO_CUDA_ENTRY STV_DEFAULT"
_ZN7cutlass13device_kernelINS_4conv6kernel13ConvUniversalINS1_16ConvProblemShapeILNS1_8OperatorE0ELi2EEENS1_10collective14CollectiveConvINS1_46MainloopSm90TmaGmmaWarpSpecializedImplicitGemmILS5_0ELi18ELi2EN4cute5tupleIJNSA_1CILi1EEESD_SD_EEENS1_36KernelImplicitTmaWarpSpecializedSm90ELi1EEENSB_IJNSC_ILi256EEENSC_ILi128EEENSB_IJNSC_ILi32EEEEEEEEENS_12float_e4m3_tESM_NSA_8TiledMMAINSA_8MMA_AtomIJNSA_4SM904GMMA31MMA_64x128x32_F32E4M3E4M3_SS_TNILNSQ_7ScaleInE1ELSS_1EEEEEENSA_6LayoutISE_NSB_IJNSC_ILi0EEESW_SW_EEEEENSB_IJNSA_10UnderscoreESZ_SZ_EEEEENS7_6detail26Sm90ImplicitGemmTileTraitsINSA_20SM90_TMA_LOAD_IM2COLENSA_14ComposedLayoutINSA_7SwizzleILi1ELi4ELi3EEENSA_18smem_ptr_flag_bitsILi8EEENSV_INSB_IJNSB_IJNSC_ILi8EEESJ_EEENSB_IJSJ_SD_EEENSB_IJSD_NSC_ILi18EEEEEEEEENSB_IJNSB_IJSJ_SH_EEENSB_IJSD_SW_EEENSB_IJSW_NSC_ILi8192EEEEEEEEEEEEEvEENS13_INSA_13SM90_TMA_LOADENS15_IS17_S19_NSV_INSB_IJNSB_IJS1A_NSC_ILi16EEEEEES1C_S1E_EEENSB_IJS1G_S1H_NSB_IJSW_NSC_ILi4096EEEEEEEEEEEEEvEEEENS_8epilogue10collective6detail29Sm90TmaWarpSpecializedAdapterINS20_15DefaultEpilogueISM_NSB_IJNSB_IJlllEEESD_SW_EEES25_NS1Z_6thread17LinearCombinationISM_Li1EffLNS26_9ScaleType4KindE0ELNS_15FloatRoundStyleE2ESM_EENS_4gemm15EpilogueDefaultEEEEEvvEEEEvNT_6ParamsE:
[----:B------:R-:W0:Y:S01]  /*0000*/  LDC R1, c[0x0][0x28] ;  /* 0x00000a00ff017b82 */ /* 0x000e220000000800 */
[----:B------:R-:W1:Y:S01]  /*0010*/  S2R R4, SR_TID.X ;  /* 0x0000000000047919 */ /* 0x000e620000002100 */
[----:B------:R-:W-:Y:S01]  /*0020*/  ELECT P0, URZ, PT ;  /* 0x00000000003f782f */ /* 0x000fe20003800000 */
[----:B------:R-:W-:Y:S01]  /*0030*/  BSSY B0, `(.L_x_0) ;  /* 0x0000015000007945 */ /* 0x000fe20003800000 */
[----:B0-----:R-:W-:Y:S01]  /*0040*/  VIADD R1, R1, 0xfffffe00 ;  /* 0xfffffe0001017836 */ /* 0x001fe20000000000 */
[----:B-1----:R-:W-:-:S05]  /*0050*/  SHF.R.U32.HI R0, RZ, 0x5, R4 ;  /* 0x00000005ff007819 */ /* 0x002fca0000011604 */
[----:B------:R-:W0:Y:S02]  /*0060*/  SHFL.IDX PT, R2, R0, RZ, 0x1f ;  /* 0x00001fff00027589 */ /* 0x000e2400000e0000 */
[----:B0-----:R-:W-:Y:S02]  /*0070*/  R2UR UR4, R2 ;  /* 0x00000000020472ca */ /* 0x001fe400000e0000 */
[----:B------:R-:W-:-:S06]  /*0080*/  SHF.R.U32.HI R2, RZ, 0x7, R4 ;  /* 0x00000007ff027819 */ /* 0x000fcc0000011604 */
[----:B------:R-:W0:Y:S05]  /*0090*/  SHFL.IDX PT, R2, R2, RZ, 0x1f ;  /* 0x00001fff02027589 */ /* 0x000e2a00000e0000 */
[----:B------:R-:W-:Y:S02]  /*00a0*/  USHF.R.S32.HI UR5, URZ, 0x1f, UR4 ;  /* 0x0000001f3f057899 */ /* 0x000fe40008011404 */
[----:B------:R-:W-:Y:S02]  /*00b0*/  ISETP.NE.OR P0, PT, RZ, UR4, !P0 ;  /* 0x00000004ff007c0c */ /* 0x000fe4000c705670 */
[----:B------:R-:W-:-:S04]  /*00c0*/  ULEA.HI UR5, UR5, UR4, URZ, 0x2 ;  /* 0x0000000405057291 */ /* 0x000fc8000f8f103f */
[----:B------:R-:W-:-:S04]  /*00d0*/  ULOP3.LUT UR5, UR5, 0xfffffffc, URZ, 0xc0, !UPT ;  /* 0xfffffffc05057892 */ /* 0x000fc8000f8ec03f */
[----:B------:R-:W-:-:S03]  /*00e0*/  UIADD3 UR7, UR4, -UR5, URZ ;  /* 0x8000000504077290 */ /* 0x000fc6000fffe03f */
[----:B------:R-:W-:Y:S09]  /*00f0*/  @P0 BRA `(.L_x_1) ;  /* 0x0000000000200947 */ /* 0x000ff20003800000 */
[----:B------:R-:W-:Y:S02]  /*0100*/  ULDC.64 UR4, c[0x0][0x198] ;  /* 0x0000660000047ab9 */ /* 0x000fe40000000a00 */
[----:B------:R-:W-:Y:S02]  /*0110*/  UIADD3 UR8, UP0, UR4, 0xf0, URZ ;  /* 0x000000f004087890 */ /* 0x000fe4000ff1e03f */
[----:B------:R-:W-:Y:S02]  /*0120*/  UIADD3 UR4, UP1, UR4, 0x1f0, URZ ;  /* 0x000001f004047890 */ /* 0x000fe4000ff3e03f */
[----:B------:R-:W-:Y:S02]  /*0130*/  UIADD3.X UR9, URZ, UR5, URZ, UP0, !UPT ;  /* 0x000000053f097290 */ /* 0x000fe400087fe43f */
[----:B------:R-:W-:-:S07]  /*0140*/  UIADD3.X UR5, URZ, UR5, URZ, UP1, !UPT ;  /* 0x000000053f057290 */ /* 0x000fce0008ffe43f */
[----:B------:R1:W-:Y:S02]  /*0150*/  UTMACCTL.PF [UR8] ;  /* 0x00000000080079b9 */ /* 0x0003e40008040000 */
[----:B------:R1:W-:Y:S02]  /*0160*/  UTMACCTL.PF [UR4] ;  /* 0x00000000040079b9 */ /* 0x0003e40008040000 */
[----:B-1----:R-:W-:Y:S01]  /*0170*/  NOP ;  /* 0x0000000000007918 */ /* 0x002fe20000000000 */
.L_x_1:
[----:B------:R-:W-:Y:S05]  /*0180*/  BSYNC B0 ;  /* 0x0000000000007941 */ /* 0x000fea0003800000 */
.L_x_0:
[----:B------:R-:W1:Y:S01]  /*0190*/  SHFL.IDX PT, R0, R0, RZ, 0x1f ;  /* 0x00001fff00007589 */ /* 0x000e6200000e0000 */
[----:B0-----:R-:W-:-:S13]  /*01a0*/  R2UR UR11, R2 ;  /* 0x00000000020b72ca */ /* 0x001fda00000e0000 */
[----:B------:R-:W-:Y:S02]  /*01b0*/  ULOP3.LUT UP0, URZ, UR11, UR7, URZ, 0xfc, !UPT ;  /* 0x000000070b3f7292 */ /* 0x000fe4000f80fc3f */
[----:B------:R-:W-:Y:S02]  /*01c0*/  UISETP.NE.AND UP1, UPT, UR11, 0x1, UPT ;  /* 0x000000010b00788c */ /* 0x000fe4000bf25270 */
[----:B------:R-:W-:-:S04]  /*01d0*/  USEL UR6, URZ, 0x1, UP0 ;  /* 0x000000013f067887 */ /* 0x000fc80008000000 */
[----:B------:R-:W-:Y:S01]  /*01e0*/  USEL UR6, UR6, 0x2, UP1 ;  /* 0x0000000206067887 */ /* 0x000fe20008800000 */
[----:B-1----:R-:W-:-:S13]  /*01f0*/  ISETP.NE.AND P0, PT, R0, RZ, PT ;  /* 0x000000ff0000720c */ /* 0x002fda0003f05270 */
[----:B------:R-:W-:Y:S05]  /*0200*/  @P0 BRA `(.L_x_2) ;  /* 0x0000000000d40947 */ /* 0x000fea0003800000 */
[----:B------:R-:W-:Y:S01]  /*0210*/  ELECT P0, URZ, PT ;  /* 0x00000000003f782f */ /* 0x000fe20003800000 */
[----:B------:R-:W-:-:S12]  /*0220*/  BSSY B0, `(.L_x_2) ;  /* 0x0000033000007945 */ /* 0x000fd80003800000 */
[----:B------:R-:W-:Y:S05]  /*0230*/  @!P0 BRA `(.L_x_3) ;  /* 0x0000000000c48947 */ /* 0x000fea0003800000 */
[----:B------:R-:W0:Y:S01]  /*0240*/  S2UR UR10, SR_CgaCtaId ;  /* 0x00000000000a79c3 */ /* 0x000e220000008800 */
[----:B------:R-:W-:Y:S01]  /*0250*/  UMOV UR4, 0x400 ;  /* 0x0000040000047882 */ /* 0x000fe20000000000 */
[----:B------:R-:W-:Y:S01]  /*0260*/  UMOV UR5, 0x1 ;  /* 0x0000000100057882 */ /* 0x000fe20000000000 */
[----:B------:R-:W-:Y:S02]  /*0270*/  UMOV UR8, 0x80 ;  /* 0x0000008000087882 */ /* 0x000fe40000000000 */
[----:B------:R-:W-:-:S04]  /*0280*/  UIADD3 UR8, -UR8, 0x100000, URZ ;  /* 0x0010000008087890 */ /* 0x000fc8000fffe13f */
[----:B------:R-:W-:Y:S02]  /*0290*/  USHF.L.U32 UR9, UR8, 0xb, URZ ;  /* 0x0000000b08097899 */ /* 0x000fe4000800063f */
[----:B------:R-:W-:Y:S02]  /*02a0*/  USHF.L.U32 UR8, UR8, 0x1, URZ ;  /* 0x0000000108087899 */ /* 0x000fe4000800063f */
[----:B0-----:R-:W-:Y:S02]  /*02b0*/  ULEA UR10, UR10, UR4, 0x18 ;  /* 0x000000040a0a7291 */ /* 0x001fe4000f8ec03f */
[----:B------:R-:W-:-:S04]  /*02c0*/  UIADD3 UR4, -UR5, 0x100000, URZ ;  /* 0x0010000005047890 */ /* 0x000fc8000fffe13f */
[----:B------:R-:W-:Y:S02]  /*02d0*/  USHF.L.U32 UR5, UR4, 0xb, URZ ;  /* 0x0000000b04057899 */ /* 0x000fe4000800063f */
[----:B------:R-:W-:Y:S01]  /*02e0*/  USHF.L.U32 UR4, UR4, 0x1, URZ ;  /* 0x0000000104047899 */ /* 0x000fe2000800063f */
[----:B------:R-:W0:Y:S11]  /*02f0*/  FENCE.VIEW.ASYNC.S ;  /* 0x00000000000073c6 */ /* 0x000e360000000000 */
[----:B0-----:R0:W1:Y:S01]  /*0300*/  SYNCS.EXCH.64 URZ, [UR10+0x36000], UR4 ;  /* 0x036000040a3f75b2 */ /* 0x0010620008000100 */
[----:B------:R0:W2:Y:S01]  /*0310*/  SYNCS.EXCH.64 URZ, [UR10+0x36090], UR8 ;  /* 0x036090080a3f75b2 */ /* 0x0000a20008000100 */
[----:B------:R0:W3:Y:S01]  /*0320*/  SYNCS.EXCH.64 URZ, [UR10+0x36008], UR4 ;  /* 0x036008040a3f75b2 */ /* 0x0000e20008000100 */
[----:B------:R0:W4:Y:S01]  /*0330*/  SYNCS.EXCH.64 URZ, [UR10+0x36098], UR8 ;  /* 0x036098080a3f75b2 */ /* 0x0001220008000100 */
[----:B------:R0:W0:Y:S01]  /*0340*/  SYNCS.EXCH.64 URZ, [UR10+0x36010], UR4 ;  /* 0x036010040a3f75b2 */ /* 0x0000220008000100 */
        /* <DEDUP_REMOVED lines=31> */
[----:B-1234-:R-:W-:Y:S01]  /*0540*/  NOP ;  /* 0x0000000000007918 */ /* 0x01efe20000000000 */
.L_x_3:
[----:B0-----:R-:W-:Y:S05]  /*0550*/  BSYNC B0 ;  /* 0x0000000000007941 */ /* 0x001fea0003800000 */
.L_x_2:
[----:B------:R-:W-:Y:S01]  /*0560*/  ULDC.64 UR4, c[0x0][0x598] ;  /* 0x0001660000047ab9 */ /* 0x000fe20000000a00 */
[----:B------:R-:W-:Y:S01]  /*0570*/  NOP ;  /* 0x0000000000007918 */ /* 0x000fe20000000000 */
[----:B------:R-:W-:Y:S01]  /*0580*/  ISETP.NE.U32.AND P0, PT, RZ, UR4, PT ;  /* 0x00000004ff007c0c */ /* 0x000fe2000bf05070 */
[----:B------:R-:W-:Y:S01]  /*0590*/  NOP ;  /* 0x0000000000007918 */ /* 0x000fe20000000000 */
[----:B------:R-:W-:Y:S01]  /*05a0*/  ULDC.64 UR12, c[0x0][0x208] ;  /* 0x00008200000c7ab9 */ /* 0x000fe20000000a00 */
[----:B------:R-:W-:Y:S01]  /*05b0*/  BAR.SYNC.DEFER_BLOCKING 0x0 ;  /* 0x0000000000007b1d */ /* 0x000fe20000010000 */
[----:B------:R-:W-:-:S13]  /*05c0*/  ISETP.NE.AND.EX P0, PT, RZ, UR5, PT, P0 ;  /* 0x00000005ff007c0c */ /* 0x000fda000bf05300 */
[----:B------:R-:W-:Y:S05]  /*05d0*/  @!P0 BRA `(.L_x_4) ;  /* 0x0000000000208947 */ /* 0x000fea0003800000 */
[----:B------:R-:W0:Y:S02]  /*05e0*/  LDC.64 R2, c[0x0][0x598] ;  /* 0x00016600ff027b82 */ /* 0x000e240000000a00 */
[----:B0-----:R-:W2:Y:S02]  /*05f0*/  LDG.E.64 R2, desc[UR12][R2.64] ;  /* 0x0000000c02027981 */ /* 0x001ea4000c1e1b00 */
[----:B--2---:R-:W-:-:S04]  /*0600*/  ISETP.NE.U32.AND P0, PT, R2, RZ, PT ;  /* 0x000000ff0200720c */ /* 0x004fc80003f05070 */
[----:B------:R-:W-:-:S13]  /*0610*/  ISETP.NE.AND.EX P0, PT, R3, RZ, PT, P0 ;  /* 0x000000ff0300720c */ /* 0x000fda0003f05300 */
[----:B------:R-:W-:Y:S05]  /*0620*/  @!P0 BRA `(.L_x_4) ;  /* 0x00000000000c8947 */ /* 0x000fea0003800000 */
[----:B------:R-:W2:Y:S02]  /*0630*/  LD.E R2, desc[UR12][R2.64] ;  /* 0x0000000c02027980 */ /* 0x000ea4000c101900 */
[----:B--2---:R-:W-:Y:S01]  /*0640*/  R2UR UR14, R2 ;  /* 0x00000000020e72ca */ /* 0x004fe200000e0000 */
[----:B------:R-:W-:-:S14]  /*0650*/  BRA `(.L_x_5) ;  /* 0x0000000000247947 */ /* 0x000fdc0003800000 */
.L_x_4:
[----:B------:R-:W-:Y:S02]  /*0660*/  ULDC.64 UR4, c[0x0][0x588] ;  /* 0x0001620000047ab9 */ /* 0x000fe40000000a00 */
[----:B------:R-:W-:-:S04]  /*0670*/  ISETP.NE.U32.AND P0, PT, RZ, UR4, PT ;  /* 0x00000004ff007c0c */ /* 0x000fc8000bf05070 */
[----:B------:R-:W-:-:S13]  /*0680*/  ISETP.NE.AND.EX P0, PT, RZ, UR5, PT, P0 ;  /* 0x00000005ff007c0c */ /* 0x000fda000bf05300 */
[----:B------:R-:W-:Y:S05]  /*0690*/  @!P0 BRA `(.L_x_6) ;  /* 0x0000000000108947 */ /* 0x000fea0003800000 */
[----:B------:R-:W0:Y:S02]  /*06a0*/  LDC.64 R2, c[0x0][0x588] ;  /* 0x00016200ff027b82 */ /* 0x000e240000000a00 */
[----:B0-----:R-:W2:Y:S02]  /*06b0*/  LDG.E R2, desc[UR12][R2.64] ;  /* 0x0000000c02027981 */ /* 0x001ea4000c1e1900 */
[----:B--2---:R-:W-:Y:S01]  /*06c0*/  R2UR UR14, R2 ;  /* 0x00000000020e72ca */ /* 0x004fe200000e0000 */
[----:B------:R-:W-:-:S14]  /*06d0*/  BRA `(.L_x_5) ;  /* 0x0000000000047947 */ /* 0x000fdc0003800000 */
.L_x_6:
[----:B------:R-:W-:-:S05]  /*06e0*/  ULDC UR14, c[0x0][0x580] ;  /* 0x00016000000e7ab9 */ /* 0x000fca0000000800 */
.L_x_5:
[----:B------:R-:W-:Y:S02]  /*06f0*/  ULDC.64 UR4, c[0x0][0x5a0] ;  /* 0x0001680000047ab9 */ /* 0x000fe40000000a00 */
[----:B------:R-:W-:-:S04]  /*0700*/  ISETP.NE.U32.AND P0, PT, RZ, UR4, PT ;  /* 0x00000004ff007c0c */ /* 0x000fc8000bf05070 */
        /* <DEDUP_REMOVED lines=10> */
.L_x_7:
        /* <DEDUP_REMOVED lines=8> */
.L_x_9:
[----:B------:R-:W-:-:S05]  /*0830*/  ULDC UR15, c[0x0][0x584] ;  /* 0x00016100000f7ab9 */ /* 0x000fca0000000800 */
.L_x_8:
[----:B------:R-:W-:Y:S01]  /*0840*/  ULDC UR4, c[0x0][0x3c4] ;  /* 0x0000f10000047ab9 */ /* 0x000fe20000000800 */
[----:B------:R-:W-:Y:S01]  /*0850*/  ISETP.NE.AND P0, PT, RZ, UR11, PT ;  /* 0x0000000bff007c0c */ /* 0x000fe2000bf05270 */
[----:B------:R-:W-:Y:S01]  /*0860*/  UIADD3 UR4, UR4, 0x1f, URZ ;  /* 0x0000001f04047890 */ /* 0x000fe2000fffe03f */
[----:B------:R-:W-:-:S03]  /*0870*/  ULDC.64 UR26, c[0x0][0x3c8] ;  /* 0x0000f200001a7ab9 */ /* 0x000fc60000000a00 */
[----:B------:R-:W-:-:S04]  /*0880*/  USHF.R.S32.HI UR5, URZ, 0x1f, UR4 ;  /* 0x0000001f3f057899 */ /* 0x000fc80008011404 */
[----:B------:R-:W-:-:S04]  /*0890*/  ULEA.HI UR4, UR5, UR4, URZ, 0x5 ;  /* 0x0000000405047291 */ /* 0x000fc8000f8f283f */
[----:B------:R-:W-:-:S04]  /*08a0*/  USHF.R.S32.HI UR4, URZ, 0x5, UR4 ;  /* 0x000000053f047899 */ /* 0x000fc80008011404 */
[----:B------:R-:W-:-:S04]  /*08b0*/  UIMAD UR5, UR4, UR26, URZ ;  /* 0x0000001a040572a4 */ /* 0x000fc8000f8e023f */
[----:B------:R-:W-:Y:S01]  /*08c0*/  UIMAD UR5, UR5, UR27, URZ ;  /* 0x0000001b050572a4 */ /* 0x000fe2000f8e023f */
[----:B------:R-:W-:Y:S11]  /*08d0*/  @!P0 BRA `(.L_x_10) ;  /* 0x000001e800dc8947 */ /* 0x000ff60003800000 */
[----:B------:R-:W-:-:S06]  /*08e0*/  UISETP.NE.AND UP0, UPT, UR11, 0x1, UPT ;  /* 0x000000010b00788c */ /* 0x000fcc000bf05270 */
[----:B------:R-:W-:-:S13]  /*08f0*/  PLOP3.LUT P0, PT, PT, PT, UP0, 0x80, 0x0 ;  /* 0x000000000000781c */ /* 0x000fda0003f0f008 */
[----:B------:R-:W-:Y:S05]  /*0900*/  @P0 EXIT ;  /* 0x000000000000094d */ /* 0x000fea0003800000 */
[----:B------:R0:W-:Y:S01]  /*0910*/  STL [R1], RZ ;  /* 0x000000ff01007387 */ /* 0x0001e20000100800 */
[----:B------:R-:W-:Y:S01]  /*0920*/  UISETP.GE.AND UP0, UPT, UR5, 0x1, UPT ;  /* 0x000000010500788c */ /* 0x000fe2000bf06270 */
[----:B------:R-:W-:Y:S01]  /*0930*/  CS2R R86, SRZ ;  /* 0x0000000000567805 */ /* 0x000fe2000001ff00 */
[----:B------:R-:W-:Y:S01]  /*0940*/  UMOV UR4, URZ ;  /* 0x0000003f00047c82 */ /* 0x000fe20008000000 */
[----:B------:R0:W-:Y:S01]  /*0950*/  STL [R1+0x4], RZ ;  /* 0x000004ff01007387 */ /* 0x0001e20000100800 */
[----:B------:R-:W-:Y:S02]  /*0960*/  CS2R R152, SRZ ;  /* 0x0000000000987805 */ /* 0x000fe4000001ff00 */
[----:B------:R-:W-:Y:S02]  /*0970*/  CS2R R154, SRZ ;  /* 0x00000000009a7805 */ /* 0x000fe4000001ff00 */
[----:B------:R-:W-:Y:S01]  /*0980*/  PLOP3.LUT P0, PT, PT, PT, UP0, 0x80, 0x0 ;  /* 0x000000000000781c */ /* 0x000fe20003f0f008 */
[----:B------:R0:W-:Y:S01]  /*0990*/  STL [R1+0x8], RZ ;  /* 0x000008ff01007387 */ /* 0x0001e20000100800 */
[----:B------:R-:W-:-:S02]  /*09a0*/  CS2R R156, SRZ ;  /* 0x00000000009c7805 */ /* 0x000fc4000001ff00 */
[----:B------:R-:W-:Y:S02]  /*09b0*/  CS2R R158, SRZ ;  /* 0x00000000009e7805 */ /* 0x000fe4000001ff00 */
[----:B------:R-:W-:Y:S01]  /*09c0*/  CS2R R160, SRZ ;  /* 0x0000000000a07805 */ /* 0x000fe2000001ff00 */
[----:B------:R0:W-:Y:S01]  /*09d0*/  STL [R1+0xc], RZ ;  /* 0x00000cff01007387 */ /* 0x0001e20000100800 */
[----:B------:R-:W-:Y:S02]  /*09e0*/  CS2R R162, SRZ ;  /* 0x0000000000a27805 */ /* 0x000fe4000001ff00 */
[----:B------:R-:W-:Y:S02]  /*09f0*/  CS2R R164, SRZ ;  /* 0x0000000000a47805 */ /* 0x000fe4000001ff00 */
[----:B------:R-:W-:Y:S01]  /*0a00*/  CS2R R166, SRZ ;  /* 0x0000000000a67805 */ /* 0x000fe2000001ff00 */
        /* <DEDUP_REMOVED lines=116> */
[----:B------:R0:W-:Y:S04]  /*1150*/  STL [R1+0x84], RZ ;  /* 0x000084ff01007387 */ /* 0x0001e80000100800 */
        /* <DEDUP_REMOVED lines=29> */
[----:B------:R0:W-:Y:S01]  /*1330*/  STL [R1+0xfc], RZ ;  /* 0x0000fcff01007387 */ /* 0x0001e20000100800 */
[----:B------:R-:W-:Y:S05]  /*1340*/  @!P0 BRA `(.L_x_11) ;  /* 0x00000004002c8947 */ /* 0x000fea0003800000 */
[----:B------:R-:W-:-:S04]  /*1350*/  ULOP3.LUT UR4, UR6, 0x1, URZ, 0xfc, !UPT ;  /* 0x0000000106047892 */ /* 0x000fc8000f8efc3f */
[----:B------:R-:W-:-:S06]  /*1360*/  UISETP.NE.AND UP0, UPT, UR4, 0x3, UPT ;  /* 0x000000030400788c */ /* 0x000fcc000bf05270 */
[----:B------:R-:W-:-:S13]  /*1370*/  PLOP3.LUT P1, PT, PT, PT, UP0, 0x80, 0x0 ;  /* 0x000000000000781c */ /* 0x000fda0003f2f008 */
[----:B------:R-:W-:Y:S05]  /*1380*/  @!P1 BRA `(.L_x_12) ;  /* 0x0000000000049947 */ /* 0x000fea0003800000 */
[----:B------:R-:W-:Y:S01]  /*1390*/  BPT.TRAP 0x1 ;  /* 0x000000040000795c */ /* 0x000fe20000300000 */
.L_x_12:
[----:B------:R-:W1:Y:S01]  /*13a0*/  S2UR UR7, SR_CgaCtaId ;  /* 0x00000000000779c3 */ /* 0x000e620000008800 */
[----:B------:R-:W-:Y:S01]  /*13b0*/  SHF.L.U32 R0, RZ, 0x1f, RZ ;  /* 0x0000001fff007819 */ /* 0x000fe200000006ff */
[----:B------:R-:W-:Y:S02]  /*13c0*/  UMOV UR4, 0x400 ;  /* 0x0000040000047882 */ /* 0x000fe40000000000 */
[----:B-1----:R-:W-:-:S12]  /*13d0*/  ULEA UR4, UR7, UR4, 0x18 ;  /* 0x0000000407047291 */ /* 0x002fd8000f8ec03f */
.L_x_13:
[----:B-1----:R-:W-:-:S04]  /*13e0*/  IMAD.U32 R3, RZ, RZ, UR4 ;  /* 0x00000004ff037e24 */ /* 0x002fc8000f8e00ff */
[----:B------:R1:W2:Y:S03]  /*13f0*/  SYNCS.PHASECHK.TRANS64.TRYWAIT P1, [R3+URZ+0x36000], R0 ;  /* 0x03600000030075a7 */ /* 0x0002a6000802017f */
[----:B--2---:R-:W-:Y:S05]  /*1400*/  @!P1 NANOSLEEP.SYNCS 0x989680 ;  /* 0x009896800000995d */ /* 0x004fea0003900000 */
[----:B------:R-:W2:Y:S02]  /*1410*/  @!P1 SYNCS.PHASECHK.TRANS64 P1, [R3+URZ+0x36000], R0 ;  /* 0x03600000030095a7 */ /* 0x000ea4000802007f */
[----:B--2---:R-:W-:Y:S05]  /*1420*/  @!P1 BRA `(.L_x_13) ;  /* 0xfffffffc00ec9947 */ /* 0x004fea000383ffff */
[----:B------:R-:W-:Y:S01]  /*1430*/  UIADD3 UR7, UR4, 0x24000, URZ ;  /* 0x0002400004077890 */ /* 0x000fe2000fffe03f */
[----:B------:R-:W-:Y:S01]  /*1440*/  WARPGROUP.ARRIVE ;  /* 0x00000000000079c5 */ /* 0x000fe20000000000 */
[----:B------:R-:W-:Y:S02]  /*1450*/  USHF.R.U32.HI UR4, URZ, 0x4, UR4 ;  /* 0x000000043f047899 */ /* 0x000fe40008011604 */
[----:B------:R-:W-:Y:S02]  /*1460*/  USHF.R.U32.HI UR7, URZ, 0x4, UR7 ;  /* 0x000000043f077899 */ /* 0x000fe40008011607 */
[----:B------:R-:W-:Y:S02]  /*1470*/  ULOP3.LUT UR4, UR4, 0x3fff, URZ, 0xc0, !UPT ;  /* 0x00003fff04047892 */ /* 0x000fe4000f8ec03f */
[----:B------:R-:W-:Y:S02]  /*1480*/  ULOP3.LUT UR7, UR7, 0x3fff, URZ, 0xc0, !UPT ;  /* 0x00003fff07077892 */ /* 0x000fe4000f8ec03f */
[----:B------:R-:W-:-:S02]  /*1490*/  ULOP3.LUT UR4, UR4, 0x10000, URZ, 0xfc, !UPT ;  /* 0x0001000004047892 */ /* 0x000fc4000f8efc3f */
[----:B------:R-:W-:Y:S01]  /*14a0*/  ULOP3.LUT UR10, UR7, 0x10000, URZ, 0xfc, !UPT ;  /* 0x00010000070a7892 */ /* 0x000fe2000f8efc3f */
[----:B------:R-:W-:Y:S01]  /*14b0*/  UMOV UR9, 0xc0000010 ;  /* 0xc000001000097882 */ /* 0x000fe20000000000 */
[----:B------:R-:W-:-:S03]  /*14c0*/  UMOV UR11, 0xc0000010 ;  /* 0xc0000010000b7882 */ /* 0x000fc60000000000 */
[----:B------:R-:W-:-:S04]  /*14d0*/  UMOV UR8, UR4 ;  /* 0x0000000400087c82 */ /* 0x000fc80008000000 */
[----:B------:R-:W-:Y:S01]  /*14e0*/  QGMMA.64x128x32.F32.E4M3.E4M3 R24, gdesc[UR8], RZ, !UPT, gsb0 ;  /* 0x01e00000081879f3 */ /* 0x000fe2000c0008ff */
[----:B------:R-:W-:Y:S01]  /*14f0*/  UIADD3 UR8, UR4, 0x80, URZ ;  /* 0x0000008004087890 */ /* 0x000fe2000fffe03f */
[----:B------:R-:W-:Y:S01]  /*1500*/  UMOV UR9, 0xc0000010 ;  /* 0xc000001000097882 */ /* 0x000fe20000000000 */
[----:B------:R-:W-:Y:S02]  /*1510*/  WARPGROUP.DEPBAR.LE gsb0, 0x0 ;  /* 0x00008000000079c5 */ /* 0x000fe40000010000 */
[----:B------:R-:W-:Y:S01]  /*1520*/  WARPGROUP.ARRIVE ;  /* 0x00000000000079c5 */ /* 0x000fe20000000000 */
[----:B------:R-:W-:Y:S04]  /*1530*/  STL.64 [R1], R24 ;  /* 0x0000001801007387 */ /* 0x000fe80000100a00 */
[----:B------:R-:W-:Y:S02]  /*1540*/  STL.64 [R1+0x8], R26 ;  /* 0x0000081a01007387 */ /* 0x000fe40000100a00 */
[----:B------:R-:W-:Y:S01]  /*1550*/  QGMMA.64x128x32.F32.E4M3.E4M3 R152, gdesc[UR8], RZ, !UPT, gsb0 ;  /* 0x01e00000089879f3 */ /* 0x000fe2000c0008ff */
[----:B------:R-:W-:Y:S01]  /*1560*/  UIADD3 UR8, UR4, 0x100, URZ ;  /* 0x0000010004087890 */ /* 0x000fe2000fffe03f */
[----:B------:R-:W-:Y:S01]  /*1570*/  UMOV UR9, 0xc0000010 ;  /* 0xc000001000097882 */ /* 0x000fe20000000000 */
[----:B------:R-:W-:Y:S04]  /*1580*/  STL.64 [R1+0x10], R28 ;  /* 0x0000101c01007387 */ /* 0x000fe80000100a00 */
        /* <DEDUP_REMOVED lines=28> */
[----:B------:R2:W-:Y:S01]  /*1750*/  STL.64 [R1+0xf8], R86 ;  /* 0x0000f85601007387 */ /* 0x0005e20000100a00 */
[----:B------:R-:W-:-:S02]  /*1760*/  WARPGROUP.DEPBAR.LE gsb0, 0x0 ;  /* 0x00008000000079c5 */ /* 0x000fc40000010000 */
[----:B------:R-:W-:-:S06]  /*1770*/  WARPGROUP.ARRIVE ;  /* 0x00000000000079c5 */ /* 0x000fcc0000000000 */
[----:B------:R-:W-:Y:S01]  /*1780*/  QGMMA.64x128x32.F32.E4M3.E4M3 R88, gdesc[UR8], RZ, !UPT, gsb0 ;  /* 0x01e00000085879f3 */ /* 0x000fe2000c0008ff */
[----:B------:R-:W-:Y:S01]  /*1790*/  UIADD3 UR8, UR4, 0x180, URZ ;  /* 0x0000018004087890 */ /* 0x000fe2000fffe03f */
[----:B------:R-:W-:Y:S02]  /*17a0*/  UMOV UR9, 0xc0000010 ;  /* 0xc000001000097882 */ /* 0x000fe40000000000 */
[----:B------:R-:W-:Y:S01]  /*17b0*/  UMOV UR4, 0x1 ;  /* 0x0000000100047882 */ /* 0x000fe20000000000 */
[----:B------:R-:W-:Y:S02]  /*17c0*/  WARPGROUP.DEPBAR.LE gsb0, 0x0 ;  /* 0x00008000000079c5 */ /* 0x000fe40000010000 */
[----:B--2---:R-:W-:-:S06]  /*17d0*/  WARPGROUP.ARRIVE ;  /* 0x00000000000079c5 */ /* 0x004fcc0000000000 */
[----:B------:R-:W-:Y:S03]  /*17e0*/  QGMMA.64x128x32.F32.E4M3.E4M3 R24, gdesc[UR8], RZ, !UPT, gsb0 ;  /* 0x01e00000081879f3 */ /* 0x000fe6000c0008ff */
[----:B------:R-:W-:Y:S02]  /*17f0*/  WARPGROUP.DEPBAR.LE gsb0, 0x0 ;  /* 0x00008000000079c5 */ /* 0x000fe40000010000 */
.L_x_11:
[----:B------:R-:W-:-:S04]  /*1800*/  UISETP.LT.AND UP0, UPT, UR5, 0x1, UPT ;  /* 0x000000010500788c */ /* 0x000fc8000bf01270 */
[----:B------:R-:W-:-:S04]  /*1810*/  USEL UR7, UR5, 0x1, UP0 ;  /* 0x0000000105077887 */ /* 0x000fc80008000000 */
[----:B------:R-:W-:-:S04]  /*1820*/  UIADD3 UR7, UR5, -UR7, URZ ;  /* 0x8000000705077290 */ /* 0x000fc8000fffe03f */
[----:B------:R-:W-:-:S06]  /*1830*/  UISETP.GE.AND UP0, UPT, UR7, 0x1, UPT ;  /* 0x000000010700788c */ /* 0x000fcc000bf06270 */
[----:B------:R-:W-:-:S13]  /*1840*/  PLOP3.LUT P1, PT, PT, PT, UP0, 0x80, 0x0 ;  /* 0x000000000000781c */ /* 0x000fda0003f2f008 */
[----:B------:R-:W-:Y:S05]  /*1850*/  @!P1 BRA `(.L_x_14) ;  /* 0x0000000c001c9947 */ /* 0x000fea0003800000 */
[----:B------:R-:W-:Y:S01]  /*1860*/  IMAD.MOV.U32 R4, RZ, RZ, RZ ;  /* 0x000000ffff047224 */ /* 0x000fe200078e00ff */
[----:B------:R-:W-:Y:S01]  /*1870*/  ULOP3.LUT UR18, UR6, 0x1, URZ, 0xfc, !UPT ;  /* 0x0000000106127892 */ /* 0x000fe2000f8efc3f */
[----:B-1----:R-:W-:Y:S01]  /*1880*/  IMAD.U32 R3, RZ, RZ, UR7 ;  /* 0x00000007ff037e24 */ /* 0x002fe2000f8e00ff */
[----:B------:R-:W-:Y:S01]  /*1890*/  UISETP.NE.U32.AND UP0, UPT, UR4, URZ, UPT ;  /* 0x0000003f0400728c */ /* 0x000fe2000bf05070 */
[----:B------:R-:W-:-:S10]  /*18a0*/  UMOV UR5, URZ ;  /* 0x0000003f00057c82 */ /* 0x000fd40008000000 */
.L_x_19:
[----:B------:R-:W-:-:S06]  /*18b0*/  UISETP.NE.AND UP1, UPT, UR18, 0x3, UPT ;  /* 0x000000031200788c */ /* 0x000fcc000bf25270 */
[----:B------:R-:W-:-:S13]  /*18c0*/  PLOP3.LUT P2, PT, PT, PT, UP1, 0x80, 0x0 ;  /* 0x000000000000781c */ /* 0x000fda0003f4f018 */
[----:B-1----:R-:W-:Y:S05]  /*18d0*/  @!P2 BRA `(.L_x_15) ;  /* 0x000000000004a947 */ /* 0x002fea0003800000 */
[----:B------:R-:W-:Y:S01]  /*18e0*/  BPT.TRAP 0x1 ;  /* 0x000000040000795c */ /* 0x000fe20000300000 */
.L_x_15:
[----:B------:R-:W1:Y:S01]  /*18f0*/  S2UR UR9, SR_CgaCtaId ;  /* 0x00000000000979c3 */ /* 0x000e620000008800 */
[----:B------:R-:W-:Y:S01]  /*1900*/  UMOV UR8, 0x400 ;  /* 0x0000040000087882 */ /* 0x000fe20000000000 */
[----:B------:R-:W-:Y:S01]  /*1910*/  SHF.L.U32 R2, R4, 0x1f, RZ ;  /* 0x0000001f04027819 */ /* 0x000fe200000006ff */
[----:B-1----:R-:W-:-:S04]  /*1920*/  ULEA UR17, UR9, UR8, 0x18 ;  /* 0x0000000809117291 */ /* 0x002fc8000f8ec03f */
[----:B------:R-:W-:-:S12]  /*1930*/  ULEA UR8, UR4, UR17, 0x3 ;  /* 0x0000001104087291 */ /* 0x000fd8000f8e183f */
.L_x_16:
[----:B-1----:R-:W-:-:S04]  /*1940*/  IMAD.U32 R0, RZ, RZ, UR8 ;  /* 0x00000008ff007e24 */ /* 0x002fc8000f8e00ff */
[----:B------:R1:W2:Y:S03]  /*1950*/  SYNCS.PHASECHK.TRANS64.TRYWAIT P1, [R0+URZ+0x36000], R2 ;  /* 0x03600002000075a7 */ /* 0x0002a6000802017f */
[----:B--2---:R-:W-:Y:S05]  /*1960*/  @!P1 NANOSLEEP.SYNCS 0x989680 ;  /* 0x009896800000995d */ /* 0x004fea0003900000 */
[----:B------:R-:W2:Y:S02]  /*1970*/  @!P1 SYNCS.PHASECHK.TRANS64 P1, [R0+URZ+0x36000], R2 ;  /* 0x03600002000095a7 */ /* 0x000ea4000802007f */
[----:B--2---:R-:W-:Y:S05]  /*1980*/  @!P1 BRA `(.L_x_16) ;  /* 0xfffffffc00ec9947 */ /* 0x004fea000383ffff */
        /* <DEDUP_REMOVED lines=31> */
[----:B------:R2:W-:Y:S04]  /*1b80*/  STL.64 [R1+0x100], R24 ;  /* 0x0001001801007387 */ /* 0x0005e80000100a00 */
[----:B--2---:R-:W2:Y:S04]  /*1b90*/  LDL.LU.64 R24, [R1] ;  /* 0x0000000001187983 */ /* 0x004ea80000300a00 */
[----:B------:R-:W2:Y:S04]  /*1ba0*/  LDL.LU.64 R26, [R1+0x8] ;  /* 0x00000800011a7983 */ /* 0x000ea80000300a00 */
        /* <DEDUP_REMOVED lines=29> */
[----:B------:R-:W2:Y:S01]  /*1d80*/  LDL.LU.64 R86, [R1+0xf8] ;  /* 0x0000f80001567983 */ /* 0x000ea20000300a00 */
[----:B------:R-:W-:-:S02]  /*1d90*/  UIADD3 UR8, UR17, 0x24000, URZ ;  /* 0x0002400011087890 */ /* 0x000fc4000fffe03f */
[----:B------:R-:W-:Y:S02]  /*1da0*/  USHF.R.U32.HI UR9, URZ, 0x4, UR17 ;  /* 0x000000043f097899 */ /* 0x000fe40008011611 */
[----:B------:R-:W-:Y:S02]  /*1db0*/  USHF.R.U32.HI UR8, URZ, 0x4, UR8 ;  /* 0x000000043f087899 */ /* 0x000fe40008011608 */
[----:B------:R-:W-:Y:S02]  /*1dc0*/  ULOP3.LUT UR9, UR9, 0x3fff, URZ, 0xc0, !UPT ;  /* 0x00003fff09097892 */ /* 0x000fe4000f8ec03f */
[----:B------:R-:W-:Y:S02]  /*1dd0*/  ULOP3.LUT UR8, UR8, 0x3fff, URZ, 0xc0, !UPT ;  /* 0x00003fff08087892 */ /* 0x000fe4000f8ec03f */
[----:B------:R-:W-:Y:S02]  /*1de0*/  ULOP3.LUT UR9, UR9, 0x10000, URZ, 0xfc, !UPT ;  /* 0x0001000009097892 */ /* 0x000fe4000f8efc3f */
[----:B------:R-:W-:-:S02]  /*1df0*/  ULOP3.LUT UR8, UR8, 0x10000, URZ, 0xfc, !UPT ;  /* 0x0001000008087892 */ /* 0x000fc4000f8efc3f */
[----:B------:R-:W-:Y:S02]  /*1e00*/  ULEA UR16, UR4, UR9, 0x9 ;  /* 0x0000000904107291 */ /* 0x000fe4000f8e483f */
[----:B------:R-:W-:Y:S01]  /*1e10*/  ULEA UR10, UR4, UR8, 0x8 ;  /* 0x00000008040a7291 */ /* 0x000fe2000f8e403f */
[----:B------:R-:W-:Y:S01]  /*1e20*/  UMOV UR9, 0xc0000010 ;  /* 0xc000001000097882 */ /* 0x000fe20000000000 */
[----:B------:R-:W-:-:S03]  /*1e30*/  UMOV UR11, 0xc0000010 ;  /* 0xc0000010000b7882 */ /* 0x000fc60000000000 */
[----:B------:R-:W-:Y:S01]  /*1e40*/  UMOV UR8, UR16 ;  /* 0x0000001000087c82 */ /* 0x000fe20008000000 */
[----:B--2---:R-:W-:-:S06]  /*1e50*/  WARPGROUP.ARRIVE ;  /* 0x00000000000079c5 */ /* 0x004fcc0000000000 */
[----:B------:R-:W-:Y:S01]  /*1e60*/  QGMMA.64x128x32.F32.E4M3.E4M3 R24, gdesc[UR8], R24, UP0, gsb0 ;  /* 0x01e00000081879f3 */ /* 0x000fe2000b800818 */
[----:B------:R-:W-:Y:S02]  /*1e70*/  UIADD3 UR8, UR16, 0x80, URZ ;  /* 0x0000008010087890 */ /* 0x000fe4000fffe03f */
[----:B------:R-:W-:Y:S02]  /*1e80*/  WARPGROUP.DEPBAR.LE gsb0, 0x0 ;  /* 0x00008000000079c5 */ /* 0x000fe40000010000 */
[----:B------:R-:W-:Y:S04]  /*1e90*/  STL.64 [R1], R24 ;  /* 0x0000001801007387 */ /* 0x000fe80000100a00 */
        /* <DEDUP_REMOVED lines=31> */
[----:B--2---:R-:W2:Y:S04]  /*2090*/  LDL.LU.64 R86, [R1+0x1f8] ;  /* 0x0001f80001567983 */ /* 0x004ea80000300a00 */
        /* <DEDUP_REMOVED lines=31> */
[----:B------:R-:W-:Y:S01]  /*2290*/  WARPGROUP.ARRIVE ;  /* 0x00000000000079c5 */ /* 0x000fe20000000000 */
[----:B------:R-:W-:-:S05]  /*22a0*/  UMOV UR9, 0xc0000010 ;  /* 0xc000001000097882 */ /* 0x000fca0000000000 */
[----:B------:R-:W-:Y:S01]  /*22b0*/  QGMMA.64x128x32.F32.E4M3.E4M3 R152, gdesc[UR8], R152, UP0, gsb0 ;  /* 0x01e00000089879f3 */ /* 0x000fe2000b800898 */
[----:B------:R-:W-:Y:S01]  /*22c0*/  UIADD3 UR8, UR16, 0x100, URZ ;  /* 0x0000010010087890 */ /* 0x000fe2000fffe03f */
[----:B------:R-:W-:Y:S01]  /*22d0*/  UMOV UR9, 0xc0000010 ;  /* 0xc000001000097882 */ /* 0x000fe20000000000 */
[----:B------:R-:W-:Y:S02]  /*22e0*/  WARPGROUP.DEPBAR.LE gsb0, 0x0 ;  /* 0x00008000000079c5 */ /* 0x000fe40000010000 */
[----:B------:R-:W-:-:S07]  /*22f0*/  WARPGROUP.ARRIVE ;  /* 0x00000000000079c5 */ /* 0x000fce0000000000 */
[----:B------:R-:W-:Y:S01]  /*2300*/  QGMMA.64x128x32.F32.E4M3.E4M3 R88, gdesc[UR8], R88, UP0, gsb0 ;  /* 0x01e00000085879f3 */ /* 0x000fe2000b800858 */
[----:B------:R-:W-:Y:S01]  /*2310*/  UIADD3 UR8, UR16, 0x180, URZ ;  /* 0x0000018010087890 */ /* 0x000fe2000fffe03f */
[----:B------:R-:W-:Y:S01]  /*2320*/  UMOV UR9, 0xc0000010 ;  /* 0xc000001000097882 */ /* 0x000fe20000000000 */
[----:B------:R-:W-:Y:S02]  /*2330*/  WARPGROUP.DEPBAR.LE gsb0, 0x0 ;  /* 0x00008000000079c5 */ /* 0x000fe40000010000 */
[----:B--2---:R-:W-:-:S07]  /*2340*/  WARPGROUP.ARRIVE ;  /* 0x00000000000079c5 */ /* 0x004fce0000000000 */
[----:B------:R-:W-:Y:S03]  /*2350*/  QGMMA.64x128x32.F32.E4M3.E4M3 R24, gdesc[UR8], R24, UP0, gsb0 ;  /* 0x01e00000081879f3 */ /* 0x000fe6000b800818 */
[----:B------:R-:W-:Y:S02]  /*2360*/  WARPGROUP.DEPBAR.LE gsb0, 0x0 ;  /* 0x00008000000079c5 */ /* 0x000fe40000010000 */
[----:B------:R-:W-:Y:S05]  /*2370*/  @!P2 BRA `(.L_x_17) ;  /* 0x000000000004a947 */ /* 0x000fea0003800000 */
[----:B------:R-:W-:Y:S01]  /*2380*/  BPT.TRAP 0x1 ;  /* 0x000000040000795c */ /* 0x000fe20000300000 */
.L_x_17:
[----:B------:R-:W-:Y:S02]  /*2390*/  UISETP.GT.U32.AND UP0, UPT, UR6, 0x1, UPT ;  /* 0x000000010600788c */ /* 0x000fe4000bf04070 */
[----:B------:R-:W-:-:S04]  /*23a0*/  ULEA UR8, UR5, UR17, 0x3 ;  /* 0x0000001105087291 */ /* 0x000fc8000f8e183f */
[----:B------:R-:W-:Y:S01]  /*23b0*/  UIADD3 UR8, UR8, 0x36090, URZ ;  /* 0x0003609008087890 */ /* 0x000fe2000fffe03f */
[----:B------:R-:W-:-:S03]  /*23c0*/  PLOP3.LUT P1, PT, PT, PT, UP0, 0x80, 0x0 ;  /* 0x000000000000781c */ /* 0x000fc60003f2f008 */
[----:B------:R-:W-:-:S09]  /*23d0*/  UPRMT UR8, URZ, 0x654, UR8 ;  /* 0x000006543f087896 */ /* 0x000fd20008000008 */
[----:B------:R-:W-:Y:S01]  /*23e0*/  SYNCS.ARRIVE.TRANS64.RED.A1T0 RZ, [UR8], RZ ;  /* 0x000000ffffff79a7 */ /* 0x000fe20008100408 */
[----:B------:R-:W-:Y:S05]  /*23f0*/  @P1 BRA `(.L_x_18) ;  /* 0x0000000000041947 */ /* 0x000fea0003800000 */
[----:B------:R-:W-:Y:S01]  /*2400*/  BPT.TRAP 0x1 ;  /* 0x000000040000795c */ /* 0x000fe20000300000 */
.L_x_18:
[----:B------:R-:W-:Y:S01]  /*2410*/  UIADD3 UR4, UR4, 0x1, URZ ;  /* 0x0000000104047890 */ /* 0x000fe2000fffe03f */
[C---:B------:R-:W-:Y:S01]  /*2420*/  ISETP.GT.AND P1, PT, R3.reuse, 0x1, PT ;  /* 0x000000010300780c */ /* 0x040fe20003f24270 */
[----:B------:R-:W-:Y:S01]  /*2430*/  UIADD3 UR5, UR5, 0x1, URZ ;  /* 0x0000000105057890 */ /* 0x000fe2000fffe03f */
[----:B------:R-:W-:Y:S01]  /*2440*/  VIADD R3, R3, 0xffffffff ;  /* 0xffffffff03037836 */ /* 0x000fe20000000000 */
[----:B------:R-:W-:Y:S02]  /*2450*/  UISETP.NE.AND UP0, UPT, UR4, 0x12, UPT ;  /* 0x000000120400788c */ /* 0x000fe4000bf05270 */
[----:B------:R-:W-:Y:S02]  /*2460*/  UISETP.NE.AND UP1, UPT, UR5, 0x12, UPT ;  /* 0x000000120500788c */ /* 0x000fe4000bf25270 */
[----:B------:R-:W-:Y:S02]  /*2470*/  USEL UR8, URZ, 0x1, UP0 ;  /* 0x000000013f087887 */ /* 0x000fe40008000000 */
[----:B------:R-:W-:-:S02]  /*2480*/  USEL UR4, UR4, URZ, UP0 ;  /* 0x0000003f04047287 */ /* 0x000fc40008000000 */
[----:B------:R-:W-:Y:S02]  /*2490*/  USEL UR5, UR5, URZ, UP1 ;  /* 0x0000003f05057287 */ /* 0x000fe40008800000 */
[----:B------:R-:W-:Y:S01]  /*24a0*/  UPLOP3.LUT UP0, UPT, UPT, UPT, UPT, 0x80, 0x0 ;  /* 0x000000000000789c */ /* 0x000fe20003f0f070 */
[----:B------:R-:W-:Y:S01]  /*24b0*/  LOP3.LUT R4, R4, UR8, RZ, 0x3c, !PT ;  /* 0x0000000804047c12 */ /* 0x000fe2000f8e3cff */
[----:B------:R-:W-:Y:S09]  /*24c0*/  @P1 BRA `(.L_x_19) ;  /* 0xfffffff000f81947 */ /* 0x000ff2000383ffff */
.L_x_14:
[----:B------:R-:W-:Y:S05]  /*24d0*/  @!P0 BRA `(.L_x_20) ;  /* 0x00000000004c8947 */ /* 0x000fea0003800000 */
[----:B------:R-:W-:-:S04]  /*24e0*/  ULOP3.LUT UR4, UR6, 0x1, URZ, 0xfc, !UPT ;  /* 0x0000000106047892 */ /* 0x000fc8000f8efc3f */
[----:B------:R-:W-:-:S06]  /*24f0*/  UISETP.NE.AND UP0, UPT, UR4, 0x3, UPT ;  /* 0x000000030400788c */ /* 0x000fcc000bf05270 */
[----:B------:R-:W-:-:S13]  /*2500*/  PLOP3.LUT P0, PT, PT, PT, UP0, 0x80, 0x0 ;  /* 0x000000000000781c */ /* 0x000fda0003f0f008 */
[----:B------:R-:W-:Y:S05]  /*2510*/  @!P0 BRA `(.L_x_21) ;  /* 0x0000000000048947 */ /* 0x000fea0003800000 */
[----:B------:R-:W-:Y:S01]  /*2520*/  BPT.TRAP 0x1 ;  /* 0x000000040000795c */ /* 0x000fe20000300000 */
.L_x_21:
[----:B------:R-:W2:Y:S01]  /*2530*/  S2UR UR8, SR_CgaCtaId ;  /* 0x00000000000879c3 */ /* 0x000ea20000008800 */
[----:B------:R-:W-:Y:S02]  /*2540*/  UIMAD.WIDE.U32 UR4, UR7, 0x38e38e39, URZ ;  /* 0x38e38e39070478a5 */ /* 0x000fe4000f8e003f */
[----:B------:R-:W-:Y:S02]  /*2550*/  UISETP.GT.U32.AND UP0, UPT, UR6, 0x1, UPT ;  /* 0x000000010600788c */ /* 0x000fe4000bf04070 */
[----:B------:R-:W-:-:S03]  /*2560*/  USHF.R.U32.HI UR4, URZ, 0x2, UR5 ;  /* 0x000000023f047899 */ /* 0x000fc60008011605 */
[----:B------:R-:W-:Y:S01]  /*2570*/  UMOV UR5, 0x400 ;  /* 0x0000040000057882 */ /* 0x000fe20000000000 */
[----:B------:R-:W-:Y:S01]  /*2580*/  UIMAD UR4, UR4, -0x12, UR7 ;  /* 0xffffffee040478a4 */ /* 0x000fe2000f8e0207 */
[----:B------:R-:W-:Y:S01]  /*2590*/  PLOP3.LUT P0, PT, PT, PT, UP0, 0x80, 0x0 ;  /* 0x000000000000781c */ /* 0x000fe20003f0f008 */
[----:B--2---:R-:W-:-:S04]  /*25a0*/  ULEA UR5, UR8, UR5, 0x18 ;  /* 0x0000000508057291 */ /* 0x004fc8000f8ec03f */
[----:B------:R-:W-:-:S04]  /*25b0*/  ULEA UR4, UR4, UR5, 0x3 ;  /* 0x0000000504047291 */ /* 0x000fc8000f8e183f */
[----:B------:R-:W-:-:S04]  /*25c0*/  UIADD3 UR4, UR4, 0x36090, URZ ;  /* 0x0003609004047890 */ /* 0x000fc8000fffe03f */
[----:B------:R-:W-:-:S09]  /*25d0*/  UPRMT UR4, URZ, 0x654, UR4 ;  /* 0x000006543f047896 */ /* 0x000fd20008000004 */
[----:B------:R-:W-:Y:S01]  /*25e0*/  SYNCS.ARRIVE.TRANS64.RED.A1T0 RZ, [UR4], RZ ;  /* 0x000000ffffff79a7 */ /* 0x000fe20008100404 */
[----:B------:R-:W-:Y:S05]  /*25f0*/  @P0 BRA `(.L_x_20) ;  /* 0x0000000000040947 */ /* 0x000fea0003800000 */
[----:B------:R-:W-:Y:S01]  /*2600*/  BPT.TRAP 0x1 ;  /* 0x000000040000795c */ /* 0x000fe20000300000 */
.L_x_20:
[----:B-1----:R-:W1:Y:S01]  /*2610*/  S2R R2, SR_TID.X ;  /* 0x0000000000027919 */ /* 0x002e620000002100 */
[----:B------:R-:W-:Y:S01]  /*2620*/  ULDC.64 UR4, c[0x0][0x280] ;  /* 0x0000a00000047ab9 */ /* 0x000fe20000000a00 */
[----:B------:R-:W2:Y:S01]  /*2630*/  S2R R4, SR_CTAID.Y ;  /* 0x0000000000047919 */ /* 0x000ea20000002600 */
[----:B-1----:R-:W-:-:S04]  /*2640*/  SHF.R.S32.HI R0, RZ, 0x1f, R2 ;  /* 0x0000001fff007819 */ /* 0x002fc80000011402 */
[----:B------:R-:W-:Y:S01]  /*2650*/  LEA.HI R0, R0, R2, RZ, 0x7 ;  /* 0x0000000200007211 */ /* 0x000fe200078f38ff */
[----:B--2---:R-:W-:-:S03]  /*2660*/  IMAD.SHL.U32 R4, R4, 0x80, RZ ;  /* 0x0000008004047824 */ /* 0x004fc600078e00ff */
[----:B------:R-:W-:Y:S02]  /*2670*/  LOP3.LUT R0, R0, 0xffffff80, RZ, 0xc0, !PT ;  /* 0xffffff8000007812 */ /* 0x000fe400078ec0ff */
[----:B------:R-:W-:-:S03]  /*2680*/  ISETP.GE.AND P0, PT, R4, UR5, PT ;  /* 0x0000000504007c0c */ /* 0x000fc6000bf06270 */
[----:B------:R-:W-:-:S05]  /*2690*/  IMAD.IADD R0, R2, 0x1, -R0 ;  /* 0x0000000102007824 */ /* 0x000fca00078e0a00 */
[----:B------:R-:W-:-:S04]  /*26a0*/  SHF.R.S32.HI R3, RZ, 0x1f, R0 ;  /* 0x0000001fff037819 */ /* 0x000fc80000011400 */
[CC--:B------:R-:W-:Y:S02]  /*26b0*/  LEA.HI R2, R3.reuse, R0.reuse, RZ, 0x2 ;  /* 0x0000000003027211 */ /* 0x0c0fe400078f10ff */
[----:B------:R-:W-:Y:S02]  /*26c0*/  LEA.HI R3, R3, R0, RZ, 0x5 ;  /* 0x0000000003037211 */ /* 0x000fe400078f28ff */
[--C-:B------:R-:W-:Y:S02]  /*26d0*/  SHF.R.S32.HI R12, RZ, 0x2, R2.reuse ;  /* 0x00000002ff0c7819 */ /* 0x100fe40000011402 */
[----:B------:R-:W-:Y:S02]  /*26e0*/  SHF.R.S32.HI R13, RZ, 0x1f, R2 ;  /* 0x0000001fff0d7819 */ /* 0x000fe40000011402 */
[----:B------:R-:W-:Y:S02]  /*26f0*/  LOP3.LUT R2, R2, 0x7ffffffc, RZ, 0xc0, !PT ;  /* 0x7ffffffc02027812 */ /* 0x000fe400078ec0ff */
[----:B------:R-:W-:-:S03]  /*2700*/  LEA.HI R13, R13, R12, RZ, 0x3 ;  /* 0x0000000c0d0d7211 */ /* 0x000fc600078f18ff */
[----:B------:R-:W-:Y:S01]  /*2710*/  IMAD.IADD R2, R0, 0x1, -R2 ;  /* 0x0000000100027824 */ /* 0x000fe200078e0a02 */
[----:B------:R-:W-:-:S03]  /*2720*/  LOP3.LUT R13, R13, 0xfffffff8, RZ, 0xc0, !PT ;  /* 0xfffffff80d0d7812 */ /* 0x000fc600078ec0ff */
[----:B------:R-:W-:Y:S02]  /*2730*/  IMAD.SHL.U32 R0, R2, 0x2, RZ ;  /* 0x0000000202007824 */ /* 0x000fe400078e00ff */
[----:B------:R-:W-:-:S03]  /*2740*/  IMAD.IADD R12, R12, 0x1, -R13 ;  /* 0x000000010c0c7824 */ /* 0x000fc600078e0a0d */
[----:B------:R-:W-:Y:S02]  /*2750*/  SHF.R.S32.HI R2, RZ, 0x1f, R0 ;  /* 0x0000001fff027819 */ /* 0x000fe40000011400 */
[----:B------:R-:W-:Y:S02]  /*2760*/  IADD3 R14, P1, R4, R0, RZ ;  /* 0x00000000040e7210 */ /* 0x000fe40007f3e0ff */
[----:B------:R-:W-:Y:S02]  /*2770*/  IADD3 R0, -R0, UR5, -R4 ;  /* 0x0000000500007c10 */ /* 0x000fe4000fffe904 */
[----:B------:R-:W-:Y:S02]  /*2780*/  LEA.HI.X.SX32 R15, R4, R2, 0x1, P1 ;  /* 0x00000002040f7211 */ /* 0x000fe400008f0eff */
[----:B------:R-:W1:Y:S01]  /*2790*/  S2R R4, SR_CTAID.X ;  /* 0x0000000000047919 */ /* 0x000e620000002500 */
[----:B------:R-:W-:Y:S02]  /*27a0*/  SHF.R.S32.HI R2, RZ, 0x5, R3 ;  /* 0x00000005ff027819 */ /* 0x000fe40000011403 */
[----:B------:R-:W-:Y:S01]  /*27b0*/  SHF.R.S32.HI R13, RZ, 0x1f, R12 ;  /* 0x0000001fff0d7819 */ /* 0x000fe2000001140c */
[----:B-1----:R-:W-:-:S02]  /*27c0*/  IMAD.SHL.U32 R3, R4, 0x100, RZ ;  /* 0x0000010004037824 */ /* 0x002fc400078e00ff */
[----:B------:R-:W-:-:S03]  /*27d0*/  IMAD.WIDE R10, R4, 0x100, R12 ;  /* 0x00000100040a7825 */ /* 0x000fc600078e020c */
[----:B------:R-:W-:Y:S01]  /*27e0*/  ISETP.GE.OR P0, PT, R3, UR4, P0 ;  /* 0x0000000403007c0c */ /* 0x000fe20008706670 */
[----:B------:R-:W-:-:S04]  /*27f0*/  IMAD.WIDE R10, R2, 0x10, R10 ;  /* 0x00000010020a7825 */ /* 0x000fc800078e020a */
[----:B------:R-:W-:-:S05]  /*2800*/  IMAD R2, R2, -0x10, -R3 ;  /* 0xfffffff002027824 */ /* 0x000fca00078e0a03 */
[----:B------:R-:W-:-:S03]  /*2810*/  IADD3 R12, R2, UR4, -R12 ;  /* 0x00000004020c7c10 */ /* 0x000fc6000fffe80c */
[----:B------:R-:W-:Y:S05]  /*2820*/  @P0 EXIT ;  /* 0x000000000000094d */ /* 0x000fea0003800000 */
[----:B------:R-:W-:Y:S01]  /*2830*/  FSETP.NEU.AND P0, PT, RZ, UR15, PT ;  /* 0x0000000fff007c0b */ /* 0x000fe2000bf0d000 */
[----:B------:R-:W-:Y:S02]  /*2840*/  ULDC.64 UR6, c[0x0][0x5d0] ;  /* 0x0001740000067ab9 */ /* 0x000fe40000000a00 */
[----:B------:R-:W-:Y:S01]  /*2850*/  IMAD R2, R11, UR6, RZ ;  /* 0x000000060b027c24 */ /* 0x000fe2000f8e02ff */
[----:B------:R-:W-:Y:S02]  /*2860*/  USHF.L.U64.HI UR5, UR6, 0x3, UR7 ;  /* 0x0000000306057899 */ /* 0x000fe40008010207 */
[----:B------:R-:W-:Y:S01]  /*2870*/  IMAD.WIDE.U32 R4, R10, UR6, R14 ;  /* 0x000000060a047c25 */ /* 0x000fe2000f8e000e */
[----:B------:R-:W-:-:S03]  /*2880*/  USHF.L.U32 UR8, UR6, 0x3, URZ ;  /* 0x0000000306087899 */ /* 0x000fc6000800063f */
[----:B------:R-:W-:-:S04]  /*2890*/  IMAD R2, R10, UR7, R2 ;  /* 0x000000070a027c24 */ /* 0x000fc8000f8e0202 */
[----:B------:R-:W-:Y:S01]  /*28a0*/  IMAD.IADD R3, R5, 0x1, R2 ;  /* 0x0000000105037824 */ /* 0x000fe200078e0202 */
[----:B------:R-:W-:Y:S06]  /*28b0*/  @!P0 BRA `(.L_x_22) ;  /* 0x0000010800f88947 */ /* 0x000fec0003800000 */
[----:B------:R-:W-:Y:S01]  /*28c0*/  ULDC.64 UR16, c[0x0][0x5b0] ;  /* 0x00016c0000107ab9 */ /* 0x000fe20000000a00 */
[----:B------:R-:W-:Y:S01]  /*28d0*/  ULDC.64 UR18, c[0x0][0x5a8] ;  /* 0x00016a0000127ab9 */ /* 0x000fe20000000a00 */
[----:B------:R-:W-:Y:S01]  /*28e0*/  IMAD R2, R11, UR16, RZ ;  /* 0x000000100b027c24 */ /* 0x000fe2000f8e02ff */
[----:B------:R-:W2:Y:S01]  /*28f0*/  LDL.LU R17, [R1] ;  /* 0x0000000001117983 */ /* 0x000ea20000300800 */
[----:B------:R-:W-:Y:S01]  /*2900*/  IMAD.WIDE.U32 R6, R10, UR16, R14 ;  /* 0x000000100a067c25 */ /* 0x000fe2000f8e000e */
[----:B------:R-:W-:Y:S02]  /*2910*/  ISETP.GE.AND P1, PT, R12, 0x1, PT ;  /* 0x000000010c00780c */ /* 0x000fe40003f26270 */
[----:B------:R-:W3:Y:S01]  /*2920*/  LDL.LU R16, [R1+0x4] ;  /* 0x0000040001107983 */ /* 0x000ee20000300800 */
[----:B------:R-:W-:Y:S01]  /*2930*/  IMAD R2, R10, UR17, R2 ;  /* 0x000000110a027c24 */ /* 0x000fe2000f8e0202 */
[----:B------:R-:W-:Y:S02]  /*2940*/  IADD3 R8, P0, R6, UR18, RZ ;  /* 0x0000001206087c10 */ /* 0x000fe4000ff1e0ff */
[----:B------:R1:W-:Y:S02]  /*2950*/  STL [R1+0x140], R71 ;  /* 0x0001404701007387 */ /* 0x0003e40000100800 */
[----:B------:R-:W-:-:S02]  /*2960*/  IADD3.X R9, R7, UR19, R2, P0, !PT ;  /* 0x0000001307097c10 */ /* 0x000fc400087fe402 */
[----:B------:R-:W-:Y:S02]  /*2970*/  ISETP.LT.OR P0, PT, R0, 0x1, !P1 ;  /* 0x000000010000780c */ /* 0x000fe40004f01670 */
[----:B------:R-:W-:Y:S01]  /*2980*/  PRMT R2, RZ, 0x7610, R2 ;  /* 0x00007610ff027816 */ /* 0x000fe20000000002 */
[----:B-1----:R-:W4:Y:S04]  /*2990*/  LDL.LU R71, [R1+0x8] ;  /* 0x0000080001477983 */ /* 0x002f280000300800 */
[----:B------:R1:W-:Y:S06]  /*29a0*/  STL [R1+0x13c], R72 ;  /* 0x00013c4801007387 */ /* 0x0003ec0000100800 */
[----:B------:R-:W0:Y:S01]  /*29b0*/  @!P0 LDC.64 R6, c[0x0][0x5c8] ;  /* 0x00017200ff068b82 */ /* 0x000e220000000a00 */
[----:B------:R-:W2:Y:S04]  /*29c0*/  @!P0 LDG.E.U8 R2, desc[UR12][R8.64] ;  /* 0x0000000c08028981 */ /* 0x000ea8000c1e1100 */
[----:B-1----:R-:W4:Y:S04]  /*29d0*/  LDL.LU R72, [R1+0xc] ;  /* 0x00000c0001487983 */ /* 0x002f280000300800 */
[----:B------:R1:W-:Y:S04]  /*29e0*/  STL [R1+0x138], R73 ;  /* 0x0001384901007387 */ /* 0x0003e80000100800 */
[----:B-1----:R-:W4:Y:S01]  /*29f0*/  LDL.LU R73, [R1+0x14] ;  /* 0x0000140001497983 */ /* 0x002f220000300800 */
[----:B0-----:R-:W-:-:S03]  /*2a00*/  @!P0 IADD3 R6, P2, R4, R6, RZ ;  /* 0x0000000604068210 */ /* 0x001fc60007f5e0ff */
[----:B------:R0:W-:Y:S02]  /*2a10*/  STL [R1+0x134], R74 ;  /* 0x0001344a01007387 */ /* 0x0001e40000100800 */
[----:B------:R-:W-:Y:S02]  /*2a20*/  @!P0 IMAD.X R7, R3, 0x1, R7, P2 ;  /* 0x0000000103078824 */ /* 0x000fe400010e0607 */
[----:B0-----:R-:W4:Y:S04]  /*2a30*/  LDL.LU R74, [R1+0x18] ;  /* 0x00001800014a7983 */ /* 0x001f280000300800 */
[----:B------:R0:W-:Y:S04]  /*2a40*/  STL [R1+0x130], R75 ;  /* 0x0001304b01007387 */ /* 0x0001e80000100800 */
        /* <DEDUP_REMOVED lines=25> */
[----:B------:R-:W4:Y:S04]  /*2be0*/  LDL.LU R13, [R1+0x50] ;  /* 0x00005000010d7983 */ /* 0x000f280000300800 */
        /* <DEDUP_REMOVED lines=18> */
[----:B------:R-:W4:Y:S01]  /*2d10*/  LDL.LU R238, [R1+0x9c] ;  /* 0x00009c0001ee7983 */ /* 0x000f220000300800 */
[----:B--2---:R-:W-:-:S03]  /*2d20*/  LOP3.LUT R2, R2, 0xff, RZ, 0xc0, !PT ;  /* 0x000000ff02027812 */ /* 0x004fc600078ec0ff */
[----:B------:R-:W2:Y:S01]  /*2d30*/  LDL.LU R237, [R1+0xa0] ;  /* 0x0000a00001ed7983 */ /* 0x000ea20000300800 */
[----:B------:R-:W-:-:S03]  /*2d40*/  F2FP.F16.E4M3.UNPACK_B R2, R2 ;  /* 0x00000002ff02723e */ /* 0x000fc600020006ff */
[----:B------:R-:W2:Y:S02]  /*2d50*/  LDL.LU R236, [R1+0xa4] ;  /* 0x0000a40001ec7983 */ /* 0x000ea40000300800 */
[----:B------:R-:W-:Y:S02]  /*2d60*/  HADD2.F32 R2, -RZ, R2.H0_H0 ;  /* 0x20000002ff027230 */ /* 0x000fe40000004100 */
[----:B------:R-:W2:Y:S03]  /*2d70*/  LDL.LU R235, [R1+0xa8] ;  /* 0x0000a80001eb7983 */ /* 0x000ea60000300800 */
[----:B------:R-:W-:Y:S01]  /*2d80*/  FMUL R2, R2, UR15 ;  /* 0x0000000f02027c20 */ /* 0x000fe20008400000 */
[----:B------:R-:W2:Y:S03]  /*2d90*/  LDL.LU R234, [R1+0xac] ;  /* 0x0000ac0001ea7983 */ /* 0x000ea60000300800 */
[----:B------:R-:W-:Y:S01]  /*2da0*/  FFMA R2, R17, UR14, R2 ;  /* 0x0000000e11027c23 */ /* 0x000fe20008000002 */
[----:B------:R-:W2:Y:S04]  /*2db0*/  LDL.LU R233, [R1+0xb0] ;  /* 0x0000b00001e97983 */ /* 0x000ea80000300800 */
[----:B------:R-:W-:Y:S01]  /*2dc0*/  F2FP.SATFINITE.E4M3.F32.PACK_AB_MERGE_C R2, RZ, R2, RZ ;  /* 0x00000002ff02723e */ /* 0x000fe200048070ff */
[----:B------:R-:W2:Y:S04]  /*2dd0*/  LDL.LU R232, [R1+0xb4] ;  /* 0x0000b40001e87983 */ /* 0x000ea80000300800 */
[----:B------:R0:W-:Y:S01]  /*2de0*/  @!P0 STG.E.U8 desc[UR12][R6.64], R2 ;  /* 0x0000000206008986 */ /* 0x0001e2000c10110c */
[----:B------:R-:W-:-:S03]  /*2df0*/  ISETP.LT.OR P0, PT, R0, 0x2, !P1 ;  /* 0x000000020000780c */ /* 0x000fc60004f01670 */
[----:B------:R-:W2:Y:S04]  /*2e00*/  LDL.LU R231, [R1+0xb8] ;  /* 0x0000b80001e77983 */ /* 0x000ea80000300800 */
[----:B------:R-:W2:Y:S01]  /*2e10*/  LDL.LU R230, [R1+0xbc] ;  /* 0x0000bc0001e67983 */ /* 0x000ea20000300800 */
[----:B0-----:R-:W-:-:S03]  /*2e20*/  PRMT R2, RZ, 0x7610, R2 ;  /* 0x00007610ff027816 */ /* 0x001fc60000000002 */
[----:B------:R-:W2:Y:S02]  /*2e30*/  LDL.LU R229, [R1+0xc0] ;  /* 0x0000c00001e57983 */ /* 0x000ea40000300800 */
[----:B------:R-:W0:Y:S02]  /*2e40*/  @!P0 LDC.64 R6, c[0x0][0x5c8] ;  /* 0x00017200ff068b82 */ /* 0x000e240000000a00 */
[----:B------:R-:W2:Y:S04]  /*2e50*/  LDL.LU R228, [R1+0xc4] ;  /* 0x0000c40001e47983 */ /* 0x000ea80000300800 */
[----:B------:R-:W3:Y:S04]  /*2e60*/  @!P0 LDG.E.U8 R2, desc[UR12][R8.64+0x1] ;  /* 0x0000010c08028981 */ /* 0x000ee8000c1e1100 */
[----:B------:R-:W2:Y:S04]  /*2e70*/  LDL.LU R227, [R1+0xc8] ;  /* 0x0000c80001e37983 */ /* 0x000ea80000300800 */
[----:B------:R-:W2:Y:S04]  /*2e80*/  LDL.LU R226, [R1+0xcc] ;  /* 0x0000cc0001e27983 */ /* 0x000ea80000300800 */
[----:B------:R-:W2:Y:S04]  /*2e90*/  LDL.LU R225, [R1+0xd0] ;  /* 0x0000d00001e17983 */ /* 0x000ea80000300800 */
[----:B------:R-:W2:Y:S01]  /*2ea0*/  LDL.LU R224, [R1+0xd4] ;  /* 0x0000d40001e07983 */ /* 0x000ea20000300800 */
[----:B0-----:R-:W-:-:S03]  /*2eb0*/  @!P0 IADD3 R6, P2, R4, R6, RZ ;  /* 0x0000000604068210 */ /* 0x001fc60007f5e0ff */
[----:B------:R-:W2:Y:S02]  /*2ec0*/  LDL.LU R223, [R1+0xd8] ;  /* 0x0000d80001df7983 */ /* 0x000ea40000300800 */
[----:B------:R-:W-:Y:S02]  /*2ed0*/  @!P0 IMAD.X R7, R3, 0x1, R7, P2 ;  /* 0x0000000103078824 */ /* 0x000fe400010e0607 */
[----:B------:R-:W2:Y:S04]  /*2ee0*/  LDL.LU R222, [R1+0xdc] ;  /* 0x0000dc0001de7983 */ /* 0x000ea80000300800 */
[----:B------:R-:W2:Y:S04]  /*2ef0*/  LDL.LU R221, [R1+0xe0] ;  /* 0x0000e00001dd7983 */ /* 0x000ea80000300800 */
[----:B------:R-:W2:Y:S04]  /*2f00*/  LDL.LU R220, [R1+0xe4] ;  /* 0x0000e40001dc7983 */ /* 0x000ea80000300800 */
[----:B------:R-:W2:Y:S04]  /*2f10*/  LDL.LU R219, [R1+0xe8] ;  /* 0x0000e80001db7983 */ /* 0x000ea80000300800 */
[----:B------:R-:W2:Y:S04]  /*2f20*/  LDL.LU R218, [R1+0xec] ;  /* 0x0000ec0001da7983 */ /* 0x000ea80000300800 */
[----:B------:R-:W2:Y:S04]  /*2f30*/  LDL.LU R217, [R1+0xf0] ;  /* 0x0000f00001d97983 */ /* 0x000ea80000300800 */
[----:B------:R-:W2:Y:S04]  /*2f40*/  LDL.LU R216, [R1+0xf4] ;  /* 0x0000f40001d87983 */ /* 0x000ea80000300800 */
[----:B------:R-:W2:Y:S04]  /*2f50*/  LDL.LU R23, [R1+0xf8] ;  /* 0x0000f80001177983 */ /* 0x000ea80000300800 */
[----:B------:R-:W2:Y:S01]  /*2f60*/  LDL.LU R22, [R1+0xfc] ;  /* 0x0000fc0001167983 */ /* 0x000ea20000300800 */
[----:B---3--:R-:W-:-:S04]  /*2f70*/  LOP3.LUT R2, R2, 0xff, RZ, 0xc0, !PT ;  /* 0x000000ff02027812 */ /* 0x008fc800078ec0ff */
[----:B------:R-:W-:-:S05]  /*2f80*/  F2FP.F16.E4M3.UNPACK_B R2, R2 ;  /* 0x00000002ff02723e */ /* 0x000fca00020006ff */
[----:B------:R-:W-:-:S05]  /*2f90*/  HADD2.F32 R2, -RZ, R2.H0_H0 ;  /* 0x20000002ff027230 */ /* 0x000fca0000004100 */
[----:B------:R-:W-:-:S04]  /*2fa0*/  FMUL R2, R2, UR15 ;  /* 0x0000000f02027c20 */ /* 0x000fc80008400000 */
[----:B------:R-:W-:-:S05]  /*2fb0*/  FFMA R2, R16, UR14, R2 ;  /* 0x0000000e10027c23 */ /* 0x000fca0008000002 */
[----:B------:R-:W-:-:S05]  /*2fc0*/  F2FP.SATFINITE.E4M3.F32.PACK_AB_MERGE_C R2, RZ, R2, RZ ;  /* 0x00000002ff02723e */ /* 0x000fca00048070ff */
[----:B------:R0:W-:Y:S02]  /*2fd0*/  @!P0 STG.E.U8 desc[UR12][R6.64+0x1], R2 ;  /* 0x0000010206008986 */ /* 0x0001e4000c10110c */
[----:B0-----:R-:W-:-:S05]  /*2fe0*/  IADD3 R6, P0, R10, 0x8, RZ ;  /* 0x000000080a067810 */ /* 0x001fca0007f1e0ff */
[----:B------:R-:W-:-:S04]  /*2ff0*/  IMAD.X R2, RZ, RZ, R11, P0 ;  /* 0x000000ffff027224 */ /* 0x000fc800000e060b */
[----:B------:R-:W-:-:S04]  /*3000*/  IMAD R2, R2, UR16, RZ ;  /* 0x0000001002027c24 */ /* 0x000fc8000f8e02ff */
[C---:B------:R-:W-:Y:S02]  /*3010*/  IMAD R2, R6.reuse, UR17, R2 ;  /* 0x0000001106027c24 */ /* 0x040fe4000f8e0202 */
[----:B------:R-:W-:-:S03]  /*3020*/  IMAD.WIDE.U32 R6, R6, UR16, R14 ;  /* 0x0000001006067c25 */ /* 0x000fc6000f8e000e */
[----:B------:R-:W-:-:S04]  /*3030*/  IADD3 R6, P0, R6, UR18, RZ ;  /* 0x0000001206067c10 */ /* 0x000fc8000ff1e0ff */
[----:B------:R-:W-:Y:S02]  /*3040*/  IADD3.X R7, R7, UR19, R2, P0, !PT ;  /* 0x0000001307077c10 */ /* 0x000fe400087fe402 */
[----:B------:R-:W-:-:S04]  /*3050*/  ISETP.GE.AND P0, PT, R12, 0x9, PT ;  /* 0x000000090c00780c */ /* 0x000fc80003f06270 */
[----:B------:R-:W-:Y:S02]  /*3060*/  ISETP.LT.OR P2, PT, R0, 0x1, !P0 ;  /* 0x000000010000780c */ /* 0x000fe40004741670 */
[----:B------:R-:W-:-:S11]  /*3070*/  PRMT R2, RZ, 0x7610, R2 ;  /* 0x00007610ff027816 */ /* 0x000fd60000000002 */
[----:B------:R-:W3:Y:S01]  /*3080*/  @!P2 LDG.E.U8 R2, desc[UR12][R6.64] ;  /* 0x0000000c0602a981 */ /* 0x000ee2000c1e1100 */
[----:B------:R-:W0:Y:S02]  /*3090*/  @!P2 LDC.64 R16, c[0x0][0x5c8] ;  /* 0x00017200ff10ab82 */ /* 0x000e240000000a00 */
[----:B0-----:R-:W-:-:S04]  /*30a0*/  @!P2 IADD3 R16, P3, P4, R4, UR8, R16 ;  /* 0x000000080410ac10 */ /* 0x001fc8000fc7e010 */
[----:B------:R-:W-:Y:S02]  /*30b0*/  @!P2 IADD3.X R17, R3, UR5, R17, P3, P4 ;  /* 0x000000050311ac10 */ /* 0x000fe40009fe8411 */
[----:B---3--:R-:W-:-:S04]  /*30c0*/  LOP3.LUT R2, R2, 0xff, RZ, 0xc0, !PT ;  /* 0x000000ff02027812 */ /* 0x008fc800078ec0ff */
[----:B------:R-:W-:-:S05]  /*30d0*/  F2FP.F16.E4M3.UNPACK_B R2, R2 ;  /* 0x00000002ff02723e */ /* 0x000fca00020006ff */
[----:B------:R-:W-:-:S05]  /*30e0*/  HADD2.F32 R2, -RZ, R2.H0_H0 ;  /* 0x20000002ff027230 */ /* 0x000fca0000004100 */
[----:B------:R-:W-:-:S04]  /*30f0*/  FMUL R2, R2, UR15 ;  /* 0x0000000f02027c20 */ /* 0x000fc80008400000 */
[----:B----4-:R-:W-:Y:S02]  /*3100*/  FFMA R2, R71, UR14, R2 ;  /* 0x0000000e47027c23 */ /* 0x010fe40008000002 */
[----:B------:R-:W3:Y:S03]  /*3110*/  LDL.LU R71, [R1+0x140] ;  /* 0x0001400001477983 */ /* 0x000ee60000300800 */
[----:B------:R-:W-:-:S05]  /*3120*/  F2FP.SATFINITE.E4M3.F32.PACK_AB_MERGE_C R2, RZ, R2, RZ ;  /* 0x00000002ff02723e */ /* 0x000fca00048070ff */
[----:B------:R0:W-:Y:S01]  /*3130*/  @!P2 STG.E.U8 desc[UR12][R16.64], R2 ;  /* 0x000000021000a986 */ /* 0x0001e2000c10110c */
[----:B------:R-:W-:Y:S02]  /*3140*/  ISETP.LT.OR P2, PT, R0, 0x2, !P0 ;  /* 0x000000020000780c */ /* 0x000fe40004741670 */
[----:B0-----:R-:W-:-:S11]  /*3150*/  PRMT R2, RZ, 0x7610, R2 ;  /* 0x00007610ff027816 */ /* 0x001fd60000000002 */
[----:B------:R-:W0:Y:S01]  /*3160*/  @!P2 LDC.64 R16, c[0x0][0x5c8] ;  /* 0x00017200ff10ab82 */ /* 0x000e220000000a00 */
[----:B------:R-:W4:Y:S01]  /*3170*/  @!P2 LDG.E.U8 R2, desc[UR12][R6.64+0x1] ;  /* 0x0000010c0602a981 */ /* 0x000f22000c1e1100 */
[----:B0-----:R-:W-:-:S04]  /*3180*/  @!P2 IADD3 R16, P3, P4, R4, UR8, R16 ;  /* 0x000000080410ac10 */ /* 0x001fc8000fc7e010 */
[----:B------:R-:W-:Y:S02]  /*3190*/  @!P2 IADD3.X R17, R3, UR5, R17, P3, P4 ;  /* 0x000000050311ac10 */ /* 0x000fe40009fe8411 */
[----:B----4-:R-:W-:-:S04]  /*31a0*/  LOP3.LUT R2, R2, 0xff, RZ, 0xc0, !PT ;  /* 0x000000ff02027812 */ /* 0x010fc800078ec0ff */
[----:B------:R-:W-:-:S05]  /*31b0*/  F2FP.F16.E4M3.UNPACK_B R2, R2 ;  /* 0x00000002ff02723e */ /* 0x000fca00020006ff */
[----:B------:R-:W-:-:S05]  /*31c0*/  HADD2.F32 R2, -RZ, R2.H0_H0 ;  /* 0x20000002ff027230 */ /* 0x000fca0000004100 */
[----:B------:R-:W-:-:S04]  /*31d0*/  FMUL R2, R2, UR15 ;  /* 0x0000000f02027c20 */ /* 0x000fc80008400000 */
[----:B------:R-:W-:Y:S02]  /*31e0*/  FFMA R2, R72, UR14, R2 ;  /* 0x0000000e48027c23 */ /* 0x000fe40008000002 */
[----:B------:R-:W4:Y:S03]  /*31f0*/  LDL.LU R72, [R1+0x13c] ;  /* 0x00013c0001487983 */ /* 0x000f260000300800 */
[----:B------:R-:W-:-:S05]  /*3200*/  F2FP.SATFINITE.E4M3.F32.PACK_AB_MERGE_C R2, RZ, R2, RZ ;  /* 0x00000002ff02723e */ /* 0x000fca00048070ff */
[----:B------:R0:W-:Y:S01]  /*3210*/  @!P2 STG.E.U8 desc[UR12][R16.64+0x1], R2 ;  /* 0x000001021000a986 */ /* 0x0001e2000c10110c */
[C---:B------:R-:W-:Y:S02]  /*3220*/  ISETP.LT.OR P2, PT, R0.reuse, 0x9, !P1 ;  /* 0x000000090000780c */ /* 0x040fe40004f41670 */
[----:B0-----:R-:W-:Y:S01]  /*3230*/  PRMT R2, RZ, 0x7610, R2 ;  /* 0x00007610ff027816 */ /* 0x001fe20000000002 */
[----:B------:R-:W2:Y:S10]  /*3240*/  LDL.LU R17, [R1+0x10] ;  /* 0x0000100001117983 */ /* 0x000eb40000300800 */
[----:B------:R-:W3:Y:S01]  /*3250*/  @!P2 LDG.E.U8 R2, desc[UR12][R8.64+0x8] ;  /* 0x0000080c0802a981 */ /* 0x000ee2000c1e1100 */
[----:B------:R-:W-:-:S02]  /*3260*/  ISETP.LT.OR P3, PT, R0, 0xa, !P1 ;  /* 0x0000000a0000780c */ /* 0x000fc40004f61670 */
[----:B---3--:R-:W-:-:S04]  /*3270*/  LOP3.LUT R2, R2, 0xff, RZ, 0xc0, !PT ;  /* 0x000000ff02027812 */ /* 0x008fc800078ec0ff */
[----:B------:R-:W-:-:S05]  /*3280*/  F2FP.F16.E4M3.UNPACK_B R2, R2 ;  /* 0x00000002ff02723e */ /* 0x000fca00020006ff */
[----:B------:R-:W-:-:S05]  /*3290*/  HADD2.F32 R2, -RZ, R2.H0_H0 ;  /* 0x20000002ff027230 */ /* 0x000fca0000004100 */
[----:B------:R-:W-:-:S04]  /*32a0*/  FMUL R2, R2, UR15 ;  /* 0x0000000f02027c20 */ /* 0x000fc80008400000 */
[----:B--2---:R-:W-:Y:S02]  /*32b0*/  FFMA R2, R17, UR14, R2 ;  /* 0x0000000e11027c23 */ /* 0x004fe40008000002 */
[----:B------:R-:W0:Y:S03]  /*32c0*/  @!P2 LDC.64 R16, c[0x0][0x5c8] ;  /* 0x00017200ff10ab82 */ /* 0x000e260000000a00 */
[----:B------:R-:W-:Y:S02]  /*32d0*/  F2FP.SATFINITE.E4M3.F32.PACK_AB_MERGE_C R2, RZ, R2, RZ ;  /* 0x00000002ff02723e */ /* 0x000fe400048070ff */
[----:B0-----:R-:W-:-:S05]  /*32e0*/  @!P2 IADD3 R16, P4, R4, R16, RZ ;  /* 0x000000100410a210 */ /* 0x001fca0007f9e0ff */
[----:B------:R-:W-:-:S05]  /*32f0*/  @!P2 IMAD.X R17, R3, 0x1, R17, P4 ;  /* 0x000000010311a824 */ /* 0x000fca00020e0611 */
[----:B------:R0:W-:Y:S02]  /*3300*/  @!P2 STG.E.U8 desc[UR12][R16.64+0x8], R2 ;  /* 0x000008021000a986 */ /* 0x0001e4000c10110c */
[----:B0-----:R-:W-:Y:S01]  /*3310*/  PRMT R2, RZ, 0x7610, R2 ;  /* 0x00007610ff027816 */ /* 0x001fe20000000002 */
[----:B------:R-:W0:Y:S05]  /*3320*/  @!P3 LDC.64 R16, c[0x0][0x5c8] ;  /* 0x00017200ff10bb82 */ /* 0x000e2a0000000a00 */
[----:B------:R-:W2:Y:S01]  /*3330*/  @!P3 LDG.E.U8 R2, desc[UR12][R8.64+0x9] ;  /* 0x0000090c0802b981 */ /* 0x000ea2000c1e1100 */
[----:B------:R-:W-:Y:S02]  /*3340*/  ISETP.LT.OR P2, PT, R0, 0x9, !P0 ;  /* 0x000000090000780c */ /* 0x000fe40004741670 */
[----:B0-----:R-:W-:-:S05]  /*3350*/  @!P3 IADD3 R16, P4, R4, R16, RZ ;  /* 0x000000100410b210 */ /* 0x001fca0007f9e0ff */
[----:B------:R-:W-:Y:S01]  /*3360*/  @!P3 IMAD.X R17, R3, 0x1, R17, P4 ;  /* 0x000000010311b824 */ /* 0x000fe200020e0611 */
[----:B--2---:R-:W-:-:S04]  /*3370*/  LOP3.LUT R2, R2, 0xff, RZ, 0xc0, !PT ;  /* 0x000000ff02027812 */ /* 0x004fc800078ec0ff */
[----:B------:R-:W-:-:S05]  /*3380*/  F2FP.F16.E4M3.UNPACK_B R2, R2 ;  /* 0x00000002ff02723e */ /* 0x000fca00020006ff */
[----:B------:R-:W-:-:S05]  /*3390*/  HADD2.F32 R2, -RZ, R2.H0_H0 ;  /* 0x20000002ff027230 */ /* 0x000fca0000004100 */
[----:B------:R-:W-:-:S04]  /*33a0*/  FMUL R2, R2, UR15 ;  /* 0x0000000f02027c20 */ /* 0x000fc80008400000 */
[----:B------:R-:W-:Y:S01]  /*33b0*/  FFMA R2, R73, UR14, R2 ;  /* 0x0000000e49027c23 */ /* 0x000fe20008000002 */
[----:B------:R-:W-:Y:S01]  /*33c0*/  USHF.L.U32 UR4, UR6, 0x6, URZ ;  /* 0x0000000606047899 */ /* 0x000fe2000800063f */
[----:B------:R-:W2:Y:S03]  /*33d0*/  LDL.LU R73, [R1+0x138] ;  /* 0x0001380001497983 */ /* 0x000ea60000300800 */
[----:B------:R-:W-:-:S05]  /*33e0*/  F2FP.SATFINITE.E4M3.F32.PACK_AB_MERGE_C R2, RZ, R2, RZ ;  /* 0x00000002ff02723e */ /* 0x000fca00048070ff */
[----:B------:R0:W-:Y:S02]  /*33f0*/  @!P3 STG.E.U8 desc[UR12][R16.64+0x9], R2 ;  /* 0x000009021000b986 */ /* 0x0001e4000c10110c */
[----:B0-----:R-:W-:Y:S01]  /*3400*/  PRMT R2, RZ, 0x7610, R2 ;  /* 0x00007610ff027816 */ /* 0x001fe20000000002 */
[----:B------:R-:W0:Y:S05]  /*3410*/  @!P2 LDC.64 R16, c[0x0][0x5c8] ;  /* 0x00017200ff10ab82 */ /* 0x000e2a0000000a00 */
[----:B------:R-:W3:Y:S01]  /*3420*/  @!P2 LDG.E.U8 R2, desc[UR12][R6.64+0x8] ;  /* 0x0000080c0602a981 */ /* 0x000ee2000c1e1100 */
[----:B------:R-:W-:Y:S02]  /*3430*/  ISETP.LT.OR P3, PT, R0, 0xa, !P0 ;  /* 0x0000000a0000780c */ /* 0x000fe40004761670 */
[----:B0-----:R-:W-:-:S04]  /*3440*/  @!P2 IADD3 R16, P4, P5, R4, UR8, R16 ;  /* 0x000000080410ac10 */ /* 0x001fc8000fd9e010 */
[----:B------:R-:W-:Y:S02]  /*3450*/  @!P2 IADD3.X R17, R3, UR5, R17, P4, P5 ;  /* 0x000000050311ac10 */ /* 0x000fe4000a7ea411 */
[----:B---3--:R-:W-:-:S04]  /*3460*/  LOP3.LUT R2, R2, 0xff, RZ, 0xc0, !PT ;  /* 0x000000ff02027812 */ /* 0x008fc800078ec0ff */
[----:B------:R-:W-:-:S05]  /*3470*/  F2FP.F16.E4M3.UNPACK_B R2, R2 ;  /* 0x00000002ff02723e */ /* 0x000fca00020006ff */
[----:B------:R-:W-:-:S05]  /*3480*/  HADD2.F32 R2, -RZ, R2.H0_H0 ;  /* 0x20000002ff027230 */ /* 0x000fca0000004100 */
[----:B------:R-:W-:-:S04]  /*3490*/  FMUL R2, R2, UR15 ;  /* 0x0000000f02027c20 */ /* 0x000fc80008400000 */
[----:B------:R-:W-:Y:S01]  /*34a0*/  FFMA R2, R74, UR14, R2 ;  /* 0x0000000e4a027c23 */ /* 0x000fe20008000002 */
[----:B------:R-:W-:Y:S01]  /*34b0*/  USHF.L.U64.HI UR9, UR6, 0x6, UR7 ;  /* 0x0000000606097899 */ /* 0x000fe20008010207 */
[----:B------:R-:W3:Y:S03]  /*34c0*/  LDL.LU R74, [R1+0x134] ;  /* 0x00013400014a7983 */ /* 0x000ee60000300800 */
[----:B------:R-:W-:-:S05]  /*34d0*/  F2FP.SATFINITE.E4M3.F32.PACK_AB_MERGE_C R2, RZ, R2, RZ ;  /* 0x00000002ff02723e */ /* 0x000fca00048070ff */
[----:B------:R0:W-:Y:S02]  /*34e0*/  @!P2 STG.E.U8 desc[UR12][R16.64+0x8], R2 ;  /* 0x000008021000a986 */ /* 0x0001e4000c10110c */
[----:B0-----:R-:W-:Y:S01]  /*34f0*/  PRMT R2, RZ, 0x7610, R2 ;  /* 0x00007610ff027816 */ /* 0x001fe20000000002 */
[----:B------:R-:W0:Y:S05]  /*3500*/  @!P3 LDC.64 R16, c[0x0][0x5c8] ;  /* 0x00017200ff10bb82 */ /* 0x000e2a0000000a00 */
[----:B------:R-:W4:Y:S01]  /*3510*/  @!P3 LDG.E.U8 R2, desc[UR12][R6.64+0x9] ;  /* 0x0000090c0602b981 */ /* 0x000f22000c1e1100 */
[----:B------:R-:W-:Y:S02]  /*3520*/  ISETP.LT.OR P2, PT, R0, 0x11, !P1 ;  /* 0x000000110000780c */ /* 0x000fe40004f41670 */
[----:B0-----:R-:W-:-:S04]  /*3530*/  @!P3 IADD3 R16, P4, P5, R4, UR8, R16 ;  /* 0x000000080410bc10 */ /* 0x001fc8000fd9e010 */
[----:B------:R-:W-:Y:S02]  /*3540*/  @!P3 IADD3.X R17, R3, UR5, R17, P4, P5 ;  /* 0x000000050311bc10 */ /* 0x000fe4000a7ea411 */
[----:B----4-:R-:W-:-:S04]  /*3550*/  LOP3.LUT R2, R2, 0xff, RZ, 0xc0, !PT ;  /* 0x000000ff02027812 */ /* 0x010fc800078ec0ff */
[----:B------:R-:W-:-:S05]  /*3560*/  F2FP.F16.E4M3.UNPACK_B R2, R2 ;  /* 0x00000002ff02723e */ /* 0x000fca00020006ff */
[----:B------:R-:W-:-:S05]  /*3570*/  HADD2.F32 R2, -RZ, R2.H0_H0 ;  /* 0x20000002ff027230 */ /* 0x000fca0000004100 */
[----:B------:R-:W-:-:S04]  /*3580*/  FMUL R2, R2, UR15 ;  /* 0x0000000f02027c20 */ /* 0x000fc80008400000 */
[----:B------:R-:W-:Y:S01]  /*3590*/  FFMA R2, R75, UR14, R2 ;  /* 0x0000000e4b027c23 */ /* 0x000fe20008000002 */
[----:B------:R-:W-:Y:S01]  /*35a0*/  UIMAD.WIDE.U32 UR10, UR6, 0x80, URZ ;  /* 0x00000080060a78a5 */ /* 0x000fe2000f8e003f */
[----:B------:R-:W4:Y:S03]  /*35b0*/  LDL.LU R75, [R1+0x130] ;  /* 0x00013000014b7983 */ /* 0x000f260000300800 */
[----:B------:R-:W-:-:S05]  /*35c0*/  F2FP.SATFINITE.E4M3.F32.PACK_AB_MERGE_C R2, RZ, R2, RZ ;  /* 0x00000002ff02723e */ /* 0x000fca00048070ff */
        /* <DEDUP_REMOVED lines=11> */
[----:B------:R-:W-:Y:S02]  /*3680*/  FFMA R2, R76, UR14, R2 ;  /* 0x0000000e4c027c23 */ /* 0x000fe40008000002 */
[----:B------:R-:W2:Y:S03]  /*3690*/  LDL.LU R76, [R1+0x12c] ;  /* 0x00012c00014c7983 */ /* 0x000ea60000300800 */
[----:B------:R-:W-:-:S05]  /*36a0*/  F2FP.SATFINITE.E4M3.F32.PACK_AB_MERGE_C R2, RZ, R2, RZ ;  /* 0x00000002ff02723e */ /* 0x000fca00048070ff */
[----:B------:R0:W-:Y:S02]  /*36b0*/  @!P2 STG.E.U8 desc[UR12][R16.64+0x10], R2 ;  /* 0x000010021000a986 */ /* 0x0001e4000c10110c */
[----:B0-----:R-:W-:Y:S01]  /*36c0*/  PRMT R2, RZ, 0x7610, R2 ;  /* 0x00007610ff027816 */ /* 0x001fe20000000002 */
[----:B------:R-:W0:Y:S05]  /*36d0*/  @!P3 LDC.64 R16, c[0x0][0x5c8] ;  /* 0x00017200ff10bb82 */ /* 0x000e2a0000000a00 */
[----:B------:R-:W3:Y:S01]  /*36e0*/  @!P3 LDG.E.U8 R2, desc[UR12][R8.64+0x11] ;  /* 0x0000110c0802b981 */ /* 0x000ee2000c1e1100 */
[----:B------:R-:W-:Y:S02]  /*36f0*/  ISETP.LT.OR P2, PT, R0, 0x11, !P0 ;  /* 0x000000110000780c */ /* 0x000fe40004741670 */
[----:B0-----:R-:W-:-:S05]  /*3700*/  @!P3 IADD3 R16, P4, R4, R16, RZ ;  /* 0x000000100410b210 */ /* 0x001fca0007f9e0ff */
[----:B------:R-:W-:Y:S01]  /*3710*/  @!P3 IMAD.X R17, R3, 0x1, R17, P4 ;  /* 0x000000010311b824 */ /* 0x000fe200020e0611 */
[----:B---3--:R-:W-:-:S04]  /*3720*/  LOP3.LUT R2, R2, 0xff, RZ, 0xc0, !PT ;  /* 0x000000ff02027812 */ /* 0x008fc800078ec0ff */
[----:B------:R-:W-:-:S05]  /*3730*/  F2FP.F16.E4M3.UNPACK_B R2, R2 ;  /* 0x00000002ff02723e */ /* 0x000fca00020006ff */
[----:B------:R-:W-:-:S05]  /*3740*/  HADD2.F32 R2, -RZ, R2.H0_H0 ;  /* 0x20000002ff027230 */ /* 0x000fca0000004100 */
[----:B------:R-:W-:-:S04]  /*3750*/  FMUL R2, R2, UR15 ;  /* 0x0000000f02027c20 */ /* 0x000fc80008400000 */
[----:B------:R-:W-:Y:S02]  /*3760*/  FFMA R2, R77, UR14, R2 ;  /* 0x0000000e4d027c23 */ /* 0x000fe40008000002 */
        /* <DEDUP_REMOVED lines=16> */
[----:B------:R0:W-:Y:S02]  /*3870*/  @!P2 STG.E.U8 desc[UR12][R16.64+0x10], R2 ;  /* 0x000010021000a986 */ /* 0x0001e4000c10110c */
[----:B0-----:R-:W-:Y:S01]  /*3880*/  PRMT R2, RZ, 0x7610, R2 ;  /* 0x00007610ff027816 */ /* 0x001fe20000000002 */
[----:B------:R-:W0:Y:S05]  /*3890*/  @!P3 LDC.64 R16, c[0x0][0x5c8] ;  /* 0x00017200ff10bb82 */ /* 0x000e2a0000000a00 */
[----:B------:R-:W2:Y:S01]  /*38a0*/  @!P3 LDG.E.U8 R2, desc[UR12][R6.64+0x11] ;  /* 0x0000110c0602b981 */ /* 0x000ea2000c1e1100 */
[----:B------:R-:W-:Y:S02]  /*38b0*/  ISETP.LT.OR P2, PT, R0, 0x19, !P1 ;  /* 0x000000190000780c */ /* 0x000fe40004f41670 */
[----:B0-----:R-:W-:-:S04]  /*38c0*/  @!P3 IADD3 R16, P4, P5, R4, UR8, R16 ;  /* 0x000000080410bc10 */ /* 0x001fc8000fd9e010 */
[----:B------:R-:W-:Y:S02]  /*38d0*/  @!P3 IADD3.X R17, R3, UR5, R17, P4, P5 ;  /* 0x000000050311bc10 */ /* 0x000fe4000a7ea411 */
        /* <DEDUP_REMOVED lines=26> */
[----:B0-----:R-:W-:-:S05]  /*3a80*/  @!P3 IADD3 R16, P4, R4, R16, RZ ;  /* 0x000000100410b210 */ /* 0x001fca0007f9e0ff */
[----:B------:R-:W-:Y:S01]  /*3a90*/  @!P3 IMAD.X R17, R3, 0x1, R17, P4 ;  /* 0x000000010311b824 */ /* 0x000fe200020e0611 */
        /* <DEDUP_REMOVED lines=89> */
[----:B------:R-:W5:Y:S03]  /*4030*/  LDL.LU R87, [R1+0x100] ;  /* 0x0001000001577983 */ /* 0x000f660000300800 */
        /* <DEDUP_REMOVED lines=12> */
[----:B------:R-:W-:-:S05]  /*4100*/  FFMA R2, R13, UR14, R2 ;  /* 0x0000000e0d027c23 */ /* 0x000fca0008000002 */
[----:B------:R-:W-:Y:S02]  /*4110*/  F2FP.SATFINITE.E4M3.F32.PACK_AB_MERGE_C R13, RZ, R2, RZ ;  /* 0x00000002ff0d723e */ /* 0x000fe400048070ff */
[----:B------:R-:W-:-:S03]  /*4120*/  PRMT R2, RZ, 0x7610, R2 ;  /* 0x00007610ff027816 */ /* 0x000fc60000000002 */
[----:B------:R0:W-:Y:S04]  /*4130*/  @!P2 STG.E.U8 desc[UR12][R16.64+0x28], R13 ;  /* 0x0000280d1000a986 */ /* 0x0001e8000c10110c */
[----:B------:R-:W4:Y:S01]  /*4140*/  @!P3 LDG.E.U8 R2, desc[UR12][R8.64+0x29] ;  /* 0x0000290c0802b981 */ /* 0x000f22000c1e1100 */
[----:B0-----:R-:W0:Y:S01]  /*4150*/  @!P3 LDC.64 R16, c[0x0][0x5c8] ;  /* 0x00017200ff10bb82 */ /* 0x001e220000000a00 */
        /* <DEDUP_REMOVED lines=14> */
[----:B0-----:R-:W-:-:S04]  /*4240*/  @!P2 IADD3 R16, P4, P5, R4, UR8, R16 ;  /* 0x000000080410ac10 */ /* 0x001fc8000fd9e010 */
[----:B------:R-:W-:Y:S02]  /*4250*/  @!P2 IADD3.X R17, R3, UR5, R17, P4, P5 ;  /* 0x000000050311ac10 */ /* 0x000fe4000a7ea411 */
        /* <DEDUP_REMOVED lines=44> */
[----:B------:R-:W0:Y:S03]  /*4520*/  @!P2 LDC.64 R18, c[0x0][0x5c8] ;  /* 0x00017200ff12ab82 */ /* 0x000e260000000a00 */
[----:B------:R-:W-:Y:S02]  /*4530*/  F2FP.SATFINITE.E4M3.F32.PACK_AB_MERGE_C R13, RZ, R2, RZ ;  /* 0x00000002ff0d723e */ /* 0x000fe400048070ff */
[----:B------:R-:W-:-:S03]  /*4540*/  PRMT R2, RZ, 0x7610, R2 ;  /* 0x00007610ff027816 */ /* 0x000fc60000000002 */
[----:B------:R1:W-:Y:S04]  /*4550*/  @!P3 STG.E.U8 desc[UR12][R16.64+0x31], R13 ;  /* 0x0000310d1000b986 */ /* 0x0003e8000c10110c */
[----:B------:R-:W4:Y:S01]  /*4560*/  @!P2 LDG.E.U8 R2, desc[UR12][R6.64+0x30] ;  /* 0x0000300c0602a981 */ /* 0x000f22000c1e1100 */
[----:B------:R-:W-:Y:S02]  /*4570*/  ISETP.LT.OR P3, PT, R0, 0x32, !P0 ;  /* 0x000000320000780c */ /* 0x000fe40004761670 */
[----:B0-----:R-:W-:-:S11]  /*4580*/  @!P2 IADD3 R18, P4, P5, R4, UR8, R18 ;  /* 0x000000080412ac10 */ /* 0x001fd6000fd9e012 */
[----:B-1----:R-:W0:Y:S01]  /*4590*/  @!P3 LDC.64 R16, c[0x0][0x5c8] ;  /* 0x00017200ff10bb82 */ /* 0x002e220000000a00 */
        /* <DEDUP_REMOVED lines=10> */
[----:B------:R-:W-:Y:S02]  /*4640*/  ISETP.LT.OR P2, PT, R0, 0x39, !P1 ;  /* 0x000000390000780c */ /* 0x000fe40004f41670 */
[----:B0-----:R-:W-:-:S04]  /*4650*/  @!P3 IADD3 R16, P4, P5, R4, UR8, R16 ;  /* 0x000000080410bc10 */ /* 0x001fc8000fd9e010 */
[----:B------:R-:W-:-:S07]  /*4660*/  @!P3 IADD3.X R17, R3, UR5, R17, P4, P5 ;  /* 0x000000050311bc10 */ /* 0x000fce000a7ea411 */
[----:B-1----:R-:W0:Y:S01]  /*4670*/  @!P2 LDC.64 R18, c[0x0][0x5c8] ;  /* 0x00017200ff12ab82 */ /* 0x002e220000000a00 */
        /* <DEDUP_REMOVED lines=10> */
[----:B0-----:R-:W-:-:S05]  /*4720*/  @!P2 IADD3 R18, P4, R4, R18, RZ ;  /* 0x000000120412a210 */ /* 0x001fca0007f9e0ff */
[----:B------:R-:W-:-:S06]  /*4730*/  @!P2 IMAD.X R19, R3, 0x1, R19, P4 ;  /* 0x000000010313a824 */ /* 0x000fcc00020e0613 */
        /* <DEDUP_REMOVED lines=65> */
[----:B------:R-:W0:Y:S01]  /*4b50*/  @!P2 LDC.64 R16, c[0x0][0x5c8] ;  /* 0x00017200ff10ab82 */ /* 0x000e220000000a00 */
[----:B----4-:R-:W-:-:S04]  /*4b60*/  LOP3.LUT R2, R2, 0xff, RZ, 0xc0, !PT ;  /* 0x000000ff02027812 */ /* 0x010fc800078ec0ff */
[----:B------:R-:W-:-:S05]  /*4b70*/  F2FP.F16.E4M3.UNPACK_B R2, R2 ;  /* 0x00000002ff02723e */ /* 0x000fca00020006ff */
[----:B------:R-:W-:-:S05]  /*4b80*/  HADD2.F32 R2, -RZ, R2.H0_H0 ;  /* 0x20000002ff027230 */ /* 0x000fca0000004100 */
[----:B------:R-:W-:-:S04]  /*4b90*/  FMUL R2, R2, UR15 ;  /* 0x0000000f02027c20 */ /* 0x000fc80008400000 */
[----:B------:R-:W-:-:S05]  /*4ba0*/  FFMA R2, R244, UR14, R2 ;  /* 0x0000000ef4027c23 */ /* 0x000fca0008000002 */
[----:B-1----:R-:W-:Y:S02]  /*4bb0*/  F2FP.SATFINITE.E4M3.F32.PACK_AB_MERGE_C R13, RZ, R2, RZ ;  /* 0x00000002ff0d723e */ /* 0x002fe400048070ff */
[----:B------:R-:W-:-:S03]  /*4bc0*/  PRMT R2, RZ, 0x7610, R2 ;  /* 0x00007610ff027816 */ /* 0x000fc60000000002 */
[----:B------:R1:W-:Y:S04]  /*4bd0*/  @!P3 STG.E.U8 desc[UR12][R20.64+0x41], R13 ;  /* 0x0000410d1400b986 */ /* 0x0003e8000c10110c */
[----:B------:R-:W4:Y:S01]  /*4be0*/  @!P2 LDG.E.U8 R2, desc[UR12][R6.64+0x40] ;  /* 0x0000400c0602a981 */ /* 0x000f22000c1e1100 */
[----:B------:R-:W-:Y:S02]  /*4bf0*/  ISETP.LT.OR P3, PT, R0, 0x42, !P0 ;  /* 0x000000420000780c */ /* 0x000fe40004761670 */
[----:B0-----:R-:W-:-:S04]  /*4c00*/  @!P2 IADD3 R18, P4, P5, R4, UR8, R16 ;  /* 0x000000080412ac10 */ /* 0x001fc8000fd9e010 */
[----:B------:R-:W-:-:S07]  /*4c10*/  @!P2 IADD3.X R19, R3, UR5, R17, P4, P5 ;  /* 0x000000050313ac10 */ /* 0x000fce000a7ea411 */
        /* <DEDUP_REMOVED lines=373> */
[----:B------:R4:W2:Y:S01]  /*6370*/  @!P1 LDG.E.U8 R2, desc[UR12][R6.64+0x79] ;  /* 0x0000790c06029981 */ /* 0x0008a2000c1e1100 */
[----:B------:R-:W-:-:S05]  /*6380*/  IADD3 R13, P0, R10, 0x40, RZ ;  /* 0x000000400a0d7810 */ /* 0x000fca0007f1e0ff */
[----:B------:R-:W-:Y:S01]  /*6390*/  IMAD.X R16, RZ, RZ, R11, P0 ;  /* 0x000000ffff107224 */ /* 0x000fe200000e060b */
[----:B------:R-:W-:Y:S01]  /*63a0*/  ISETP.GE.AND P0, PT, R12, 0x41, PT ;  /* 0x000000410c00780c */ /* 0x000fe20003f06270 */
[----:B------:R-:W-:-:S03]  /*63b0*/  IMAD.WIDE.U32 R8, R13, UR16, R14 ;  /* 0x000000100d087c25 */ /* 0x000fc6000f8e000e */
[----:B------:R-:W-:Y:S01]  /*63c0*/  ISETP.LT.OR P3, PT, R0, 0x1, !P0 ;  /* 0x000000010000780c */ /* 0x000fe20004761670 */
[----:B-1----:R-:W-:Y:S01]  /*63d0*/  IMAD R18, R16, UR16, RZ ;  /* 0x0000001010127c24 */ /* 0x002fe2000f8e02ff */
[----:B0-----:R-:W-:Y:S02]  /*63e0*/  @!P1 IADD3 R16, P4, P5, R4, UR8, R20 ;  /* 0x0000000804109c10 */ /* 0x001fe4000fd9e014 */
[----:B----4-:R-:W-:Y:S01]  /*63f0*/  IADD3 R6, P2, R8, UR18, RZ ;  /* 0x0000001208067c10 */ /* 0x010fe2000ff5e0ff */
[----:B------:R-:W-:Y:S01]  /*6400*/  IMAD R13, R13, UR17, R18 ;  /* 0x000000110d0d7c24 */ /* 0x000fe2000f8e0212 */
[----:B------:R-:W-:-:S04]  /*6410*/  @!P1 IADD3.X R17, R3, UR5, R21, P4, P5 ;  /* 0x0000000503119c10 */ /* 0x000fc8000a7ea415 */
[----:B------:R-:W-:-:S03]  /*6420*/  IADD3.X R7, R9, UR19, R13, P2, !PT ;  /* 0x0000001309077c10 */ /* 0x000fc600097fe40d */
[----:B------:R-:W0:Y:S01]  /*6430*/  @!P3 LDC.64 R20, c[0x0][0x5c8] ;  /* 0x00017200ff14bb82 */ /* 0x000e220000000a00 */
[----:B--2---:R-:W-:-:S04]  /*6440*/  LOP3.LUT R2, R2, 0xff, RZ, 0xc0, !PT ;  /* 0x000000ff02027812 */ /* 0x004fc800078ec0ff */
[----:B------:R-:W-:-:S05]  /*6450*/  F2FP.F16.E4M3.UNPACK_B R2, R2 ;  /* 0x00000002ff02723e */ /* 0x000fca00020006ff */
[----:B------:R-:W-:-:S05]  /*6460*/  HADD2.F32 R2, -RZ, R2.H0_H0 ;  /* 0x20000002ff027230 */ /* 0x000fca0000004100 */
[----:B------:R-:W-:-:S04]  /*6470*/  FMUL R2, R2, UR15 ;  /* 0x0000000f02027c20 */ /* 0x000fc80008400000 */
[----:B------:R-:W-:-:S05]  /*6480*/  FFMA R2, R22, UR14, R2 ;  /* 0x0000000e16027c23 */ /* 0x000fca0008000002 */
[----:B------:R-:W-:Y:S02]  /*6490*/  F2FP.SATFINITE.E4M3.F32.PACK_AB_MERGE_C R19, RZ, R2, RZ ;  /* 0x00000002ff13723e */ /* 0x000fe400048070ff */
[----:B------:R-:W-:-:S03]  /*64a0*/  PRMT R2, RZ, 0x7610, R2 ;  /* 0x00007610ff027816 */ /* 0x000fc60000000002 */
[----:B------:R1:W-:Y:S04]  /*64b0*/  @!P1 STG.E.U8 desc[UR12][R16.64+0x79], R19 ;  /* 0x0000791310009986 */ /* 0x0003e8000c10110c */
[----:B------:R-:W2:Y:S01]  /*64c0*/  @!P3 LDG.E.U8 R2, desc[UR12][R6.64] ;  /* 0x0000000c0602b981 */ /* 0x000ea2000c1e1100 */
[----:B------:R-:W-:Y:S02]  /*64d0*/  ISETP.LT.OR P2, PT, R0, 0x2, !P0 ;  /* 0x000000020000780c */ /* 0x000fe40004741670 */
[----:B0-----:R-:W-:Y:S02]  /*64e0*/  @!P3 IADD3 R8, P1, P4, R4, UR4, R20 ;  /* 0x000000040408bc10 */ /* 0x001fe4000fc3e014 */
[----:B--2---:R-:W-:-:S04]  /*64f0*/  LOP3.LUT R2, R2, 0xff, RZ, 0xc0, !PT ;  /* 0x000000ff02027812 */ /* 0x004fc800078ec0ff */
[----:B------:R-:W-:-:S05]  /*6500*/  F2FP.F16.E4M3.UNPACK_B R2, R2 ;  /* 0x00000002ff02723e */ /* 0x000fca00020006ff */
[----:B------:R-:W-:-:S05]  /*6510*/  HADD2.F32 R2, -RZ, R2.H0_H0 ;  /* 0x20000002ff027230 */ /* 0x000fca0000004100 */
[----:B------:R-:W-:-:S04]  /*6520*/  FMUL R9, R2, UR15 ;  /* 0x0000000f02097c20 */ /* 0x000fc80008400000 */
[----:B------:R-:W-:Y:S01]  /*6530*/  FFMA R152, R152, UR14, R9 ;  /* 0x0000000e98987c23 */ /* 0x000fe20008000009 */
[----:B------:R-:W-:Y:S02]  /*6540*/  @!P3 IADD3.X R9, R3, UR9, R21, P1, P4 ;  /* 0x000000090309bc10 */ /* 0x000fe40008fe8415 */
[----:B------:R-:W-:Y:S01]  /*6550*/  PRMT R2, RZ, 0x7610, R2 ;  /* 0x00007610ff027816 */ /* 0x000fe20000000002 */
[----:B------:R-:W0:Y:S01]  /*6560*/  @!P2 LDC.64 R20, c[0x0][0x5c8] ;  /* 0x00017200ff14ab82 */ /* 0x000e220000000a00 */
[----:B-1----:R-:W-:-:S05]  /*6570*/  F2FP.SATFINITE.E4M3.F32.PACK_AB_MERGE_C R19, RZ, R152, RZ ;  /* 0x00000098ff13723e */ /* 0x002fca00048070ff */
[----:B------:R1:W-:Y:S04]  /*6580*/  @!P3 STG.E.U8 desc[UR12][R8.64], R19 ;  /* 0x000000130800b986 */ /* 0x0003e8000c10110c */
[----:B------:R-:W2:Y:S01]  /*6590*/  @!P2 LDG.E.U8 R2, desc[UR12][R6.64+0x1] ;  /* 0x0000010c0602a981 */ /* 0x000ea2000c1e1100 */
[----:B------:R-:W-:-:S05]  /*65a0*/  IADD3 R13, P1, R10, 0x48, RZ ;  /* 0x000000480a0d7810 */ /* 0x000fca0007f3e0ff */
[----:B------:R-:W-:Y:S01]  /*65b0*/  IMAD.X R18, RZ, RZ, R11, P1 ;  /* 0x000000ffff127224 */ /* 0x000fe200008e060b */
[----:B------:R-:W-:Y:S01]  /*65c0*/  ISETP.GE.AND P1, PT, R12, 0x49, PT ;  /* 0x000000490c00780c */ /* 0x000fe20003f26270 */
[----:B------:R-:W-:-:S03]  /*65d0*/  IMAD.WIDE.U32 R16, R13, UR16, R14 ;  /* 0x000000100d107c25 */ /* 0x000fc6000f8e000e */
[----:B------:R-:W-:Y:S01]  /*65e0*/  ISETP.LT.OR P3, PT, R0, 0x1, !P1 ;  /* 0x000000010000780c */ /* 0x000fe20004f61670 */
[----:B-1----:R-:W-:Y:S01]  /*65f0*/  IMAD R8, R18, UR16, RZ ;  /* 0x0000001012087c24 */ /* 0x002fe2000f8e02ff */
[----:B0-----:R-:W-:-:S03]  /*6600*/  @!P2 IADD3 R18, P5, P6, R4, UR4, R20 ;  /* 0x000000040412ac10 */ /* 0x001fc6000febe014 */
[----:B------:R-:W-:Y:S01]  /*6610*/  IMAD R13, R13, UR17, R8 ;  /* 0x000000110d0d7c24 */ /* 0x000fe2000f8e0208 */
[----:B------:R-:W-:Y:S02]  /*6620*/  IADD3 R8, P4, R16, UR18, RZ ;  /* 0x0000001210087c10 */ /* 0x000fe4000ff9e0ff */
[----:B------:R-:W-:Y:S02]  /*6630*/  @!P2 IADD3.X R19, R3, UR9, R21, P5, P6 ;  /* 0x000000090313ac10 */ /* 0x000fe4000afec415 */
        /* <DEDUP_REMOVED lines=11> */
[----:B------:R-:W-:Y:S01]  /*66f0*/  IMAD.U32 R17, RZ, RZ, UR8 ;  /* 0x00000008ff117e24 */ /* 0x000fe2000f8e00ff */
[----:B------:R-:W-:-:S04]  /*6700*/  ISETP.LT.OR P2, PT, R0, 0x2, !P1 ;  /* 0x000000020000780c */ /* 0x000fc80004f41670 */
[----:B------:R-:W-:-:S04]  /*6710*/  @!P3 IADD3 R17, P4, P5, R17, UR4, R4 ;  /* 0x000000041111bc10 */ /* 0x000fc8000fd9e004 */
[----:B0-----:R-:W-:-:S05]  /*6720*/  @!P3 IADD3 R16, P6, R17, R22, RZ ;  /* 0x000000161110b210 */ /* 0x001fca0007fde0ff */
[----:B-1----:R-:W0:Y:S01]  /*6730*/  @!P2 LDC.64 R20, c[0x0][0x5c8] ;  /* 0x00017200ff14ab82 */ /* 0x002e220000000a00 */
[----:B--2---:R-:W-:-:S04]  /*6740*/  LOP3.LUT R2, R2, 0xff, RZ, 0xc0, !PT ;  /* 0x000000ff02027812 */ /* 0x004fc800078ec0ff */
[----:B------:R-:W-:-:S05]  /*6750*/  F2FP.F16.E4M3.UNPACK_B R2, R2 ;  /* 0x00000002ff02723e */ /* 0x000fca00020006ff */
[----:B------:R-:W-:-:S05]  /*6760*/  HADD2.F32 R2, -RZ, R2.H0_H0 ;  /* 0x20000002ff027230 */ /* 0x000fca0000004100 */
[----:B------:R-:W-:Y:S01]  /*6770*/  FMUL R13, R2, UR15 ;  /* 0x0000000f020d7c20 */ /* 0x000fe20008400000 */
[----:B------:R-:W-:-:S03]  /*6780*/  IMAD.U32 R2, RZ, RZ, UR5 ;  /* 0x00000005ff027e24 */ /* 0x000fc6000f8e00ff */
[----:B------:R-:W-:Y:S02]  /*6790*/  FFMA R13, R154, UR14, R13 ;  /* 0x0000000e9a0d7c23 */ /* 0x000fe4000800000d */
[----:B------:R-:W-:-:S03]  /*67a0*/  @!P3 IADD3.X R2, R2, UR9, R3, P4, P5 ;  /* 0x000000090202bc10 */ /* 0x000fc6000a7ea403 */
[----:B------:R-:W-:Y:S02]  /*67b0*/  F2FP.SATFINITE.E4M3.F32.PACK_AB_MERGE_C R13, RZ, R13, RZ ;  /* 0x0000000dff0d723e */ /* 0x000fe400048070ff */
[----:B------:R-:W-:Y:S01]  /*67c0*/  @!P3 IMAD.X R17, R2, 0x1, R23, P6 ;  /* 0x000000010211b824 */ /* 0x000fe200030e0617 */
[----:B------:R-:W-:-:S04]  /*67d0*/  PRMT R2, RZ, 0x7610, R2 ;  /* 0x00007610ff027816 */ /* 0x000fc80000000002 */
[----:B------:R1:W-:Y:S04]  /*67e0*/  @!P3 STG.E.U8 desc[UR12][R16.64], R13 ;  /* 0x0000000d1000b986 */ /* 0x0003e8000c10110c */
[----:B------:R-:W2:Y:S01]  /*67f0*/  @!P2 LDG.E.U8 R2, desc[UR12][R8.64+0x1] ;  /* 0x0000010c0802a981 */ /* 0x000ea2000c1e1100 */
[----:B------:R-:W-:Y:S02]  /*6800*/  IMAD.U32 R19, RZ, RZ, UR8 ;  /* 0x00000008ff137e24 */ /* 0x000fe4000f8e00ff */
[----:B------:R-:W-:-:S03]  /*6810*/  IMAD.U32 R23, RZ, RZ, UR5 ;  /* 0x00000005ff177e24 */ /* 0x000fc6000f8e00ff */
[----:B------:R-:W-:Y:S02]  /*6820*/  @!P2 IADD3 R19, P4, P5, R19, UR4, R4 ;  /* 0x000000041313ac10 */ /* 0x000fe4000fd9e004 */
[----:B------:R-:W-:Y:S02]  /*6830*/  ISETP.LT.OR P3, PT, R0, 0x9, !P0 ;  /* 0x000000090000780c */ /* 0x000fe40004761670 */
[----:B0-----:R-:W-:Y:S02]  /*6840*/  @!P2 IADD3 R18, P6, R19, R20, RZ ;  /* 0x000000141312a210 */ /* 0x001fe40007fde0ff */
[----:B-1----:R-:W-:-:S05]  /*6850*/  @!P2 IADD3.X R16, R23, UR9, R3, P4, P5 ;  /* 0x000000091710ac10 */ /* 0x002fca000a7ea403 */
[----:B------:R-:W-:-:S04]  /*6860*/  @!P2 IMAD.X R19, R16, 0x1, R21, P6 ;  /* 0x000000011013a824 */ /* 0x000fc800030e0615 */
        /* <DEDUP_REMOVED lines=11> */
[----:B0-----:R-:W-:-:S04]  /*6920*/  @!P3 IADD3 R16, P4, P5, R4, UR4, R16 ;  /* 0x000000040410bc10 */ /* 0x001fc8000fd9e010 */
[----:B------:R-:W-:-:S07]  /*6930*/  @!P3 IADD3.X R17, R3, UR9, R17, P4, P5 ;  /* 0x000000090311bc10 */ /* 0x000fce000a7ea411 */
[----:B-1----:R-:W0:Y:S01]  /*6940*/  @!P2 LDC.64 R18, c[0x0][0x5c8] ;  /* 0x00017200ff12ab82 */ /* 0x002e220000000a00 */
[----:B--2---:R-:W-:-:S04]  /*6950*/  LOP3.LUT R2, R2, 0xff, RZ, 0xc0, !PT ;  /* 0x000000ff02027812 */ /* 0x004fc800078ec0ff */
[----:B------:R-:W-:-:S05]  /*6960*/  F2FP.F16.E4M3.UNPACK_B R2, R2 ;  /* 0x00000002ff02723e */ /* 0x000fca00020006ff */
[----:B------:R-:W-:-:S05]  /*6970*/  HADD2.F32 R2, -RZ, R2.H0_H0 ;  /* 0x20000002ff027230 */ /* 0x000fca0000004100 */
[----:B------:R-:W-:-:S04]  /*6980*/  FMUL R13, R2, UR15 ;  /* 0x0000000f020d7c20 */ /* 0x000fc80008400000 */
[----:B------:R-:W-:Y:S01]  /*6990*/  FFMA R13, R156, UR14, R13 ;  /* 0x0000000e9c0d7c23 */ /* 0x000fe2000800000d */
[----:B------:R-:W-:-:S04]  /*69a0*/  PRMT R2, RZ, 0x7610, R2 ;  /* 0x00007610ff027816 */ /* 0x000fc80000000002 */
[----:B------:R-:W-:-:S05]  /*69b0*/  F2FP.SATFINITE.E4M3.F32.PACK_AB_MERGE_C R13, RZ, R13, RZ ;  /* 0x0000000dff0d723e */ /* 0x000fca00048070ff */
[----:B------:R1:W-:Y:S04]  /*69c0*/  @!P3 STG.E.U8 desc[UR12][R16.64+0x8], R13 ;  /* 0x0000080d1000b986 */ /* 0x0003e8000c10110c */
[----:B------:R-:W2:Y:S01]  /*69d0*/  @!P2 LDG.E.U8 R2, desc[UR12][R6.64+0x9] ;  /* 0x0000090c0602a981 */ /* 0x000ea2000c1e1100 */
[----:B------:R-:W-:Y:S02]  /*69e0*/  ISETP.LT.OR P3, PT, R0, 0x9, !P1 ;  /* 0x000000090000780c */ /* 0x000fe40004f61670 */
[----:B0-----:R-:W-:-:S04]  /*69f0*/  @!P2 IADD3 R18, P4, P5, R4, UR4, R18 ;  /* 0x000000040412ac10 */ /* 0x001fc8000fd9e012 */
[----:B------:R-:W-:-:S07]  /*6a00*/  @!P2 IADD3.X R19, R3, UR9, R19, P4, P5 ;  /* 0x000000090313ac10 */ /* 0x000fce000a7ea413 */
        /* <DEDUP_REMOVED lines=10> */
[----:B-1----:R-:W-:Y:S01]  /*6ab0*/  IMAD.U32 R17, RZ, RZ, UR8 ;  /* 0x00000008ff117e24 */ /* 0x002fe2000f8e00ff */
[----:B------:R-:W-:-:S04]  /*6ac0*/  ISETP.LT.OR P2, PT, R0, 0xa, !P1 ;  /* 0x0000000a0000780c */ /* 0x000fc80004f41670 */
[----:B------:R-:W-:-:S04]  /*6ad0*/  @!P3 IADD3 R17, P4, P5, R17, UR4, R4 ;  /* 0x000000041111bc10 */ /* 0x000fc8000fd9e004 */
[----:B0-----:R-:W-:-:S05]  /*6ae0*/  @!P3 IADD3 R16, P6, R17, R22, RZ ;  /* 0x000000161110b210 */ /* 0x001fca0007fde0ff */
[----:B--2---:R-:W0:Y:S01]  /*6af0*/  @!P2 LDC.64 R20, c[0x0][0x5c8] ;  /* 0x00017200ff14ab82 */ /* 0x004e220000000a00 */
[----:B----4-:R-:W-:-:S04]  /*6b00*/  LOP3.LUT R2, R2, 0xff, RZ, 0xc0, !PT ;  /* 0x000000ff02027812 */ /* 0x010fc800078ec0ff */
        /* <DEDUP_REMOVED lines=830> */
[----:B-1----:R-:W-:Y:S02]  /*9ef0*/  F2FP.SATFINITE.E4M3.F32.PACK_AB_MERGE_C R13, RZ, R2, RZ ;  /* 0x00000002ff0d723e */ /* 0x002fe400048070ff */
        /* <DEDUP_REMOVED lines=19> */
[----:B------:R2:W4:Y:S01]  /*a030*/  @!P1 LDG.E.U8 R2, desc[UR12][R8.64+0x79] ;  /* 0x0000790c08029981 */ /* 0x000522000c1e1100 */
[----:B------:R-:W-:Y:S01]  /*a040*/  IADD3 R13, P0, R10, 0x80, RZ ;  /* 0x000000800a0d7810 */ /* 0x000fe20007f1e0ff */
[----:B------:R-:W-:-:S04]  /*a050*/  IMAD.U32 R21, RZ, RZ, UR8 ;  /* 0x00000008ff157e24 */ /* 0x000fc8000f8e00ff */
[----:B------:R-:W-:Y:S01]  /*a060*/  IMAD.X R16, RZ, RZ, R11, P0 ;  /* 0x000000ffff107224 */ /* 0x000fe200000e060b */
[----:B------:R-:W-:Y:S01]  /*a070*/  ISETP.GE.AND P0, PT, R12, 0x81, PT ;  /* 0x000000810c00780c */ /* 0x000fe20003f06270 */
[----:B-1----:R-:W-:Y:S01]  /*a080*/  IMAD.U32 R17, RZ, RZ, UR5 ;  /* 0x00000005ff117e24 */ /* 0x002fe2000f8e00ff */
[----:B--2---:R-:W-:Y:S01]  /*a090*/  @!P1 IADD3 R9, P2, P4, R21, UR4, R4 ;  /* 0x0000000415099c10 */ /* 0x004fe2000fc5e004 */
[----:B------:R-:W-:Y:S01]  /*a0a0*/  IMAD.WIDE.U32 R6, R13, UR16, R14 ;  /* 0x000000100d067c25 */ /* 0x000fe2000f8e000e */
[----:B------:R-:W-:-:S03]  /*a0b0*/  ISETP.LT.OR P3, PT, R0, 0x1, !P0 ;  /* 0x000000010000780c */ /* 0x000fc60004761670 */
[----:B------:R-:W-:Y:S01]  /*a0c0*/  IMAD R16, R16, UR16, RZ ;  /* 0x0000001010107c24 */ /* 0x000fe2000f8e02ff */
[----:B0-----:R-:W-:Y:S02]  /*a0d0*/  @!P1 IADD3 R8, P5, R9, R18, RZ ;  /* 0x0000001209089210 */ /* 0x001fe40007fbe0ff */
[----:B------:R-:W-:Y:S01]  /*a0e0*/  @!P1 IADD3.X R18, R17, UR9, R3, P2, P4 ;  /* 0x0000000911129c10 */ /* 0x000fe200097e8403 */
[----:B------:R-:W-:Y:S01]  /*a0f0*/  IMAD R13, R13, UR17, R16 ;  /* 0x000000110d0d7c24 */ /* 0x000fe2000f8e0210 */
[----:B------:R-:W-:-:S03]  /*a100*/  IADD3 R6, P2, R6, UR18, RZ ;  /* 0x0000001206067c10 */ /* 0x000fc6000ff5e0ff */
[----:B------:R-:W-:Y:S01]  /*a110*/  @!P1 IMAD.X R9, R18, 0x1, R19, P5 ;  /* 0x0000000112099824 */ /* 0x000fe200028e0613 */
[----:B------:R-:W-:Y:S01]  /*a120*/  IADD3.X R7, R7, UR19, R13, P2, !PT ;  /* 0x0000001307077c10 */ /* 0x000fe200097fe40d */
[----:B------:R-:W0:Y:S01]  /*a130*/  @!P3 LDC.64 R18, c[0x0][0x5c8] ;  /* 0x00017200ff12bb82 */ /* 0x000e220000000a00 */
        /* <DEDUP_REMOVED lines=9> */
[----:B------:R-:W-:Y:S01]  /*a1d0*/  USHF.L.U32 UR4, UR7, 0x7, URZ ;  /* 0x0000000707047899 */ /* 0x000fe2000800063f */
[----:B------:R-:W-:-:S03]  /*a1e0*/  ISETP.LT.OR P2, PT, R0, 0x2, !P0 ;  /* 0x000000020000780c */ /* 0x000fc60004741670 */
[----:B------:R-:W-:Y:S01]  /*a1f0*/  UIADD3 UR4, UR11, UR4, URZ ;  /* 0x000000040b047290 */ /* 0x000fe2000fffe03f */
[----:B0-----:R-:W-:-:S05]  /*a200*/  @!P3 IADD3 R8, P1, P4, R4, UR10, R18 ;  /* 0x0000000a0408bc10 */ /* 0x001fca000fc3e012 */
[----:B------:R-:W-:-:S04]  /*a210*/  @!P3 IADD3.X R9, R3, UR4, R19, P1, P4 ;  /* 0x000000040309bc10 */ /* 0x000fc80008fe8413 */
[----:B------:R-:W0:Y:S01]  /*a220*/  @!P2 LDC.64 R22, c[0x0][0x5c8] ;  /* 0x00017200ff16ab82 */ /* 0x000e220000000a00 */
        /* <DEDUP_REMOVED lines=9> */
[----:B------:R-:W-:Y:S01]  /*a2c0*/  IMAD.U32 R17, RZ, RZ, UR6 ;  /* 0x00000006ff117e24 */ /* 0x000fe2000f8e00ff */
[----:B------:R-:W-:Y:S01]  /*a2d0*/  IADD3 R13, P3, R10, 0x88, RZ ;  /* 0x000000880a0d7810 */ /* 0x000fe20007f7e0ff */
[----:B------:R-:W-:Y:S02]  /*a2e0*/  IMAD.U32 R21, RZ, RZ, UR6 ;  /* 0x00000006ff157e24 */ /* 0x000fe4000f8e00ff */
[----:B------:R-:W-:Y:S01]  /*a2f0*/  IMAD.U32 R18, RZ, RZ, UR7 ;  /* 0x00000007ff127e24 */ /* 0x000fe2000f8e00ff */
[----:B------:R-:W-:Y:S01]  /*a300*/  @!P2 LEA R17, P1, R17, R4, 0x7 ;  /* 0x000000041111a211 */ /* 0x000fe200078238ff */
[----:B------:R-:W-:-:S03]  /*a310*/  IMAD.X R16, RZ, RZ, R11, P3 ;  /* 0x000000ffff107224 */ /* 0x000fc600018e060b */
[----:B------:R-:W-:Y:S02]  /*a320*/  @!P2 LEA.HI.X R18, R21, R3, R18, 0x7, P1 ;  /* 0x000000031512a211 */ /* 0x000fe400008f3c12 */
[----:B------:R-:W-:Y:S01]  /*a330*/  ISETP.GE.AND P1, PT, R12, 0x89, PT ;  /* 0x000000890c00780c */ /* 0x000fe20003f26270 */
[----:B-1----:R-:W-:-:S03]  /*a340*/  IMAD.WIDE.U32 R8, R13, UR16, R14 ;  /* 0x000000100d087c25 */ /* 0x002fc6000f8e000e */
[----:B------:R-:W-:Y:S01]  /*a350*/  ISETP.LT.OR P3, PT, R0, 0x1, !P1 ;  /* 0x000000010000780c */ /* 0x000fe20004f61670 */
[----:B------:R-:W-:Y:S01]  /*a360*/  IMAD R20, R16, UR16, RZ ;  /* 0x0000001010147c24 */ /* 0x000fe2000f8e02ff */
[----:B0-----:R-:W-:Y:S02]  /*a370*/  @!P2 IADD3 R16, P4, R17, R22, RZ ;  /* 0x000000161110a210 */ /* 0x001fe40007f9e0ff */
[----:B------:R-:W-:Y:S01]  /*a380*/  IADD3 R8, P5, R8, UR18, RZ ;  /* 0x0000001208087c10 */ /* 0x000fe2000ffbe0ff */
[----:B------:R-:W-:Y:S02]  /*a390*/  IMAD R13, R13, UR17, R20 ;  /* 0x000000110d0d7c24 */ /* 0x000fe4000f8e0214 */
[----:B------:R-:W-:-:S03]  /*a3a0*/  @!P2 IMAD.X R17, R18, 0x1, R23, P4 ;  /* 0x000000011211a824 */ /* 0x000fc600020e0617 */
        /* <DEDUP_REMOVED lines=12> */
[----:B------:R-:W-:Y:S01]  /*a470*/  @!P3 LEA R21, P2, R21, R4, 0x7 ;  /* 0x000000041515b211 */ /* 0x000fe200078438ff */
[----:B------:R-:W-:-:S03]  /*a480*/  IMAD.U32 R18, RZ, RZ, UR7 ;  /* 0x00000007ff127e24 */ /* 0x000fc6000f8e00ff */
[----:B0-----:R-:W-:Y:S02]  /*a490*/  @!P3 IADD3 R16, P4, P5, R21, UR8, R22 ;  /* 0x000000081510bc10 */ /* 0x001fe4000fd9e016 */
[----:B--2---:R-:W-:-:S04]  /*a4a0*/  LOP3.LUT R2, R2, 0xff, RZ, 0xc0, !PT ;  /* 0x000000ff02027812 */ /* 0x004fc800078ec0ff */
[----:B------:R-:W-:-:S05]  /*a4b0*/  F2FP.F16.E4M3.UNPACK_B R2, R2 ;  /* 0x00000002ff02723e */ /* 0x000fca00020006ff */
[----:B------:R-:W-:-:S05]  /*a4c0*/  HADD2.F32 R2, -RZ, R2.H0_H0 ;  /* 0x20000002ff027230 */ /* 0x000fca0000004100 */
[----:B------:R-:W-:Y:S01]  /*a4d0*/  FMUL R13, R2, UR15 ;  /* 0x0000000f020d7c20 */ /* 0x000fe20008400000 */
[----:B------:R-:W-:Y:S02]  /*a4e0*/  @!P3 LEA.HI.X R2, R89, R3, R18, 0x7, P2 ;  /* 0x000000035902b211 */ /* 0x000fe400010f3c12 */
[----:B------:R-:W-:Y:S01]  /*a4f0*/  ISETP.LT.OR P2, PT, R0, 0x2, !P1 ;  /* 0x000000020000780c */ /* 0x000fe20004f41670 */
[----:B------:R-:W-:Y:S01]  /*a500*/  FFMA R13, R90, UR14, R13 ;  /* 0x0000000e5a0d7c23 */ /* 0x000fe2000800000d */
[----:B------:R-:W-:Y:S02]  /*a510*/  @!P3 IADD3.X R17, R2, UR5, R23, P4, P5 ;  /* 0x000000050211bc10 */ /* 0x000fe4000a7ea417 */
[----:B------:R-:W-:Y:S02]  /*a520*/  PRMT R2, RZ, 0x7610, R2 ;  /* 0x00007610ff027816 */ /* 0x000fe40000000002 */
[----:B------:R-:W-:-:S05]  /*a530*/  F2FP.SATFINITE.E4M3.F32.PACK_AB_MERGE_C R13, RZ, R13, RZ ;  /* 0x0000000dff0d723e */ /* 0x000fca00048070ff */
[----:B------:R0:W-:Y:S02]  /*a540*/  @!P3 STG.E.U8 desc[UR12][R16.64], R13 ;  /* 0x0000000d1000b986 */ /* 0x0001e4000c10110c */
[----:B------:R-:W0:Y:S02]  /*a550*/  @!P2 LDC.64 R20, c[0x0][0x5c8] ;  /* 0x00017200ff14ab82 */ /* 0x000e240000000a00 */
[----:B------:R-:W2:Y:S01]  /*a560*/  @!P2 LDG.E.U8 R2, desc[UR12][R8.64+0x1] ;  /* 0x0000010c0802a981 */ /* 0x000ea2000c1e1100 */
[----:B------:R-:W-:Y:S02]  /*a570*/  IMAD.U32 R19, RZ, RZ, UR6 ;  /* 0x00000006ff137e24 */ /* 0x000fe4000f8e00ff */
[----:B------:R-:W-:-:S03]  /*a580*/  IMAD.U32 R23, RZ, RZ, UR6 ;  /* 0x00000006ff177e24 */ /* 0x000fc6000f8e00ff */
[----:B------:R-:W-:-:S04]  /*a590*/  @!P2 LEA R19, P3, R19, R4, 0x7 ;  /* 0x000000041313a211 */ /* 0x000fc800078638ff */
[----:B------:R-:W-:Y:S02]  /*a5a0*/  @!P2 LEA.HI.X R18, R23, R3, R18, 0x7, P3 ;  /* 0x000000031712a211 */ /* 0x000fe400018f3c12 */
[----:B------:R-:W-:Y:S02]  /*a5b0*/  ISETP.LT.OR P3, PT, R0, 0x9, !P0 ;  /* 0x000000090000780c */ /* 0x000fe40004761670 */
[----:B0-----:R-:W-:-:S11]  /*a5c0*/  @!P2 IADD3 R16, P4, P5, R19, UR8, R20 ;  /* 0x000000081310ac10 */ /* 0x001fd6000fd9e014 */
[----:B------:R-:W0:Y:S01]  /*a5d0*/  @!P3 LDC.64 R22, c[0x0][0x5c8] ;  /* 0x00017200ff16bb82 */ /* 0x000e220000000a00 */
[----:B------:R-:W-:Y:S02]  /*a5e0*/  @!P2 IADD3.X R17, R18, UR5, R21, P4, P5 ;  /* 0x000000051211ac10 */ /* 0x000fe4000a7ea415 */
        /* <DEDUP_REMOVED lines=9> */
[----:B------:R-:W-:Y:S02]  /*a680*/  IMAD.U32 R21, RZ, RZ, UR6 ;  /* 0x00000006ff157e24 */ /* 0x000fe4000f8e00ff */
[----:B------:R-:W-:-:S03]  /*a690*/  IMAD.U32 R18, RZ, RZ, UR7 ;  /* 0x00000007ff127e24 */ /* 0x000fc6000f8e00ff */
[----:B------:R-:W-:-:S04]  /*a6a0*/  @!P3 LEA R21, P2, R21, R4, 0x7 ;  /* 0x000000041515b211 */ /* 0x000fc800078438ff */
[----:B0-----:R-:W-:Y:S02]  /*a6b0*/  @!P3 IADD3 R16, P4, R21, R22, RZ ;  /* 0x000000161510b210 */ /* 0x001fe40007f9e0ff */
[----:B--2---:R-:W-:-:S04]  /*a6c0*/  LOP3.LUT R2, R2, 0xff, RZ, 0xc0, !PT ;  /* 0x000000ff02027812 */ /* 0x004fc800078ec0ff */
[----:B------:R-:W-:-:S05]  /*a6d0*/  F2FP.F16.E4M3.UNPACK_B R2, R2 ;  /* 0x00000002ff02723e */ /* 0x000fca00020006ff */
[----:B------:R-:W-:-:S05]  /*a6e0*/  HADD2.F32 R2, -RZ, R2.H0_H0 ;  /* 0x20000002ff027230 */ /* 0x000fca0000004100 */
[----:B------:R-:W-:Y:S01]  /*a6f0*/  FMUL R13, R2, UR15 ;  /* 0x0000000f020d7c20 */ /* 0x000fe20008400000 */
[----:B------:R-:W-:Y:S02]  /*a700*/  @!P3 LEA.HI.X R2, R89, R3, R18, 0x7, P2 ;  /* 0x000000035902b211 */ /* 0x000fe400010f3c12 */
[----:B------:R-:W-:Y:S01]  /*a710*/  ISETP.LT.OR P2, PT, R0, 0xa, !P0 ;  /* 0x0000000a0000780c */ /* 0x000fe20004741670 */
[----:B------:R-:W-:Y:S02]  /*a720*/  FFMA R13, R92, UR14, R13 ;  /* 0x0000000e5c0d7c23 */ /* 0x000fe4000800000d */
[----:B------:R-:W-:Y:S01]  /*a730*/  @!P3 IMAD.X R17, R2, 0x1, R23, P4 ;  /* 0x000000010211b824 */ /* 0x000fe200020e0617 */
        /* <DEDUP_REMOVED lines=10> */
[----:B0-----:R-:W-:-:S11]  /*a7e0*/  @!P2 IADD3 R16, P4, R19, R20, RZ ;  /* 0x000000141310a210 */ /* 0x001fd60007f9e0ff */
[----:B------:R-:W0:Y:S01]  /*a7f0*/  @!P3 LDC.64 R22, c[0x0][0x5c8] ;  /* 0x00017200ff16bb82 */ /* 0x000e220000000a00 */
[----:B------:R-:W-:Y:S01]  /*a800*/  @!P2 IMAD.X R17, R18, 0x1, R21, P4 ;  /* 0x000000011211a824 */ /* 0x000fe200020e0615 */
        /* <DEDUP_REMOVED lines=929> */
[----:B------:R-:W-:Y:S02]  /*e220*/  @!P3 LEA R21, P2, R21, R4, 0x7 ;  /* 0x000000041515b211 */ /* 0x000fe400078438ff */
[----:B------:R-:W-:Y:S02]  /*e230*/  ISETP.LT.OR P0, PT, R0, 0x7a, !P0 ;  /* 0x0000007a0000780c */ /* 0x000fe40004701670 */
[----:B--2---:R-:W-:-:S04]  /*e240*/  LOP3.LUT R2, R2, 0xff, RZ, 0xc0, !PT ;  /* 0x000000ff02027812 */ /* 0x004fc800078ec0ff */
[----:B------:R-:W-:-:S05]  /*e250*/  F2FP.F16.E4M3.UNPACK_B R2, R2 ;  /* 0x00000002ff02723e */ /* 0x000fca00020006ff */
[----:B------:R-:W-:-:S05]  /*e260*/  HADD2.F32 R2, -RZ, R2.H0_H0 ;  /* 0x20000002ff027230 */ /* 0x000fca0000004100 */
[----:B------:R-:W-:Y:S01]  /*e270*/  FMUL R13, R2, UR15 ;  /* 0x0000000f020d7c20 */ /* 0x000fe20008400000 */
[----:B------:R-:W-:Y:S02]  /*e280*/  @!P3 LEA.HI.X R2, R89, R3, R18, 0x7, P2 ;  /* 0x000000035902b211 */ /* 0x000fe400010f3c12 */
[----:B0-----:R-:W-:Y:S01]  /*e290*/  @!P3 IADD3 R16, P2, R21, R22, RZ ;  /* 0x000000161510b210 */ /* 0x001fe20007f5e0ff */
[----:B------:R-:W-:Y:S01]  /*e2a0*/  FFMA R13, R148, UR14, R13 ;  /* 0x0000000e940d7c23 */ /* 0x000fe2000800000d */
[----:B------:R-:W0:Y:S03]  /*e2b0*/  @!P0 LDC.64 R20, c[0x0][0x5c8] ;  /* 0x00017200ff148b82 */ /* 0x000e260000000a00 */
[----:B------:R-:W-:Y:S01]  /*e2c0*/  @!P3 IMAD.X R17, R2, 0x1, R23, P2 ;  /* 0x000000010211b824 */ /* 0x000fe200010e0617 */
[----:B------:R-:W-:Y:S02]  /*e2d0*/  F2FP.SATFINITE.E4M3.F32.PACK_AB_MERGE_C R13, RZ, R13, RZ ;  /* 0x0000000dff0d723e */ /* 0x000fe400048070ff */
[----:B------:R-:W-:-:S03]  /*e2e0*/  PRMT R2, RZ, 0x7610, R2 ;  /* 0x00007610ff027816 */ /* 0x000fc60000000002 */
[----:B------:R1:W-:Y:S04]  /*e2f0*/  @!P3 STG.E.U8 desc[UR12][R16.64+0x78], R13 ;  /* 0x0000780d1000b986 */ /* 0x0003e8000c10110c */
[----:B------:R0:W2:Y:S01]  /*e300*/  @!P0 LDG.E.U8 R2, desc[UR12][R6.64+0x79] ;  /* 0x0000790c06028981 */ /* 0x0000a2000c1e1100 */
[----:B------:R-:W-:Y:S02]  /*e310*/  IMAD.U32 R19, RZ, RZ, UR6 ;  /* 0x00000006ff137e24 */ /* 0x000fe4000f8e00ff */
[----:B------:R-:W-:-:S03]  /*e320*/  IMAD.U32 R23, RZ, RZ, UR6 ;  /* 0x00000006ff177e24 */ /* 0x000fc6000f8e00ff */
[----:B------:R-:W-:-:S04]  /*e330*/  @!P0 LEA R19, P2, R19, R4, 0x7 ;  /* 0x0000000413138211 */ /* 0x000fc800078438ff */
[----:B-1----:R-:W-:Y:S02]  /*e340*/  @!P0 LEA.HI.X R16, R23, R3, R18, 0x7, P2 ;  /* 0x0000000317108211 */ /* 0x002fe400010f3c12 */
[----:B------:R-:W-:Y:S02]  /*e350*/  ISETP.LT.OR P2, PT, R0, 0x79, !P1 ;  /* 0x000000790000780c */ /* 0x000fe40004f41670 */
[----:B0-----:R-:W-:-:S05]  /*e360*/  @!P0 IADD3 R6, P3, R19, R20, RZ ;  /* 0x0000001413068210 */ /* 0x001fca0007f7e0ff */
[----:B------:R-:W-:-:S06]  /*e370*/  @!P0 IMAD.X R7, R16, 0x1, R21, P3 ;  /* 0x0000000110078824 */ /* 0x000fcc00018e0615 */
        /* <DEDUP_REMOVED lines=19> */
[----:B0-----:R-:W-:Y:S01]  /*e4b0*/  @!P2 IADD3 R6, P0, P3, R19, UR8, R20 ;  /* 0x000000081306ac10 */ /* 0x001fe2000fb1e014 */
[----:B------:R-:W-:-:S03]  /*e4c0*/  FFMA R13, R150, UR14, R13 ;  /* 0x0000000e960d7c23 */ /* 0x000fc6000800000d */
[----:B------:R-:W-:Y:S02]  /*e4d0*/  @!P2 IADD3.X R7, R2, UR5, R21, P0, P3 ;  /* 0x000000050207ac10 */ /* 0x000fe400087e6415 */
[----:B------:R-:W-:Y:S01]  /*e4e0*/  F2FP.SATFINITE.E4M3.F32.PACK_AB_MERGE_C R17, RZ, R13, RZ ;  /* 0x0000000dff11723e */ /* 0x000fe200048070ff */
[----:B------:R-:W0:Y:S01]  /*e4f0*/  @!P1 LDC.64 R20, c[0x0][0x5c8] ;  /* 0x00017200ff149b82 */ /* 0x000e220000000a00 */
[----:B------:R-:W-:-:S03]  /*e500*/  PRMT R2, RZ, 0x7610, R2 ;  /* 0x00007610ff027816 */ /* 0x000fc60000000002 */
[----:B------:R1:W-:Y:S04]  /*e510*/  @!P2 STG.E.U8 desc[UR12][R6.64+0x78], R17 ;  /* 0x000078110600a986 */ /* 0x0003e8000c10110c */
[----:B------:R2:W4:Y:S01]  /*e520*/  @!P1 LDG.E.U8 R2, desc[UR12][R8.64+0x79] ;  /* 0x0000790c08029981 */ /* 0x000522000c1e1100 */
[----:B------:R-:W-:Y:S01]  /*e530*/  IADD3 R13, P0, R10, 0xc0, RZ ;  /* 0x000000c00a0d7810 */ /* 0x000fe20007f1e0ff */
[----:B------:R-:W-:-:S04]  /*e540*/  IMAD.U32 R19, RZ, RZ, UR6 ;  /* 0x00000006ff137e24 */ /* 0x000fc8000f8e00ff */
[----:B------:R-:W-:Y:S01]  /*e550*/  IMAD.X R16, RZ, RZ, R11, P0 ;  /* 0x000000ffff107224 */ /* 0x000fe200000e060b */
[----:B------:R-:W-:Y:S01]  /*e560*/  ISETP.GE.AND P0, PT, R12, 0xc1, PT ;  /* 0x000000c10c00780c */ /* 0x000fe20003f06270 */
[----:B-1----:R-:W-:Y:S01]  /*e570*/  IMAD.WIDE.U32 R6, R13, UR16, R14 ;  /* 0x000000100d067c25 */ /* 0x002fe2000f8e000e */
[----:B------:R-:W-:Y:S02]  /*e580*/  @!P1 LEA R19, P2, R19, R4, 0x7 ;  /* 0x0000000413139211 */ /* 0x000fe400078438ff */
[----:B------:R-:W-:Y:S01]  /*e590*/  ISETP.LT.OR P3, PT, R0, 0x1, !P0 ;  /* 0x000000010000780c */ /* 0x000fe20004761670 */
[----:B--2---:R-:W-:Y:S01]  /*e5a0*/  IMAD R8, R16, UR16, RZ ;  /* 0x0000001010087c24 */ /* 0x004fe2000f8e02ff */
[----:B------:R-:W-:Y:S02]  /*e5b0*/  @!P1 LEA.HI.X R18, R23, R3, R18, 0x7, P2 ;  /* 0x0000000317129211 */ /* 0x000fe400010f3c12 */
[----:B------:R-:W-:Y:S01]  /*e5c0*/  IADD3 R6, P2, R6, UR18, RZ ;  /* 0x0000001206067c10 */ /* 0x000fe2000ff5e0ff */
[----:B------:R-:W-:Y:S01]  /*e5d0*/  IMAD R13, R13, UR17, R8 ;  /* 0x000000110d0d7c24 */ /* 0x000fe2000f8e0208 */
[----:B0-----:R-:W-:-:S04]  /*e5e0*/  @!P1 IADD3 R16, P4, P5, R19, UR8, R20 ;  /* 0x0000000813109c10 */ /* 0x001fc8000fd9e014 */
[----:B------:R-:W-:Y:S02]  /*e5f0*/  @!P1 IADD3.X R17, R18, UR5, R21, P4, P5 ;  /* 0x0000000512119c10 */ /* 0x000fe4000a7ea415 */
        /* <DEDUP_REMOVED lines=12> */
[----:B------:R-:W-:Y:S01]  /*e6c0*/  VOTEU.ALL UP0, P3 ;  /* 0x00000000003f7886 */ /* 0x000fe20001800000 */
[----:B------:R-:W-:-:S04]  /*e6d0*/  ISETP.LT.OR P2, PT, R0, 0x2, !P0 ;  /* 0x000000020000780c */ /* 0x000fc80004741670 */
[----:B------:R-:W-:Y:S01]  /*e6e0*/  @!UP0 UIMAD UR4, UR7, 0xc0, URZ ;  /* 0x000000c0070488a4 */ /* 0x000fe2000f8e023f */
[----:B--2---:R-:W-:-:S04]  /*e6f0*/  LOP3.LUT R2, R2, 0xff, RZ, 0xc0, !PT ;  /* 0x000000ff02027812 */ /* 0x004fc800078ec0ff */
[----:B------:R-:W-:-:S05]  /*e700*/  F2FP.F16.E4M3.UNPACK_B R2, R2 ;  /* 0x00000002ff02723e */ /* 0x000fca00020006ff */
[----:B------:R-:W-:Y:S02]  /*e710*/  HADD2.F32 R13, -RZ, R2.H0_H0 ;  /* 0x20000002ff0d7230 */ /* 0x000fe40000004100 */
[----:B------:R-:W-:-:S03]  /*e720*/  @!P3 IMAD.MOV.U32 R2, RZ, RZ, R4 ;  /* 0x000000ffff02b224 */ /* 0x000fc600078e0004 */
[----:B------:R-:W-:Y:S01]  /*e730*/  FMUL R13, R13, UR15 ;  /* 0x0000000f0d0d7c20 */ /* 0x000fe20008400000 */
[----:B------:R-:W-:-:S04]  /*e740*/  @!P3 IMAD.WIDE.U32 R8, R9, 0xc0, R2 ;  /* 0x000000c00908b825 */ /* 0x000fc800078e0002 */
[----:B------:R-:W-:Y:S01]  /*e750*/  FFMA R13, R24, UR14, R13 ;  /* 0x0000000e180d7c23 */ /* 0x000fe2000800000d */
[----:B0-----:R-:W-:-:S04]  /*e760*/  @!P3 IADD3 R8, P1, R8, R20, RZ ;  /* 0x000000140808b210 */ /* 0x001fc80007f3e0ff */
[----:B-1----:R-:W-:Y:S02]  /*e770*/  F2FP.SATFINITE.E4M3.F32.PACK_AB_MERGE_C R19, RZ, R13, RZ ;  /* 0x0000000dff13723e */ /* 0x002fe400048070ff */
[----:B------:R-:W-:Y:S02]  /*e780*/  @!P3 IADD3.X R9, R21, UR4, R9, P1, !PT ;  /* 0x000000041509bc10 */ /* 0x000fe40008ffe409 */
[----:B------:R-:W-:Y:S01]  /*e790*/  PRMT R13, RZ, 0x7610, R13 ;  /* 0x00007610ff0d7816 */ /* 0x000fe2000000000d */
[----:B------:R-:W0:Y:S02]  /*e7a0*/  @!P2 LDC.64 R20, c[0x0][0x5c8] ;  /* 0x00017200ff14ab82 */ /* 0x000e240000000a00 */
[----:B------:R1:W-:Y:S04]  /*e7b0*/  @!P3 STG.E.U8 desc[UR12][R8.64], R19 ;  /* 0x000000130800b986 */ /* 0x0003e8000c10110c */
[----:B------:R-:W2:Y:S01]  /*e7c0*/  @!P2 LDG.E.U8 R13, desc[UR12][R6.64+0x1] ;  /* 0x0000010c060da981 */ /* 0x000ea2000c1e1100 */
[----:B------:R-:W-:Y:S01]  /*e7d0*/  IADD3 R17, P3, R10, 0xc8, RZ ;  /* 0x000000c80a117810 */ /* 0x000fe20007f7e0ff */
[----:B------:R-:W-:Y:S01]  /*e7e0*/  VOTEU.ALL UP0, P2 ;  /* 0x00000000003f7886 */ /* 0x000fe20001000000 */
[----:B------:R-:W-:-:S03]  /*e7f0*/  ISETP.GE.AND P1, PT, R12, 0xc9, PT ;  /* 0x000000c90c00780c */ /* 0x000fc60003f26270 */
[----:B------:R-:W-:Y:S02]  /*e800*/  IMAD.X R11, RZ, RZ, R11, P3 ;  /* 0x000000ffff0b7224 */ /* 0x000fe400018e060b */
[----:B-1----:R-:W-:Y:S02]  /*e810*/  @!P2 IMAD.MOV.U32 R8, RZ, RZ, R4 ;  /* 0x000000ffff08a224 */ /* 0x002fe400078e0004 */
[----:B------:R-:W-:Y:S01]  /*e820*/  @!P2 IMAD.MOV.U32 R9, RZ, RZ, R3 ;  /* 0x000000ffff09a224 */ /* 0x000fe200078e0003 */
[----:B------:R-:W-:Y:S01]  /*e830*/  ISETP.LT.OR P3, PT, R0, 0x1, !P1 ;  /* 0x000000010000780c */ /* 0x000fe20004f61670 */
[----:B------:R-:W-:Y:S01]  /*e840*/  IMAD.WIDE.U32 R14, R17, UR16, R14 ;  /* 0x00000010110e7c25 */ /* 0x000fe2000f8e000e */
[----:B------:R-:W-:-:S03]  /*e850*/  @!UP0 UIMAD UR4, UR7, 0xc0, URZ ;  /* 0x000000c0070488a4 */ /* 0x000fc6000f8e023f */
[----:B------:R-:W-:-:S04]  /*e860*/  @!P2 IMAD.WIDE.U32 R8, R23, 0xc0, R8 ;  /* 0x000000c01708a825 */ /* 0x000fc800078e0008 */
[----:B------:R-:W-:-:S04]  /*e870*/  IMAD R12, R11, UR16, RZ ;  /* 0x000000100b0c7c24 */ /* 0x000fc8000f8e02ff */
[--C-:B------:R-:W-:Y:S01]  /*e880*/  IMAD R17, R17, UR17, R12.reuse ;  /* 0x0000001111117c24 */ /* 0x100fe2000f8e020c */
[----:B------:R-:W-:Y:S02]  /*e890*/  PRMT R12, RZ, 0x7610, R12 ;  /* 0x00007610ff0c7816 */ /* 0x000fe4000000000c */
[----:B--2---:R-:W-:-:S04]  /*e8a0*/  LOP3.LUT R13, R13, 0xff, RZ, 0xc0, !PT ;  /* 0x000000ff0d0d7812 */ /* 0x004fc800078ec0ff */
[----:B------:R-:W-:-:S05]  /*e8b0*/  F2FP.F16.E4M3.UNPACK_B R13, R13 ;  /* 0x0000000dff0d723e */ /* 0x000fca00020006ff */
[----:B------:R-:W-:-:S05]  /*e8c0*/  HADD2.F32 R13, -RZ, R13.H0_H0 ;  /* 0x2000000dff0d7230 */ /* 0x000fca0000004100 */
[----:B------:R-:W-:-:S04]  /*e8d0*/  FMUL R10, R13, UR15 ;  /* 0x0000000f0d0a7c20 */ /* 0x000fc80008400000 */
[----:B------:R-:W-:Y:S01]  /*e8e0*/  FFMA R25, R25, UR14, R10 ;  /* 0x0000000e19197c23 */ /* 0x000fe2000800000a */
[----:B0-----:R-:W-:Y:S02]  /*e8f0*/  @!P2 IADD3 R10, P5, R8, R20, RZ ;  /* 0x00000014080aa210 */ /* 0x001fe40007fbe0ff */
[----:B------:R-:W-:Y:S02]  /*e900*/  IADD3 R8, P4, R14, UR18, RZ ;  /* 0x000000120e087c10 */ /* 0x000fe4000ff9e0ff */
[----:B------:R-:W-:Y:S02]  /*e910*/  @!P2 IADD3.X R11, R21, UR4, R9, P5, !PT ;  /* 0x00000004150bac10 */ /* 0x000fe4000affe409 */
[----:B------:R-:W-:Y:S02]  /*e920*/  F2FP.SATFINITE.E4M3.F32.PACK_AB_MERGE_C R25, RZ, R25, RZ ;  /* 0x00000019ff19723e */ /* 0x000fe400048070ff */
[----:B------:R-:W-:Y:S02]  /*e930*/  IADD3.X R9, R15, UR19, R17, P4, !PT ;  /* 0x000000130f097c10 */ /* 0x000fe4000a7fe411 */
[----:B------:R-:W0:Y:S01]  /*e940*/  @!P3 LDC.64 R16, c[0x0][0x5c8] ;  /* 0x00017200ff10bb82 */ /* 0x000e220000000a00 */
[----:B------:R1:W-:Y:S04]  /*e950*/  @!P2 STG.E.U8 desc[UR12][R10.64+0x1], R25 ;  /* 0x000001190a00a986 */ /* 0x0003e8000c10110c */
[----:B------:R-:W2:Y:S01]  /*e960*/  @!P3 LDG.E.U8 R12, desc[UR12][R8.64] ;  /* 0x0000000c080cb981 */ /* 0x000ea2000c1e1100 */
[----:B------:R-:W-:Y:S01]  /*e970*/  VOTEU.ALL UP0, P3 ;  /* 0x00000000003f7886 */ /* 0x000fe20001800000 */
[----:B------:R-:W-:-:S02]  /*e980*/  IMAD.U32 R13, RZ, RZ, UR6 ;  /* 0x00000006ff0d7e24 */ /* 0x000fc4000f8e00ff */
[----:B-1----:R-:W-:Y:S02]  /*e990*/  @!P3 IMAD.MOV.U32 R10, RZ, RZ, R4 ;  /* 0x000000ffff0ab224 */ /* 0x002fe400078e0004 */
[----:B------:R-:W-:Y:S01]  /*e9a0*/  @!P3 IMAD.MOV.U32 R11, RZ, RZ, R3 ;  /* 0x000000ffff0bb224 */ /* 0x000fe200078e0003 */
[----:B------:R-:W-:Y:S01]  /*e9b0*/  @!UP0 UIMAD UR4, UR7, 0xc0, URZ ;  /* 0x000000c0070488a4 */ /* 0x000fe2000f8e023f */
[----:B------:R-:W-:Y:S02]  /*e9c0*/  ISETP.LT.OR P2, PT, R0, 0x2, !P1 ;  /* 0x000000020000780c */ /* 0x000fe40004f41670 */
[----:B--2---:R-:W-:-:S04]  /*e9d0*/  LOP3.LUT R12, R12, 0xff, RZ, 0xc0, !PT ;  /* 0x000000ff0c0c7812 */ /* 0x004fc800078ec0ff */
[----:B------:R-:W-:-:S05]  /*e9e0*/  F2FP.F16.E4M3.UNPACK_B R12, R12 ;  /* 0x0000000cff0c723e */ /* 0x000fca00020006ff */
[----:B------:R-:W-:Y:S02]  /*e9f0*/  HADD2.F32 R14, -RZ, R12.H0_H0 ;  /* 0x2000000cff0e7230 */ /* 0x000fe40000004100 */
[----:B------:R-:W-:-:S04]  /*ea00*/  @!P3 IMAD.WIDE.U32 R12, R13, 0xc0, R10 ;  /* 0x000000c00d0cb825 */ /* 0x000fc800078e000a */
[----:B------:R-:W-:Y:S01]  /*ea10*/  FMUL R11, R14, UR15 ;  /* 0x0000000f0e0b7c20 */ /* 0x000fe20008400000 */
[----:B------:R-:W-:Y:S01]  /*ea20*/  @!P3 VIADD R14, R13, UR4 ;  /* 0x000000040d0ebc36 */ /* 0x000fe20008000000 */
[----:B0-----:R-:W-:Y:S02]  /*ea30*/  @!P3 IADD3 R10, P4, P5, R12, UR8, R16 ;  /* 0x000000080c0abc10 */ /* 0x001fe4000fd9e010 */
[----:B------:R-:W-:Y:S01]  /*ea40*/  FFMA R26, R26, UR14, R11 ;  /* 0x0000000e1a1a7c23 */ /* 0x000fe2000800000b */
[----:B------:R-:W-:Y:S02]  /*ea50*/  PRMT R12, RZ, 0x7610, R12 ;  /* 0x00007610ff0c7816 */ /* 0x000fe4000000000c */
[----:B------:R-:W-:Y:S02]  /*ea60*/  @!P3 IADD3.X R11, R14, UR5, R17, P4, P5 ;  /* 0x000000050e0bbc10 */ /* 0x000fe4000a7ea411 */
[----:B------:R-:W-:Y:S01]  /*ea70*/  F2FP.SATFINITE.E4M3.F32.PACK_AB_MERGE_C R15, RZ, R26, RZ ;  /* 0x0000001aff0f723e */ /* 0x000fe200048070ff */
[----:B------:R-:W0:Y:S04]  /*ea80*/  @!P2 LDC.64 R16, c[0x0][0x5c8] ;  /* 0x00017200ff10ab82 */ /* 0x000e280000000a00 */
[----:B------:R1:W-:Y:S04]  /*ea90*/  @!P3 STG.E.U8 desc[UR12][R10.64], R15 ;  /* 0x0000000f0a00b986 */ /* 0x0003e8000c10110c */
[----:B------:R-:W2:Y:S01]  /*eaa0*/  @!P2 LDG.E.U8 R12, desc[UR12][R8.64+0x1] ;  /* 0x0000010c080ca981 */ /* 0x000ea2000c1e1100 */
[----:B------:R-:W-:Y:S01]  /*eab0*/  VOTEU.ALL UP0, P2 ;  /* 0x00000000003f7886 */ /* 0x000fe20001000000 */
[----:B------:R-:W-:-:S04]  /*eac0*/  IMAD.U32 R13, RZ, RZ, UR6 ;  /* 0x00000006ff0d7e24 */ /* 0x000fc8000f8e00ff */
[----:B------:R-:W-:Y:S01]  /*ead0*/  @!UP0 UIMAD UR4, UR7, 0xc0, URZ ;  /* 0x000000c0070488a4 */ /* 0x000fe2000f8e023f */
[----:B-1----:R-:W-:Y:S02]  /*eae0*/  @!P2 IMAD.MOV.U32 R10, RZ, RZ, R4 ;  /* 0x000000ffff0aa224 */ /* 0x002fe400078e0004 */
[----:B------:R-:W-:Y:S01]  /*eaf0*/  @!P2 IMAD.MOV.U32 R11, RZ, RZ, R3 ;  /* 0x000000ffff0ba224 */ /* 0x000fe200078e0003 */
[----:B------:R-:W-:-:S13]  /*eb00*/  ISETP.LT.OR P3, PT, R0, 0x9, !P0 ;  /* 0x000000090000780c */ /* 0x000fda0004761670 */
[----:B------:R-:W1:Y:S01]  /*eb10*/  @!P3 LDC.64 R18, c[0x0][0x5c8] ;  /* 0x00017200ff12bb82 */ /* 0x000e620000000a00 */
[----:B--2---:R-:W-:-:S04]  /*eb20*/  LOP3.LUT R12, R12, 0xff, RZ, 0xc0, !PT ;  /* 0x000000ff0c0c7812 */ /* 0x004fc800078ec0ff */
[----:B------:R-:W-:-:S05]  /*eb30*/  F2FP.F16.E4M3.UNPACK_B R12, R12 ;  /* 0x0000000cff0c723e */ /* 0x000fca00020006ff */
[----:B------:R-:W-:Y:S02]  /*eb40*/  HADD2.F32 R14, -RZ, R12.H0_H0 ;  /* 0x2000000cff0e7230 */ /* 0x000fe40000004100 */
[----:B------:R-:W-:-:S04]  /*eb50*/  @!P2 IMAD.WIDE.U32 R12, R13, 0xc0, R10 ;  /* 0x000000c00d0ca825 */ /* 0x000fc800078e000a */
[----:B------:R-:W-:Y:S01]  /*eb60*/  FMUL R14, R14, UR15 ;  /* 0x0000000f0e0e7c20 */ /* 0x000fe20008400000 */
[----:B------:R-:W-:Y:S01]  /*eb70*/  @!P2 VIADD R10, R13, UR4 ;  /* 0x000000040d0aac36 */ /* 0x000fe20008000000 */
[----:B0-----:R-:W-:Y:S02]  /*eb80*/  @!P2 IADD3 R12, P4, P5, R12, UR8, R16 ;  /* 0x000000080c0cac10 */ /* 0x001fe4000fd9e010 */
[----:B------:R-:W-:Y:S02]  /*eb90*/  FFMA R14, R27, UR14, R14 ;  /* 0x0000000e1b0e7c23 */ /* 0x000fe4000800000e */
[----:B------:R-:W-:Y:S02]  /*eba0*/  @!P2 IADD3.X R13, R10, UR5, R17, P4, P5 ;  /* 0x000000050a0dac10 */ /* 0x000fe4000a7ea411 */
[----:B------:R-:W-:Y:S02]  /*ebb0*/  PRMT R10, RZ, 0x7610, R10 ;  /* 0x00007610ff0a7816 */ /* 0x000fe4000000000a */
[----:B------:R-:W-:-:S05]  /*ebc0*/  F2FP.SATFINITE.E4M3.F32.PACK_AB_MERGE_C R17, RZ, R14, RZ ;  /* 0x0000000eff11723e */ /* 0x000fca00048070ff */
[----:B------:R0:W-:Y:S04]  /*ebd0*/  @!P2 STG.E.U8 desc[UR12][R12.64+0x1], R17 ;  /* 0x000001110c00a986 */ /* 0x0001e8000c10110c */
[----:B------:R-:W2:Y:S01]  /*ebe0*/  @!P3 LDG.E.U8 R10, desc[UR12][R6.64+0x8] ;  /* 0x0000080c060ab981 */ /* 0x000ea2000c1e1100 */
[----:B------:R-:W-:Y:S02]  /*ebf0*/  IMAD.U32 R15, RZ, RZ, UR6 ;  /* 0x00000006ff0f7e24 */ /* 0x000fe4000f8e00ff */
[----:B------:R-:W-:Y:S01]  /*ec00*/  @!P3 IMAD.MOV.U32 R11, RZ, RZ, R3 ;  /* 0x000000ffff0bb224 */ /* 0x000fe200078e0003 */
[----:B------:R-:W-:Y:S01]  /*ec10*/  VOTEU.ALL UP0, P3 ;  /* 0x00000000003f7886 */ /* 0x000fe20001800000 */
[----:B------:R-:W-:-:S04]  /*ec20*/  ISETP.LT.OR P4, PT, R0, 0xa, !P0 ;  /* 0x0000000a0000780c */ /* 0x000fc80004781670 */
[----:B------:R-:W-:Y:S01]  /*ec30*/  @!UP0 UIMAD UR4, UR7, 0xc0, URZ ;  /* 0x000000c0070488a4 */ /* 0x000fe2000f8e023f */
[----:B0-----:R-:W-:-:S08]  /*ec40*/  PRMT R12, RZ, 0x7610, R12 ;  /* 0x00007610ff0c7816 */ /* 0x001fd0000000000c */
[----:B------:R-:W0:Y:S01]  /*ec50*/  @!P4 LDC.64 R16, c[0x0][0x5c8] ;  /* 0x00017200ff10cb82 */ /* 0x000e220000000a00 */
[----:B--2---:R-:W-:-:S04]  /*ec60*/  LOP3.LUT R10, R10, 0xff, RZ, 0xc0, !PT ;  /* 0x000000ff0a0a7812 */ /* 0x004fc800078ec0ff */
[----:B------:R-:W-:-:S05]  /*ec70*/  F2FP.F16.E4M3.UNPACK_B R10, R10 ;  /* 0x0000000aff0a723e */ /* 0x000fca00020006ff */
[----:B------:R-:W-:Y:S02]  /*ec80*/  HADD2.F32 R14, -RZ, R10.H0_H0 ;  /* 0x2000000aff0e7230 */ /* 0x000fe40000004100 */
[----:B------:R-:W-:-:S04]  /*ec90*/  @!P3 IMAD.MOV.U32 R10, RZ, RZ, R4 ;  /* 0x000000ffff0ab224 */ /* 0x000fc800078e0004 */
[----:B------:R-:W-:-:S04]  /*eca0*/  @!P3 IMAD.WIDE.U32 R10, R15, 0xc0, R10 ;  /* 0x000000c00f0ab825 */ /* 0x000fc800078e000a */
[----:B------:R-:W-:-:S04]  /*ecb0*/  FMUL R15, R14, UR15 ;  /* 0x0000000f0e0f7c20 */ /* 0x000fc80008400000 */
[----:B------:R-:W-:Y:S01]  /*ecc0*/  FFMA R15, R28, UR14, R15 ;  /* 0x0000000e1c0f7c23 */ /* 0x000fe2000800000f */
[----:B-1----:R-:W-:-:S04]  /*ecd0*/  @!P3 IADD3 R10, P2, R10, R18, RZ ;  /* 0x000000120a0ab210 */ /* 0x002fc80007f5e0ff */
[----:B------:R-:W-:Y:S02]  /*ece0*/  @!P3 IADD3.X R11, R19, UR4, R11, P2, !PT ;  /* 0x00000004130bbc10 */ /* 0x000fe400097fe40b */
[----:B------:R-:W-:-:S05]  /*ecf0*/  F2FP.SATFINITE.E4M3.F32.PACK_AB_MERGE_C R15, RZ, R15, RZ ;  /* 0x0000000fff0f723e */ /* 0x000fca00048070ff */
[----:B------:R1:W-:Y:S04]  /*ed00*/  @!P3 STG.E.U8 desc[UR12][R10.64+0x8], R15 ;  /* 0x0000080f0a00b986 */ /* 0x0003e8000c10110c */
[----:B------:R-:W2:Y:S01]  /*ed10*/  @!P4 LDG.E.U8 R12, desc[UR12][R6.64+0x9] ;  /* 0x0000090c060cc981 */ /* 0x000ea2000c1e1100 */
[----:B------:R-:W-:Y:S01]  /*ed20*/  IMAD.U32 R13, RZ, RZ, UR6 ;  /* 0x00000006ff0d7e24 */ /* 0x000fe2000f8e00ff */
[----:B------:R-:W-:Y:S01]  /*ed30*/  VOTEU.ALL UP0, P4 ;  /* 0x00000000003f7886 */ /* 0x000fe20002000000 */
[----:B-1----:R-:W-:Y:S02]  /*ed40*/  @!P4 IMAD.MOV.U32 R10, RZ, RZ, R4 ;  /* 0x000000ffff0ac224 */ /* 0x002fe400078e0004 */
[----:B------:R-:W-:Y:S01]  /*ed50*/  @!P4 IMAD.MOV.U32 R11, RZ, RZ, R3 ;  /* 0x000000ffff0bc224 */ /* 0x000fe200078e0003 */
[----:B------:R-:W-:Y:S01]  /*ed60*/  ISETP.LT.OR P2, PT, R0, 0x9, !P1 ;  /* 0x000000090000780c */ /* 0x000fe20004f41670 */
[----:B------:R-:W-:Y:S01]  /*ed70*/  @!UP0 UIMAD UR4, UR7, 0xc0, URZ ;  /* 0x000000c0070488a4 */ /* 0x000fe2000f8e023f */
[----:B--2---:R-:W-:-:S04]  /*ed80*/  LOP3.LUT R12, R12, 0xff, RZ, 0xc0, !PT ;  /* 0x000000ff0c0c7812 */ /* 0x004fc800078ec0ff */
[----:B------:R-:W-:-:S05]  /*ed90*/  F2FP.F16.E4M3.UNPACK_B R12, R12 ;  /* 0x0000000cff0c723e */ /* 0x000fca00020006ff */
[----:B------:R-:W-:Y:S02]  /*eda0*/  HADD2.F32 R14, -RZ, R12.H0_H0 ;  /* 0x2000000cff0e7230 */ /* 0x000fe40000004100 */
[----:B------:R-:W-:-:S04]  /*edb0*/  @!P4 IMAD.WIDE.U32 R12, R13, 0xc0, R10 ;  /* 0x000000c00d0cc825 */ /* 0x000fc800078e000a */
[----:B------:R-:W-:Y:S01]  /*edc0*/  FMUL R14, R14, UR15 ;  /* 0x0000000f0e0e7c20 */ /* 0x000fe20008400000 */
[----:B0-----:R-:W-:-:S03]  /*edd0*/  @!P4 IADD3 R10, P3, R12, R16, RZ ;  /* 0x000000100c0ac210 */ /* 0x001fc60007f7e0ff */
[----:B------:R-:W-:Y:S01]  /*ede0*/  FFMA R14, R29, UR14, R14 ;  /* 0x0000000e1d0e7c23 */ /* 0x000fe2000800000e */
[----:B------:R-:W-:Y:S02]  /*edf0*/  PRMT R12, RZ, 0x7610, R12 ;  /* 0x00007610ff0c7816 */ /* 0x000fe4000000000c */
[----:B------:R-:W-:Y:S02]  /*ee00*/  @!P4 IADD3.X R11, R17, UR4, R13, P3, !PT ;  /* 0x00000004110bcc10 */ /* 0x000fe40009ffe40d */
        /* <DEDUP_REMOVED lines=19> */
[----:B------:R-:W-:Y:S01]  /*ef40*/  PRMT R10, RZ, 0x7610, R10 ;  /* 0x00007610ff0a7816 */ /* 0x000fe2000000000a */
[----:B------:R-:W0:Y:S01]  /*ef50*/  @!P3 LDC.64 R16, c[0x0][0x5c8] ;  /* 0x00017200ff10bb82 */ /* 0x000e220000000a00 */
[----:B------:R-:W-:-:S05]  /*ef60*/  F2FP.SATFINITE.E4M3.F32.PACK_AB_MERGE_C R15, RZ, R11, RZ ;  /* 0x0000000bff0f723e */ /* 0x000fca00048070ff */
[----:B------:R1:W-:Y:S04]  /*ef70*/  @!P2 STG.E.U8 desc[UR12][R12.64+0x8], R15 ;  /* 0x0000080f0c00a986 */ /* 0x0003e8000c10110c */
[----:B------:R-:W2:Y:S01]  /*ef80*/  @!P3 LDG.E.U8 R10, desc[UR12][R8.64+0x9] ;  /* 0x0000090c080ab981 */ /* 0x000ea2000c1e1100 */
[----:B------:R-:W-:Y:S01]  /*ef90*/  VOTEU.ALL UP0, P3 ;  /* 0x00000000003f7886 */ /* 0x000fe20001800000 */
[----:B------:R-:W-:Y:S02]  /*efa0*/  IMAD.U32 R19, RZ, RZ, UR6 ;  /* 0x00000006ff137e24 */ /* 0x000fe4000f8e00ff */
[----:B------:R-:W-:Y:S02]  /*efb0*/  @!P3 IMAD.MOV.U32 R11, RZ, RZ, R3 ;  /* 0x000000ffff0bb224 */ /* 0x000fe400078e0003 */
[----:B------:R-:W-:Y:S01]  /*efc0*/  @!UP0 UIMAD UR4, UR7, 0xc0, URZ ;  /* 0x000000c0070488a4 */ /* 0x000fe2000f8e023f */
[----:B------:R-:W-:-:S02]  /*efd0*/  ISETP.LT.OR P2, PT, R0, 0x11, !P0 ;  /* 0x000000110000780c */ /* 0x000fc40004741670 */
[----:B--2---:R-:W-:-:S04]  /*efe0*/  LOP3.LUT R10, R10, 0xff, RZ, 0xc0, !PT ;  /* 0x000000ff0a0a7812 */ /* 0x004fc800078ec0ff */
[----:B------:R-:W-:-:S05]  /*eff0*/  F2FP.F16.E4M3.UNPACK_B R10, R10 ;  /* 0x0000000aff0a723e */ /* 0x000fca00020006ff */
[----:B------:R-:W-:Y:S02]  /*f000*/  HADD2.F32 R14, -RZ, R10.H0_H0 ;  /* 0x2000000aff0e7230 */ /* 0x000fe40000004100 */
[----:B------:R-:W-:-:S03]  /*f010*/  @!P3 IMAD.MOV.U32 R10, RZ, RZ, R4 ;  /* 0x000000ffff0ab224 */ /* 0x000fc600078e0004 */
[----:B------:R-:W-:Y:S01]  /*f020*/  FMUL R14, R14, UR15 ;  /* 0x0000000f0e0e7c20 */ /* 0x000fe20008400000 */
[----:B------:R-:W-:Y:S02]  /*f030*/  @!P3 IMAD.WIDE.U32 R10, R19, 0xc0, R10 ;  /* 0x000000c0130ab825 */ /* 0x000fe400078e000a */
[----:B------:R-:W2:Y:S02]  /*f040*/  @!P2 LDC.64 R18, c[0x0][0x5c8] ;  /* 0x00017200ff12ab82 */ /* 0x000ea40000000a00 */
[----:B------:R-:W-:Y:S01]  /*f050*/  FFMA R14, R31, UR14, R14 ;  /* 0x0000000e1f0e7c23 */ /* 0x000fe2000800000e */
[----:B-1----:R-:W-:Y:S01]  /*f060*/  @!P3 VIADD R12, R11, UR4 ;  /* 0x000000040b0cbc36 */ /* 0x002fe20008000000 */
[----:B0-----:R-:W-:-:S04]  /*f070*/  @!P3 IADD3 R10, P4, P5, R10, UR8, R16 ;  /* 0x000000080a0abc10 */ /* 0x001fc8000fd9e010 */
[----:B------:R-:W-:Y:S02]  /*f080*/  @!P3 IADD3.X R11, R12, UR5, R17, P4, P5 ;  /* 0x000000050c0bbc10 */ /* 0x000fe4000a7ea411 */
[----:B------:R-:W-:Y:S02]  /*f090*/  F2FP.SATFINITE.E4M3.F32.PACK_AB_MERGE_C R17, RZ, R14, RZ ;  /* 0x0000000eff11723e */ /* 0x000fe400048070ff */
[----:B------:R-:W-:-:S03]  /*f0a0*/  PRMT R12, RZ, 0x7610, R12 ;  /* 0x00007610ff0c7816 */ /* 0x000fc6000000000c */
[----:B------:R0:W-:Y:S04]  /*f0b0*/  @!P3 STG.E.U8 desc[UR12][R10.64+0x9], R17 ;  /* 0x000009110a00b986 */ /* 0x0001e8000c10110c */
[----:B------:R-:W4:Y:S01]  /*f0c0*/  @!P2 LDG.E.U8 R12, desc[UR12][R6.64+0x10] ;  /* 0x0000100c060ca981 */ /* 0x000f22000c1e1100 */
[----:B------:R-:W-:Y:S01]  /*f0d0*/  IMAD.U32 R13, RZ, RZ, UR6 ;  /* 0x00000006ff0d7e24 */ /* 0x000fe2000f8e00ff */
[----:B------:R-:W-:Y:S01]  /*f0e0*/  VOTEU.ALL UP0, P2 ;  /* 0x00000000003f7886 */ /* 0x000fe20001000000 */
[----:B0-----:R-:W-:Y:S02]  /*f0f0*/  @!P2 IMAD.MOV.U32 R10, RZ, RZ, R4 ;  /* 0x000000ffff0aa224 */ /* 0x001fe400078e0004 */
[----:B------:R-:W-:Y:S01]  /*f100*/  @!P2 IMAD.MOV.U32 R11, RZ, RZ, R3 ;  /* 0x000000ffff0ba224 */ /* 0x000fe200078e0003 */
[----:B------:R-:W-:Y:S01]  /*f110*/  ISETP.LT.OR P3, PT, R0, 0x12, !P0 ;  /* 0x000000120000780c */ /* 0x000fe20004761670 */
[----:B------:R-:W-:-:S12]  /*f120*/  @!UP0 UIMAD UR4, UR7, 0xc0, URZ ;  /* 0x000000c0070488a4 */ /* 0x000fd8000f8e023f */
[----:B------:R-:W0:Y:S01]  /*f130*/  @!P3 LDC.64 R16, c[0x0][0x5c8] ;  /* 0x00017200ff10bb82 */ /* 0x000e220000000a00 */
[----:B----4-:R-:W-:-:S04]  /*f140*/  LOP3.LUT R12, R12, 0xff, RZ, 0xc0, !PT ;  /* 0x000000ff0c0c7812 */ /* 0x010fc800078ec0ff */
[----:B------:R-:W-:-:S05]  /*f150*/  F2FP.F16.E4M3.UNPACK_B R12, R12 ;  /* 0x0000000cff0c723e */ /* 0x000fca00020006ff */
[----:B------:R-:W-:Y:S02]  /*f160*/  HADD2.F32 R14, -RZ, R12.H0_H0 ;  /* 0x2000000cff0e7230 */ /* 0x000fe40000004100 */
[----:B------:R-:W-:-:S04]  /*f170*/  @!P2 IMAD.WIDE.U32 R12, R13, 0xc0, R10 ;  /* 0x000000c00d0ca825 */ /* 0x000fc800078e000a */
[----:B------:R-:W-:Y:S01]  /*f180*/  FMUL R15, R14, UR15 ;  /* 0x0000000f0e0f7c20 */ /* 0x000fe20008400000 */
[----:B--2---:R-:W-:-:S03]  /*f190*/  @!P2 IADD3 R10, P4, R12, R18, RZ ;  /* 0x000000120c0aa210 */ /* 0x004fc60007f9e0ff */
[----:B------:R-:W-:Y:S01]  /*f1a0*/  FFMA R15, R32, UR14, R15 ;  /* 0x0000000e200f7c23 */ /* 0x000fe2000800000f */
[----:B------:R-:W-:Y:S02]  /*f1b0*/  PRMT R12, RZ, 0x7610, R12 ;  /* 0x00007610ff0c7816 */ /* 0x000fe4000000000c */
        /* <DEDUP_REMOVED lines=928> */
[----:B----4-:R-:W-:-:S05]  /*12bc0*/  F2FP.F16.E4M3.UNPACK_B R12, R12 ;  /* 0x0000000cff0c723e */ /* 0x010fca00020006ff */
        /* <DEDUP_REMOVED lines=15> */
[----:B------:R-:W-:-:S12]  /*12cc0*/  @!UP0 UIMAD UR4, UR7, 0xc0, URZ ;  /* 0x000000c0070488a4 */ /* 0x000fd8000f8e023f */
[----:B------:R-:W1:Y:S01]  /*12cd0*/  @!P2 LDC.64 R18, c[0x0][0x5c8] ;  /* 0x00017200ff12ab82 */ /* 0x000e620000000a00 */
[----:B--2---:R-:W-:-:S05]  /*12ce0*/  F2FP.F16.E4M3.UNPACK_B R12, R12 ;  /* 0x0000000cff0c723e */ /* 0x004fca00020006ff */
[----:B------:R-:W-:Y:S02]  /*12cf0*/  HADD2.F32 R14, -RZ, R12.H0_H0 ;  /* 0x2000000cff0e7230 */ /* 0x000fe40000004100 */
[----:B------:R-:W-:-:S04]  /*12d00*/  @!P3 IMAD.WIDE.U32 R12, R13, 0xc0, R10 ;  /* 0x000000c00d0cb825 */ /* 0x000fc800078e000a */
[----:B------:R-:W-:Y:S01]  /*12d10*/  FMUL R14, R14, UR15 ;  /* 0x0000000f0e0e7c20 */ /* 0x000fe20008400000 */
[----:B0-----:R-:W-:-:S03]  /*12d20*/  @!P3 IADD3 R10, P4, R12, R16, RZ ;  /* 0x000000100c0ab210 */ /* 0x001fc60007f9e0ff */
[----:B------:R-:W-:Y:S01]  /*12d30*/  FFMA R14, R81, UR14, R14 ;  /* 0x0000000e510e7c23 */ /* 0x000fe2000800000e */
[----:B------:R-:W-:Y:S02]  /*12d40*/  PRMT R12, RZ, 0x7610, R12 ;  /* 0x00007610ff0c7816 */ /* 0x000fe4000000000c */
[----:B------:R-:W-:Y:S02]  /*12d50*/  @!P3 IADD3.X R11, R17, UR4, R13, P4, !PT ;  /* 0x00000004110bbc10 */ /* 0x000fe4000a7fe40d */
[----:B------:R-:W-:-:S05]  /*12d60*/  F2FP.SATFINITE.E4M3.F32.PACK_AB_MERGE_C R17, RZ, R14, RZ ;  /* 0x0000000eff11723e */ /* 0x000fca00048070ff */
[----:B------:R0:W-:Y:S04]  /*12d70*/  @!P3 STG.E.U8 desc[UR12][R10.64+0x71], R17 ;  /* 0x000071110a00b986 */ /* 0x0001e8000c10110c */
[----:B------:R-:W2:Y:S01]  /*12d80*/  @!P2 LDG.E.U8 R12, desc[UR12][R8.64+0x70] ;  /* 0x0000700c080ca981 */ /* 0x000ea2000c1e1100 */
[----:B------:R-:W-:Y:S01]  /*12d90*/  VOTEU.ALL UP0, P2 ;  /* 0x00000000003f7886 */ /* 0x000fe20001000000 */
[----:B------:R-:W-:-:S04]  /*12da0*/  IMAD.U32 R13, RZ, RZ, UR6 ;  /* 0x00000006ff0d7e24 */ /* 0x000fc8000f8e00ff */
[----:B------:R-:W-:Y:S01]  /*12db0*/  @!UP0 UIMAD UR4, UR7, 0xc0, URZ ;  /* 0x000000c0070488a4 */ /* 0x000fe2000f8e023f */
[----:B0-----:R-:W-:Y:S02]  /*12dc0*/  @!P2 IMAD.MOV.U32 R10, RZ, RZ, R4 ;  /* 0x000000ffff0aa224 */ /* 0x001fe400078e0004 */
[----:B------:R-:W-:Y:S01]  /*12dd0*/  @!P2 IMAD.MOV.U32 R11, RZ, RZ, R3 ;  /* 0x000000ffff0ba224 */ /* 0x000fe200078e0003 */
[----:B------:R-:W-:-:S13]  /*12de0*/  ISETP.LT.OR P3, PT, R0, 0x72, !P1 ;  /* 0x000000720000780c */ /* 0x000fda0004f61670 */
[----:B------:R-:W0:Y:S01]  /*12df0*/  @!P3 LDC.64 R16, c[0x0][0x5c8] ;  /* 0x00017200ff10bb82 */ /* 0x000e220000000a00 */
[----:B--2---:R-:W-:-:S05]  /*12e00*/  F2FP.F16.E4M3.UNPACK_B R12, R12 ;  /* 0x0000000cff0c723e */ /* 0x004fca00020006ff */
[----:B------:R-:W-:Y:S02]  /*12e10*/  HADD2.F32 R14, -RZ, R12.H0_H0 ;  /* 0x2000000cff0e7230 */ /* 0x000fe40000004100 */
[----:B------:R-:W-:-:S04]  /*12e20*/  @!P2 IMAD.WIDE.U32 R12, R13, 0xc0, R10 ;  /* 0x000000c00d0ca825 */ /* 0x000fc800078e000a */
[----:B------:R-:W-:Y:S01]  /*12e30*/  FMUL R15, R14, UR15 ;  /* 0x0000000f0e0f7c20 */ /* 0x000fe20008400000 */
[----:B------:R-:W-:Y:S01]  /*12e40*/  @!P2 VIADD R10, R13, UR4 ;  /* 0x000000040d0aac36 */ /* 0x000fe20008000000 */
[----:B-1----:R-:W-:Y:S02]  /*12e50*/  @!P2 IADD3 R12, P4, P5, R12, UR8, R18 ;  /* 0x000000080c0cac10 */ /* 0x002fe4000fd9e012 */
[----:B------:R-:W-:Y:S02]  /*12e60*/  FFMA R15, R82, UR14, R15 ;  /* 0x0000000e520f7c23 */ /* 0x000fe4000800000f */
[----:B------:R-:W-:Y:S02]  /*12e70*/  @!P2 IADD3.X R13, R10, UR5, R19, P4, P5 ;  /* 0x000000050a0dac10 */ /* 0x000fe4000a7ea413 */
[----:B------:R-:W-:Y:S02]  /*12e80*/  PRMT R10, RZ, 0x7610, R10 ;  /* 0x00007610ff0a7816 */ /* 0x000fe4000000000a */
        /* <DEDUP_REMOVED lines=8> */
[----:B--2---:R-:W-:-:S05]  /*12f10*/  F2FP.F16.E4M3.UNPACK_B R10, R10 ;  /* 0x0000000aff0a723e */ /* 0x004fca00020006ff */
        /* <DEDUP_REMOVED lines=30> */
[----:B------:R2:W4:Y:S01]  /*13100*/  @!P0 LDG.E.U8 R12, desc[UR12][R6.64+0x79] ;  /* 0x0000790c060c8981 */ /* 0x000522000c1e1100 */
[----:B------:R-:W-:Y:S01]  /*13110*/  IMAD.U32 R13, RZ, RZ, UR6 ;  /* 0x00000006ff0d7e24 */ /* 0x000fe2000f8e00ff */
[----:B------:R-:W-:Y:S01]  /*13120*/  VOTEU.ALL UP0, P0 ;  /* 0x00000000003f7886 */ /* 0x000fe20000000000 */
[----:B------:R-:W-:Y:S01]  /*13130*/  ISETP.LT.OR P2, PT, R0, 0x79, !P1 ;  /* 0x000000790000780c */ /* 0x000fe20004f41670 */
[----:B--2---:R-:W-:Y:S02]  /*13140*/  @!P0 IMAD.MOV.U32 R6, RZ, RZ, R4 ;  /* 0x000000ffff068224 */ /* 0x004fe400078e0004 */
[----:B------:R-:W-:Y:S01]  /*13150*/  @!P0 IMAD.MOV.U32 R7, RZ, RZ, R3 ;  /* 0x000000ffff078224 */ /* 0x000fe200078e0003 */
[----:B------:R-:W-:Y:S01]  /*13160*/  @!UP0 UIMAD UR4, UR7, 0xc0, URZ ;  /* 0x000000c0070488a4 */ /* 0x000fe2000f8e023f */
[----:B-1----:R-:W-:-:S02]  /*13170*/  PRMT R10, RZ, 0x7610, R10 ;  /* 0x00007610ff0a7816 */ /* 0x002fc4000000000a */
[----:B----4-:R-:W-:-:S05]  /*13180*/  F2FP.F16.E4M3.UNPACK_B R12, R12 ;  /* 0x0000000cff0c723e */ /* 0x010fca00020006ff */
[----:B------:R-:W-:Y:S02]  /*13190*/  HADD2.F32 R14, -RZ, R12.H0_H0 ;  /* 0x2000000cff0e7230 */ /* 0x000fe40000004100 */
[----:B------:R-:W-:-:S04]  /*131a0*/  @!P0 IMAD.WIDE.U32 R12, R13, 0xc0, R6 ;  /* 0x000000c00d0c8825 */ /* 0x000fc800078e0006 */
[----:B------:R-:W-:Y:S01]  /*131b0*/  FMUL R14, R14, UR15 ;  /* 0x0000000f0e0e7c20 */ /* 0x000fe20008400000 */
[----:B0-----:R-:W-:-:S03]  /*131c0*/  @!P0 IADD3 R6, P3, R12, R16, RZ ;  /* 0x000000100c068210 */ /* 0x001fc60007f7e0ff */
[----:B------:R-:W-:Y:S01]  /*131d0*/  FFMA R14, R85, UR14, R14 ;  /* 0x0000000e550e7c23 */ /* 0x000fe2000800000e */
[----:B------:R-:W-:Y:S02]  /*131e0*/  @!P0 IADD3.X R7, R17, UR4, R13, P3, !PT ;  /* 0x0000000411078c10 */ /* 0x000fe40009ffe40d */
[----:B------:R-:W0:Y:S02]  /*131f0*/  @!P2 LDC.64 R16, c[0x0][0x5c8] ;  /* 0x00017200ff10ab82 */ /* 0x000e240000000a00 */
[----:B------:R-:W-:-:S05]  /*13200*/  F2FP.SATFINITE.E4M3.F32.PACK_AB_MERGE_C R15, RZ, R14, RZ ;  /* 0x0000000eff0f723e */ /* 0x000fca00048070ff */
[----:B------:R1:W-:Y:S04]  /*13210*/  @!P0 STG.E.U8 desc[UR12][R6.64+0x79], R15 ;  /* 0x0000790f06008986 */ /* 0x0003e8000c10110c */
[----:B------:R-:W2:Y:S01]  /*13220*/  @!P2 LDG.E.U8 R10, desc[UR12][R8.64+0x78] ;  /* 0x0000780c080aa981 */ /* 0x000ea2000c1e1100 */
[----:B------:R-:W-:Y:S01]  /*13230*/  VOTEU.ALL UP0, P2 ;  /* 0x00000000003f7886 */ /* 0x000fe20001000000 */
[----:B------:R-:W-:Y:S02]  /*13240*/  IMAD.U32 R11, RZ, RZ, UR6 ;  /* 0x00000006ff0b7e24 */ /* 0x000fe4000f8e00ff */
[----:B-1----:R-:W-:Y:S02]  /*13250*/  @!P2 IMAD.MOV.U32 R6, RZ, RZ, R4 ;  /* 0x000000ffff06a224 */ /* 0x002fe400078e0004 */
[----:B------:R-:W-:Y:S01]  /*13260*/  @!P2 IMAD.MOV.U32 R7, RZ, RZ, R3 ;  /* 0x000000ffff07a224 */ /* 0x000fe200078e0003 */
[----:B------:R-:W-:Y:S01]  /*13270*/  @!UP0 UIMAD UR4, UR7, 0xc0, URZ ;  /* 0x000000c0070488a4 */ /* 0x000fe2000f8e023f */
[----:B------:R-:W-:Y:S01]  /*13280*/  ISETP.LT.OR P1, PT, R0, 0x7a, !P1 ;  /* 0x0000007a0000780c */ /* 0x000fe20004f21670 */
[----:B------:R-:W-:Y:S01]  /*13290*/  BSSY B0, `(.L_x_23) ;  /* 0x000000e000007945 */ /* 0x000fe20003800000 */
[----:B------:R-:W-:-:S02]  /*132a0*/  PRMT R0, RZ, 0x7610, R0 ;  /* 0x00007610ff007816 */ /* 0x000fc40000000000 */
[----:B--2---:R-:W-:-:S05]  /*132b0*/  F2FP.F16.E4M3.UNPACK_B R10, R10 ;  /* 0x0000000aff0a723e */ /* 0x004fca00020006ff */
[----:B------:R-:W-:Y:S02]  /*132c0*/  HADD2.F32 R12, -RZ, R10.H0_H0 ;  /* 0x2000000aff0c7230 */ /* 0x000fe40000004100 */
[----:B------:R-:W-:-:S04]  /*132d0*/  @!P2 IMAD.WIDE.U32 R10, R11, 0xc0, R6 ;  /* 0x000000c00b0aa825 */ /* 0x000fc800078e0006 */
[----:B------:R-:W-:Y:S01]  /*132e0*/  FMUL R13, R12, UR15 ;  /* 0x0000000f0c0d7c20 */ /* 0x000fe20008400000 */
[----:B0-----:R-:W-:Y:S01]  /*132f0*/  @!P2 IADD3 R6, P0, P3, R10, UR8, R16 ;  /* 0x000000080a06ac10 */ /* 0x001fe2000fb1e010 */
[----:B------:R-:W-:Y:S02]  /*13300*/  @!P2 VIADD R10, R11, UR4 ;  /* 0x000000040b0aac36 */ /* 0x000fe40008000000 */
[----:B---3--:R-:W-:-:S03]  /*13310*/  FFMA R13, R86, UR14, R13 ;  /* 0x0000000e560d7c23 */ /* 0x008fc6000800000d */
[----:B------:R-:W-:Y:S02]  /*13320*/  @!P2 IADD3.X R7, R10, UR5, R17, P0, P3 ;  /* 0x000000050a07ac10 */ /* 0x000fe400087e6411 */
[----:B------:R-:W-:-:S05]  /*13330*/  F2FP.SATFINITE.E4M3.F32.PACK_AB_MERGE_C R13, RZ, R13, RZ ;  /* 0x0000000dff0d723e */ /* 0x000fca00048070ff */
[----:B------:R0:W-:Y:S01]  /*13340*/  @!P2 STG.E.U8 desc[UR12][R6.64+0x78], R13 ;  /* 0x0000780d0600a986 */ /* 0x0001e2000c10110c */
[----:B------:R-:W-:Y:S05]  /*13350*/  @P1 BRA `(.L_x_24) ;  /* 0x0000000000041947 */ /* 0x000fea0003800000 */
[----:B------:R1:W5:Y:S02]  /*13360*/  LDG.E.U8 R0, desc[UR12][R8.64+0x79] ;  /* 0x0000790c08007981 */ /* 0x000364000c1e1100 */
.L_x_24:
[----:B------:R-:W-:Y:S05]  /*13370*/  BSYNC B0 ;  /* 0x0000000000007941 */ /* 0x000fea0003800000 */
.L_x_23:
[----:B-----5:R-:W-:-:S05]  /*13380*/  F2FP.F16.E4M3.UNPACK_B R0, R0 ;  /* 0x00000000ff00723e */ /* 0x020fca00020006ff */
[----:B------:R-:W-:-:S05]  /*13390*/  HADD2.F32 R0, -RZ, R0.H0_H0 ;  /* 0x20000000ff007230 */ /* 0x000fca0000004100 */
[----:B------:R-:W-:-:S04]  /*133a0*/  FMUL R0, R0, UR15 ;  /* 0x0000000f00007c20 */ /* 0x000fc80008400000 */
[----:B------:R-:W-:Y:S01]  /*133b0*/  FFMA R0, R87, UR14, R0 ;  /* 0x0000000e57007c23 */ /* 0x000fe20008000000 */
[----:B------:R-:W-:Y:S06]  /*133c0*/  @P1 EXIT ;  /* 0x000000000000194d */ /* 0x000fec0003800000 */
[----:B------:R-:W-:Y:S01]  /*133d0*/  IMAD.U32 R5, RZ, RZ, UR6 ;  /* 0x00000006ff057e24 */ /* 0x000fe2000f8e00ff */
[----:B------:R-:W-:Y:S01]  /*133e0*/  UIMAD UR4, UR7, 0xc0, URZ ;  /* 0x000000c0070478a4 */ /* 0x000fe2000f8e023f */
[----:B------:R-:W-:Y:S01]  /*133f0*/  IMAD.MOV.U32 R2, RZ, RZ, R4 ;  /* 0x000000ffff027224 */ /* 0x000fe200078e0004 */
[----:B------:R-:W-:Y:S02]  /*13400*/  ULDC.64 UR10, c[0x0][0x5c8] ;  /* 0x00017200000a7ab9 */ /* 0x000fe40000000a00 */
[----:B------:R-:W-:Y:S02]  /*13410*/  IMAD.U32 R4, RZ, RZ, UR11 ;  /* 0x0000000bff047e24 */ /* 0x000fe4000f8e00ff */
[----:B------:R-:W-:-:S04]  /*13420*/  IMAD.WIDE.U32 R2, R5, 0xc0, R2 ;  /* 0x000000c005027825 */ /* 0x000fc800078e0002 */
[----:B------:R-:W-:Y:S02]  /*13430*/  IMAD.U32 R5, RZ, RZ, UR10 ;  /* 0x0000000aff057e24 */ /* 0x000fe4000f8e00ff */
[----:B------:R-:W-:-:S03]  /*13440*/  VIADD R3, R3, UR4 ;  /* 0x0000000403037c36 */ /* 0x000fc60008000000 */
[----:B------:R-:W-:Y:S02]  /*13450*/  IADD3 R2, P0, P1, R2, UR8, R5 ;  /* 0x0000000802027c10 */ /* 0x000fe4000f91e005 */
[----:B------:R-:W-:Y:S02]  /*13460*/  F2FP.SATFINITE.E4M3.F32.PACK_AB_MERGE_C R5, RZ, R0, RZ ;  /* 0x00000000ff05723e */ /* 0x000fe400048070ff */
[----:B------:R-:W-:-:S05]  /*13470*/  IADD3.X R3, R3, UR5, R4, P0, P1 ;  /* 0x0000000503037c10 */ /* 0x000fca00087e2404 */
[----:B------:R-:W-:Y:S01]  /*13480*/  STG.E.U8 desc[UR12][R2.64+0x79], R5 ;  /* 0x0000790502007986 */ /* 0x000fe2000c10110c */
[----:B------:R-:W-:Y:S05]  /*13490*/  EXIT ;  /* 0x000000000000794d */ /* 0x000fea0003800000 */
.L_x_22:
[----:B------:R-:W2:Y:S04]  /*134a0*/  LDL.LU R11, [R1] ;  /* 0x00000000010b7983 */ /* 0x000ea80000300800 */
[----:B------:R-:W3:Y:S04]  /*134b0*/  LDL.LU R17, [R1+0x8] ;  /* 0x0000080001117983 */ /* 0x000ee80000300800 */
        /* <DEDUP_REMOVED lines=47> */
[----:B------:R1:W-:Y:S04]  /*137b0*/  STL [R1+0x148], R46 ;  /* 0x0001482e01007387 */ /* 0x0003e80000100800 */
[----:B-1----:R-:W4:Y:S04]  /*137c0*/  LDL.LU R46, [R1+0x68] ;  /* 0x00006800012e7983 */ /* 0x002f280000300800 */
[----:B------:R1:W-:Y:S04]  /*137d0*/  STL [R1+0x144], R45 ;  /* 0x0001442d01007387 */ /* 0x0003e80000100800 */
[----:B-1----:R-:W4:Y:S04]  /*137e0*/  LDL.LU R45, [R1+0x64] ;  /* 0x00006400012d7983 */ /* 0x002f280000300800 */
[----:B------:R1:W-:Y:S04]  /*137f0*/  STL [R1+0x140], R44 ;  /* 0x0001402c01007387 */ /* 0x0003e80000100800 */
[----:B-1----:R-:W4:Y:S04]  /*13800*/  LDL.LU R44, [R1+0x48] ;  /* 0x00004800012c7983 */ /* 0x002f280000300800 */
[----:B------:R1:W-:Y:S04]  /*13810*/  STL.64 [R1+0x138], R42 ;  /* 0x0001382a01007387 */ /* 0x0003e80000100a00 */
[----:B-1----:R-:W4:Y:S04]  /*13820*/  LDL.LU R42, [R1+0x18] ;  /* 0x00001800012a7983 */ /* 0x002f280000300800 */
[----:B------:R-:W4:Y:S04]  /*13830*/  LDL.LU R43, [R1+0x1c] ;  /* 0x00001c00012b7983 */ /* 0x000f280000300800 */
[----:B------:R1:W-:Y:S04]  /*13840*/  STL.64 [R1+0x130], R40 ;  /* 0x0001302801007387 */ /* 0x0003e80000100a00 */
[----:B-1----:R-:W3:Y:S01]  /*13850*/  LDL.LU R41, [R1+0x4] ;  /* 0x0000040001297983 */ /* 0x002ee20000300800 */
[----:B------:R-:W-:-:S02]  /*13860*/  ISETP.GE.AND P4, PT, R12, 0x1, PT ;  /* 0x000000010c00780c */ /* 0x000fc40003f86270 */
[----:B------:R-:W-:Y:S01]  /*13870*/  ISETP.GE.AND P3, PT, R12, 0x9, PT ;  /* 0x000000090c00780c */ /* 0x000fe20003f66270 */
[----:B------:R-:W-:Y:S01]  /*13880*/  STL.64 [R1+0x128], R38 ;  /* 0x0001282601007387 */ /* 0x000fe20000100a00 */
[----:B------:R-:W-:-:S03]  /*13890*/  ISETP.LT.OR P0, PT, R0, 0x1, !P4 ;  /* 0x000000010000780c */ /* 0x000fc60006701670 */
[----:B------:R1:W-:Y:S10]  /*138a0*/  STL.64 [R1+0x120], R36 ;  /* 0x0001202401007387 */ /* 0x0003f40000100a00 */
[----:B------:R-:W0:Y:S01]  /*138b0*/  @!P0 LDC.64 R8, c[0x0][0x5c8] ;  /* 0x00017200ff088b82 */ /* 0x000e220000000a00 */
[----:B-1----:R-:W4:Y:S04]  /*138c0*/  LDL.LU R37, [R1+0x28] ;  /* 0x0000280001257983 */ /* 0x002f280000300800 */
[----:B------:R1:W-:Y:S01]  /*138d0*/  STL.64 [R1+0x118], R34 ;  /* 0x0001182201007387 */ /* 0x0003e20000100a00 */
[----:B--2---:R-:W-:-:S05]  /*138e0*/  FMUL R11, R11, UR14 ;  /* 0x0000000e0b0b7c20 */ /* 0x004fca0008400000 */
[----:B------:R-:W-:Y:S01]  /*138f0*/  F2FP.SATFINITE.E4M3.F32.PACK_AB_MERGE_C R11, RZ, R11, RZ ;  /* 0x0000000bff0b723e */ /* 0x000fe200048070ff */
[----:B-1----:R-:W2:Y:S04]  /*13900*/  LDL.LU R34, [R1+0x2c] ;  /* 0x00002c0001227983 */ /* 0x002ea80000300800 */
[----:B------:R-:W2:Y:S01]  /*13910*/  LDL.LU R35, [R1+0x30] ;  /* 0x0000300001237983 */ /* 0x000ea20000300800 */
[----:B0-----:R-:W-:-:S03]  /*13920*/  @!P0 IADD3 R8, P1, R4, R8, RZ ;  /* 0x0000000804088210 */ /* 0x001fc60007f3e0ff */
[----:B------:R0:W-:Y:S02]  /*13930*/  STL.64 [R1+0x110], R32 ;  /* 0x0001102001007387 */ /* 0x0001e40000100a00 */
[----:B------:R-:W-:-:S05]  /*13940*/  @!P0 IMAD.X R9, R3, 0x1, R9, P1 ;  /* 0x0000000103098824 */ /* 0x000fca00008e0609 */
[----:B------:R1:W-:Y:S01]  /*13950*/  @!P0 STG.E.U8 desc[UR12][R8.64], R11 ;  /* 0x0000000b08008986 */ /* 0x0003e2000c10110c */
[----:B------:R-:W-:-:S03]  /*13960*/  ISETP.LT.OR P0, PT, R0, 0x2, !P4 ;  /* 0x000000020000780c */ /* 0x000fc60006701670 */
[----:B0-----:R-:W2:Y:S04]  /*13970*/  LDL.LU R32, [R1+0x34] ;  /* 0x0000340001207983 */ /* 0x001ea80000300800 */
[----:B------:R-:W2:Y:S04]  /*13980*/  LDL.LU R33, [R1+0x38] ;  /* 0x0000380001217983 */ /* 0x000ea80000300800 */
[----:B------:R0:W-:Y:S02]  /*13990*/  STL.64 [R1+0x108], R30 ;  /* 0x0001081e01007387 */ /* 0x0001e40000100a00 */
[----:B-1----:R-:W1:Y:S02]  /*139a0*/  @!P0 LDC.64 R8, c[0x0][0x5c8] ;  /* 0x00017200ff088b82 */ /* 0x002e640000000a00 */
[----:B0-----:R-:W2:Y:S04]  /*139b0*/  LDL.LU R30, [R1+0x3c] ;  /* 0x00003c00011e7983 */ /* 0x001ea80000300800 */
[----:B------:R-:W2:Y:S04]  /*139c0*/  LDL.LU R31, [R1+0x40] ;  /* 0x00004000011f7983 */ /* 0x000ea80000300800 */
[----:B------:R0:W-:Y:S01]  /*139d0*/  STL.64 [R1+0x100], R28 ;  /* 0x0001001c01007387 */ /* 0x0001e20000100a00 */
[----:B-1----:R-:W-:-:S05]  /*139e0*/  @!P0 IADD3 R8, P1, R4, R8, RZ ;  /* 0x0000000804088210 */ /* 0x002fca0007f3e0ff */
[----:B------:R-:W-:Y:S01]  /*139f0*/  @!P0 IMAD.X R9, R3, 0x1, R9, P1 ;  /* 0x0000000103098824 */ /* 0x000fe200008e0609 */
[----:B0-----:R-:W2:Y:S04]  /*13a00*/  LDL.LU R29, [R1+0x44] ;  /* 0x00004400011d7983 */ /* 0x001ea80000300800 */
[----:B------:R-:W2:Y:S01]  /*13a10*/  LDL.LU R36, [R1+0x24] ;  /* 0x0000240001247983 */ /* 0x000ea20000300800 */
[----:B---3--:R-:W-:-:S05]  /*13a20*/  FMUL R11, R41, UR14 ;  /* 0x0000000e290b7c20 */ /* 0x008fca0008400000 */
[----:B------:R-:W-:-:S05]  /*13a30*/  F2FP.SATFINITE.E4M3.F32.PACK_AB_MERGE_C R11, RZ, R11, RZ ;  /* 0x0000000bff0b723e */ /* 0x000fca00048070ff */
[----:B------:R0:W-:Y:S01]  /*13a40*/  @!P0 STG.E.U8 desc[UR12][R8.64+0x1], R11 ;  /* 0x0000010b08008986 */ /* 0x0001e2000c10110c */
[----:B------:R-:W-:Y:S01]  /*13a50*/  ISETP.LT.OR P0, PT, R0, 0x1, !P3 ;  /* 0x000000010000780c */ /* 0x000fe20005f01670 */
[----:B0-----:R-:W-:-:S12]  /*13a60*/  FMUL R11, R17, UR14 ;  /* 0x0000000e110b7c20 */ /* 0x001fd80008400000 */
[----:B------:R-:W0:Y:S01]  /*13a70*/  @!P0 LDC.64 R8, c[0x0][0x5c8] ;  /* 0x00017200ff088b82 */ /* 0x000e220000000a00 */
[----:B------:R-:W-:Y:S02]  /*13a80*/  F2FP.SATFINITE.E4M3.F32.PACK_AB_MERGE_C R11, RZ, R11, RZ ;  /* 0x0000000bff0b723e */ /* 0x000fe400048070ff */
[----:B0-----:R-:W-:-:S04]  /*13a90*/  @!P0 IADD3 R8, P1, P2, R4, UR8, R8 ;  /* 0x0000000804088c10 */ /* 0x001fc8000fa3e008 */
[----:B------:R-:W-:Y:S02]  /*13aa0*/  @!P0 IADD3.X R9, R3, UR5, R9, P1, P2 ;  /* 0x0000000503098c10 */ /* 0x000fe40008fe4409 */
[----:B------:R-:W-:-:S03]  /*13ab0*/  ISETP.LT.OR P1, PT, R0, 0x2, !P3 ;  /* 0x000000020000780c */ /* 0x000fc60005f21670 */
[----:B------:R0:W-:Y:S01]  /*13ac0*/  @!P0 STG.E.U8 desc[UR12][R8.64], R11 ;  /* 0x0000000b08008986 */ /* 0x0001e2000c10110c */
[----:B------:R-:W-:-:S09]  /*13ad0*/  ISETP.LT.OR P0, PT, R0, 0x9, !P4 ;  /* 0x000000090000780c */ /* 0x000fd20006701670 */
[----:B0-----:R-:W0:Y:S01]  /*13ae0*/  @!P1 LDC.64 R8, c[0x0][0x5c8] ;  /* 0x00017200ff089b82 */ /* 0x001e220000000a00 */
[----:B----4-:R-:W-:-:S05]  /*13af0*/  FMUL R11, R15, UR14 ;  /* 0x0000000e0f0b7c20 */ /* 0x010fca0008400000 */
[----:B------:R-:W-:Y:S02]  /*13b00*/  F2FP.SATFINITE.E4M3.F32.PACK_AB_MERGE_C R11, RZ, R11, RZ ;  /* 0x0000000bff0b723e */ /* 0x000fe400048070ff */
[----:B0-----:R-:W-:-:S04]  /*13b10*/  @!P1 IADD3 R8, P2, P5, R4, UR8, R8 ;  /* 0x0000000804089c10 */ /* 0x001fc8000fd5e008 */
[----:B------:R-:W-:Y:S02]  /*13b20*/  @!P1 IADD3.X R9, R3, UR5, R9, P2, P5 ;  /* 0x0000000503099c10 */ /* 0x000fe400097ea409 */
[----:B------:R-:W-:-:S03]  /*13b30*/  ISETP.LT.OR P5, PT, R0, 0x9, !P3 ;  /* 0x000000090000780c */ /* 0x000fc60005fa1670 */
[----:B------:R0:W-:Y:S01]  /*13b40*/  @!P1 STG.E.U8 desc[UR12][R8.64+0x1], R11 ;  /* 0x0000010b08009986 */ /* 0x0001e2000c10110c */
[----:B------:R-:W-:Y:S01]  /*13b50*/  ISETP.LT.OR P1, PT, R0, 0xa, !P4 ;  /* 0x0000000a0000780c */ /* 0x000fe20006721670 */
[----:B0-----:R-:W0:Y:S01]  /*13b60*/  @!P0 LDC.64 R8, c[0x0][0x5c8] ;  /* 0x00017200ff088b82 */ /* 0x001e220000000a00 */
[----:B------:R-:W-:-:S05]  /*13b70*/  FMUL R11, R14, UR14 ;  /* 0x0000000e0e0b7c20 */ /* 0x000fca0008400000 */
[----:B------:R-:W-:Y:S02]  /*13b80*/  F2FP.SATFINITE.E4M3.F32.PACK_AB_MERGE_C R11, RZ, R11, RZ ;  /* 0x0000000bff0b723e */ /* 0x000fe400048070ff */
[----:B------:R-:W1:Y:S01]  /*13b90*/  @!P5 LDC.64 R14, c[0x0][0x5c8] ;  /* 0x00017200ff0edb82 */ /* 0x000e620000000a00 */
[----:B0-----:R-:W-:-:S05]  /*13ba0*/  @!P0 IADD3 R8, P2, R4, R8, RZ ;  /* 0x0000000804088210 */ /* 0x001fca0007f5e0ff */
[----:B------:R-:W-:Y:S01]  /*13bb0*/  @!P0 IMAD.X R9, R3, 0x1, R9, P2 ;  /* 0x0000000103098824 */ /* 0x000fe200010e0609 */
[----:B------:R-:W-:-:S04]  /*13bc0*/  ISETP.LT.OR P2, PT, R0, 0xa, !P3 ;  /* 0x0000000a0000780c */ /* 0x000fc80005f41670 */
[----:B------:R0:W-:Y:S02]  /*13bd0*/  @!P0 STG.E.U8 desc[UR12][R8.64+0x8], R11 ;  /* 0x0000080b08008986 */ /* 0x0001e4000c10110c */
[----:B0-----:R-:W0:Y:S01]  /*13be0*/  @!P1 LDC.64 R8, c[0x0][0x5c8] ;  /* 0x00017200ff089b82 */ /* 0x001e220000000a00 */
[----:B------:R-:W-:-:S05]  /*13bf0*/  FMUL R11, R16, UR14 ;  /* 0x0000000e100b7c20 */ /* 0x000fca0008400000 */
[----:B------:R-:W-:Y:S02]  /*13c00*/  F2FP.SATFINITE.E4M3.F32.PACK_AB_MERGE_C R11, RZ, R11, RZ ;  /* 0x0000000bff0b723e */ /* 0x000fe400048070ff */
[----:B------:R-:W3:Y:S01]  /*13c10*/  @!P2 LDC.64 R16, c[0x0][0x5c8] ;  /* 0x00017200ff10ab82 */ /* 0x000ee20000000a00 */
[----:B0-----:R-:W-:-:S05]  /*13c20*/  @!P1 IADD3 R8, P0, R4, R8, RZ ;  /* 0x0000000804089210 */ /* 0x001fca0007f1e0ff */
[----:B------:R-:W-:Y:S01]  /*13c30*/  @!P1 IMAD.X R9, R3, 0x1, R9, P0 ;  /* 0x0000000103099824 */ /* 0x000fe200000e0609 */
[----:B------:R-:W-:-:S04]  /*13c40*/  ISETP.LT.OR P0, PT, R0, 0x11, !P4 ;  /* 0x000000110000780c */ /* 0x000fc80006701670 */
[----:B------:R0:W-:Y:S02]  /*13c50*/  @!P1 STG.E.U8 desc[UR12][R8.64+0x9], R11 ;  /* 0x0000090b08009986 */ /* 0x0001e4000c10110c */
[----:B0-----:R-:W-:Y:S01]  /*13c60*/  FMUL R11, R42, UR14 ;  /* 0x0000000e2a0b7c20 */ /* 0x001fe20008400000 */
[----:B-1----:R-:W-:-:S04]  /*13c70*/  @!P5 IADD3 R8, P1, P6, R4, UR8, R14 ;  /* 0x000000080408dc10 */ /* 0x002fc8000fe3e00e */
[----:B------:R-:W-:Y:S02]  /*13c80*/  @!P5 IADD3.X R9, R3, UR5, R15, P1, P6 ;  /* 0x000000050309dc10 */ /* 0x000fe40008fec40f */
[----:B------:R-:W-:Y:S01]  /*13c90*/  F2FP.SATFINITE.E4M3.F32.PACK_AB_MERGE_C R11, RZ, R11, RZ ;  /* 0x0000000bff0b723e */ /* 0x000fe200048070ff */
[----:B------:R-:W0:Y:S01]  /*13ca0*/  @!P0 LDC.64 R14, c[0x0][0x5c8] ;  /* 0x00017200ff0e8b82 */ /* 0x000e220000000a00 */
[----:B------:R-:W-:-:S03]  /*13cb0*/  ISETP.GE.AND P6, PT, R12, 0x89, PT ;  /* 0x000000890c00780c */ /* 0x000fc60003fc6270 */
[----:B------:R1:W-:Y:S02]  /*13cc0*/  @!P5 STG.E.U8 desc[UR12][R8.64+0x8], R11 ;  /* 0x0000080b0800d986 */ /* 0x0003e4000c10110c */
[----:B-1----:R-:W-:Y:S01]  /*13cd0*/  FMUL R11, R43, UR14 ;  /* 0x0000000e2b0b7c20 */ /* 0x002fe20008400000 */
[----:B---3--:R-:W-:-:S04]  /*13ce0*/  @!P2 IADD3 R8, P1, P5, R4, UR8, R16 ;  /* 0x000000080408ac10 */ /* 0x008fc8000fd3e010 */
[----:B------:R-:W-:Y:S02]  /*13cf0*/  @!P2 IADD3.X R9, R3, UR5, R17, P1, P5 ;  /* 0x000000050309ac10 */ /* 0x000fe40008fea411 */
[----:B------:R-:W-:-:S05]  /*13d00*/  F2FP.SATFINITE.E4M3.F32.PACK_AB_MERGE_C R11, RZ, R11, RZ ;  /* 0x0000000bff0b723e */ /* 0x000fca00048070ff */
[----:B------:R0:W-:Y:S01]  /*13d10*/  @!P2 STG.E.U8 desc[UR12][R8.64+0x9], R11 ;  /* 0x0000090b0800a986 */ /* 0x0001e2000c10110c */
[C---:B------:R-:W-:Y:S02]  /*13d20*/  ISETP.LT.OR P2, PT, R0.reuse, 0x1, !P6 ;  /* 0x000000010000780c */ /* 0x040fe40007741670 */
[----:B------:R-:W-:Y:S02]  /*13d30*/  ISETP.LT.OR P5, PT, R0, 0x2, !P6 ;  /* 0x000000020000780c */ /* 0x000fe400077a1670 */
[----:B0-----:R-:W-:Y:S01]  /*13d40*/  @!P0 IADD3 R8, P1, R4, R14, RZ ;  /* 0x0000000e04088210 */ /* 0x001fe20007f3e0ff */
[----:B------:R-:W-:-:S04]  /*13d50*/  FMUL R11, R13, UR14 ;  /* 0x0000000e0d0b7c20 */ /* 0x000fc80008400000 */
[----:B------:R-:W-:-:S04]  /*13d60*/  @!P0 IMAD.X R9, R3, 0x1, R15, P1 ;  /* 0x0000000103098824 */ /* 0x000fc800008e060f */
[----:B------:R-:W0:Y:S01]  /*13d70*/  @!P2 LDC.64 R14, c[0x0][0x5c8] ;  /* 0x00017200ff0eab82 */ /* 0x000e220000000a00 */
[----:B------:R-:W-:Y:S01]  /*13d80*/  F2FP.SATFINITE.E4M3.F32.PACK_AB_MERGE_C R11, RZ, R11, RZ ;  /* 0x0000000bff0b723e */ /* 0x000fe200048070ff */
[----:B------:R-:W-:-:S04]  /*13d90*/  IMAD.U32 R13, RZ, RZ, UR6 ;  /* 0x00000006ff0d7e24 */ /* 0x000fc8000f8e00ff */
[----:B------:R1:W-:Y:S01]  /*13da0*/  @!P0 STG.E.U8 desc[UR12][R8.64+0x10], R11 ;  /* 0x0000100b08008986 */ /* 0x0003e2000c10110c */
[----:B------:R-:W-:Y:S01]  /*13db0*/  IMAD.U32 R16, RZ, RZ, UR6 ;  /* 0x00000006ff107e24 */ /* 0x000fe2000f8e00ff */
[----:B------:R-:W-:Y:S01]  /*13dc0*/  @!P2 LEA R13, P0, R13, R4, 0x7 ;  /* 0x000000040d0da211 */ /* 0x000fe200078038ff */
[----:B-1----:R-:W1:Y:S01]  /*13dd0*/  @!P5 LDC.64 R8, c[0x0][0x5c8] ;  /* 0x00017200ff08db82 */ /* 0x002e620000000a00 */
[----:B------:R-:W-:Y:S01]  /*13de0*/  IMAD.U32 R11, RZ, RZ, UR7 ;  /* 0x00000007ff0b7e24 */ /* 0x000fe2000f8e00ff */
[----:B------:R-:W-:-:S04]  /*13df0*/  LOP3.LUT R6, R6, 0xff7fffff, RZ, 0xc0, !PT ;  /* 0xff7fffff06067812 */ /* 0x000fc800078ec0ff */
[----:B------:R-:W-:Y:S02]  /*13e00*/  @!P2 LEA.HI.X R11, R16, R3, R11, 0x7, P0 ;  /* 0x00000003100ba211 */ /* 0x000fe400000f3c0b */
[----:B0-----:R-:W-:Y:S01]  /*13e10*/  @!P2 IADD3 R42, P0, P1, R13, UR8, R14 ;  /* 0x000000080d2aac10 */ /* 0x001fe2000f91e00e */
[----:B------:R-:W-:Y:S01]  /*13e20*/  IMAD.U32 R13, RZ, RZ, UR6 ;  /* 0x00000006ff0d7e24 */ /* 0x000fe2000f8e00ff */
[----:B------:R-:W-:Y:S02]  /*13e30*/  @P2 LOP3.LUT R6, R6, 0x800000, RZ, 0xfc, !PT ;  /* 0x0080000006062812 */ /* 0x000fe400078efcff */
[----:B------:R-:W-:Y:S01]  /*13e40*/  @!P2 IADD3.X R43, R11, UR5, R15, P0, P1 ;  /* 0x000000050b2bac10 */ /* 0x000fe200087e240f */
[----:B------:R-:W-:Y:S01]  /*13e50*/  IMAD.U32 R14, RZ, RZ, UR6 ;  /* 0x00000006ff0e7e24 */ /* 0x000fe2000f8e00ff */
[----:B------:R-:W-:Y:S01]  /*13e60*/  ISETP.LT.OR P2, PT, R0, 0x9, !P6 ;  /* 0x000000090000780c */ /* 0x000fe20007741670 */
[----:B------:R-:W-:Y:S01]  /*13e70*/  IMAD.U32 R11, RZ, RZ, UR7 ;  /* 0x00000007ff0b7e24 */ /* 0x000fe2000f8e00ff */
[----:B------:R-:W-:-:S04]  /*13e80*/  @!P5 LEA R13, P0, R13, R4, 0x7 ;  /* 0x000000040d0dd211 */ /* 0x000fc800078038ff */
[----:B------:R-:W-:Y:S02]  /*13e90*/  @!P5 LEA.HI.X R11, R14, R3, R11, 0x7, P0 ;  /* 0x000000030e0bd211 */ /* 0x000fe400000f3c0b */
[----:B-1----:R-:W-:Y:S01]  /*13ea0*/  @!P5 IADD3 R40, P0, P1, R13, UR8, R8 ;  /* 0x000000080d28dc10 */ /* 0x002fe2000f91e008 */
[----:B------:R-:W-:Y:S02]  /*13eb0*/  IMAD.U32 R13, RZ, RZ, UR6 ;  /* 0x00000006ff0d7e24 */ /* 0x000fe4000f8e00ff */
[----:B------:R-:W-:Y:S01]  /*13ec0*/  IMAD.U32 R8, RZ, RZ, UR6 ;  /* 0x00000006ff087e24 */ /* 0x000fe2000f8e00ff */
[----:B------:R-:W-:Y:S01]  /*13ed0*/  @!P5 IADD3.X R41, R11, UR5, R9, P0, P1 ;  /* 0x000000050b29dc10 */ /* 0x000fe200087e2409 */
[----:B------:R-:W-:Y:S01]  /*13ee0*/  IMAD.U32 R11, RZ, RZ, UR7 ;  /* 0x00000007ff0b7e24 */ /* 0x000fe2000f8e00ff */
[----:B------:R-:W-:-:S04]  /*13ef0*/  @!P2 LEA R13, P0, R13, R4, 0x7 ;  /* 0x000000040d0da211 */ /* 0x000fc800078038ff */
[----:B------:R-:W-:Y:S02]  /*13f00*/  @!P2 LEA.HI.X R11, R8, R3, R11, 0x7, P0 ;  /* 0x00000003080ba211 */ /* 0x000fe400000f3c0b */
[----:B------:R-:W0:Y:S02]  /*13f10*/  @!P2 LDC.64 R8, c[0x0][0x5c8] ;  /* 0x00017200ff08ab82 */ /* 0x000e240000000a00 */
[----:B0-----:R-:W-:-:S04]  /*13f20*/  @!P2 IADD3 R38, P0, P1, R13, UR8, R8 ;  /* 0x000000080d26ac10 */ /* 0x001fc8000f91e008 */
[----:B------:R-:W-:Y:S02]  /*13f30*/  @!P2 IADD3.X R39, R11, UR5, R9, P0, P1 ;  /* 0x000000050b27ac10 */ /* 0x000fe400087e2409 */
[----:B------:R-:W-:-:S13]  /*13f40*/  ISETP.LT.OR P0, PT, R0, 0x12, !P4 ;  /* 0x000000120000780c */ /* 0x000fda0006701670 */
[----:B------:R-:W0:Y:S01]  /*13f50*/  @!P0 LDC.64 R8, c[0x0][0x5c8] ;  /* 0x00017200ff088b82 */ /* 0x000e220000000a00 */
[----:B--2---:R-:W-:-:S05]  /*13f60*/  FMUL R11, R36, UR14 ;  /* 0x0000000e240b7c20 */ /* 0x004fca0008400000 */
[----:B------:R-:W-:Y:S02]  /*13f70*/  F2FP.SATFINITE.E4M3.F32.PACK_AB_MERGE_C R11, RZ, R11, RZ ;  /* 0x0000000bff0b723e */ /* 0x000fe400048070ff */
[----:B0-----:R-:W-:-:S05]  /*13f80*/  @!P0 IADD3 R8, P1, R4, R8, RZ ;  /* 0x0000000804088210 */ /* 0x001fca0007f3e0ff */
[----:B------:R-:W-:-:S05]  /*13f90*/  @!P0 IMAD.X R9, R3, 0x1, R9, P1 ;  /* 0x0000000103098824 */ /* 0x000fca00008e0609 */
[----:B------:R0:W-:Y:S01]  /*13fa0*/  @!P0 STG.E.U8 desc[UR12][R8.64+0x11], R11 ;  /* 0x0000110b08008986 */ /* 0x0001e2000c10110c */
[----:B------:R-:W-:-:S13]  /*13fb0*/  ISETP.LT.OR P0, PT, R0, 0x11, !P3 ;  /* 0x000000110000780c */ /* 0x000fda0005f01670 */
[----:B0-----:R-:W0:Y:S01]  /*13fc0*/  @!P0 LDC.64 R8, c[0x0][0x5c8] ;  /* 0x00017200ff088b82 */ /* 0x001e220000000a00 */
[----:B------:R-:W-:Y:S02]  /*13fd0*/  LOP3.LUT R7, R7, 0x7fffffff, RZ, 0xc0, !PT ;  /* 0x7fffffff07077812 */ /* 0x000fe400078ec0ff */
[----:B------:R-:W-:Y:S02]  /*13fe0*/  LOP3.LUT R6, R6, 0xfeffffff, RZ, 0xc0, !PT ;  /* 0xfeffffff06067812 */ /* 0x000fe400078ec0ff */
[----:B------:R-:W-:Y:S01]  /*13ff0*/  @P5 LOP3.LUT R7, R7, 0x80000000, RZ, 0xfc, !PT ;  /* 0x8000000007075812 */ /* 0x000fe200078efcff */
[----:B------:R-:W-:Y:S01]  /*14000*/  FMUL R11, R37, UR14 ;  /* 0x0000000e250b7c20 */ /* 0x000fe20008400000 */
[----:B------:R-:W-:Y:S02]  /*14010*/  ISETP.LT.OR P5, PT, R0, 0xa, !P6 ;  /* 0x0000000a0000780c */ /* 0x000fe400077a1670 */
[----:B------:R-:W-:Y:S02]  /*14020*/  @P2 LOP3.LUT R6, R6, 0x1000000, RZ, 0xfc, !PT ;  /* 0x0100000006062812 */ /* 0x000fe400078efcff */
[----:B------:R-:W-:Y:S01]  /*14030*/  F2FP.SATFINITE.E4M3.F32.PACK_AB_MERGE_C R11, RZ, R11, RZ ;  /* 0x0000000bff0b723e */ /* 0x000fe200048070ff */
[----:B------:R-:W-:Y:S01]  /*14040*/  IMAD.U32 R13, RZ, RZ, UR6 ;  /* 0x00000006ff0d7e24 */ /* 0x000fe2000f8e00ff */
[----:B0-----:R-:W-:-:S04]  /*14050*/  @!P0 IADD3 R8, P1, P2, R4, UR8, R8 ;  /* 0x0000000804088c10 */ /* 0x001fc8000fa3e008 */
[----:B------:R-:W-:-:S05]  /*14060*/  @!P0 IADD3.X R9, R3, UR5, R9, P1, P2 ;  /* 0x0000000503098c10 */ /* 0x000fca0008fe4409 */
[----:B------:R0:W-:Y:S01]  /*14070*/  @!P0 STG.E.U8 desc[UR12][R8.64+0x10], R11 ;  /* 0x0000100b08008986 */ /* 0x0001e2000c10110c */
[----:B------:R-:W-:Y:S01]  /*14080*/  @!P5 LEA R13, P0, R13, R4, 0x7 ;  /* 0x000000040d0dd211 */ /* 0x000fe200078038ff */
[----:B0-----:R-:W-:Y:S02]  /*14090*/  IMAD.U32 R8, RZ, RZ, UR6 ;  /* 0x00000006ff087e24 */ /* 0x001fe4000f8e00ff */
[----:B------:R-:W-:-:S05]  /*140a0*/  IMAD.U32 R11, RZ, RZ, UR7 ;  /* 0x00000007ff0b7e24 */ /* 0x000fca000f8e00ff */
[----:B------:R-:W-:Y:S02]  /*140b0*/  @!P5 LEA.HI.X R11, R8, R3, R11, 0x7, P0 ;  /* 0x00000003080bd211 */ /* 0x000fe400000f3c0b */
[----:B------:R-:W0:Y:S02]  /*140c0*/  @!P5 LDC.64 R8, c[0x0][0x5c8] ;  /* 0x00017200ff08db82 */ /* 0x000e240000000a00 */
[----:B0-----:R-:W-:-:S04]  /*140d0*/  @!P5 IADD3 R36, P0, P1, R13, UR8, R8 ;  /* 0x000000080d24dc10 */ /* 0x001fc8000f91e008 */
[----:B------:R-:W-:Y:S02]  /*140e0*/  @!P5 IADD3.X R37, R11, UR5, R9, P0, P1 ;  /* 0x000000050b25dc10 */ /* 0x000fe400087e2409 */
[----:B------:R-:W-:-:S13]  /*140f0*/  ISETP.LT.OR P0, PT, R0, 0x12, !P3 ;  /* 0x000000120000780c */ /* 0x000fda0005f01670 */
[----:B------:R-:W0:Y:S01]  /*14100*/  @!P0 LDC.64 R8, c[0x0][0x5c8] ;  /* 0x00017200ff088b82 */ /* 0x000e220000000a00 */
[----:B------:R-:W-:-:S05]  /*14110*/  FMUL R11, R34, UR14 ;  /* 0x0000000e220b7c20 */ /* 0x000fca0008400000 */
[----:B------:R-:W-:Y:S02]  /*14120*/  F2FP.SATFINITE.E4M3.F32.PACK_AB_MERGE_C R11, RZ, R11, RZ ;  /* 0x0000000bff0b723e */ /* 0x000fe400048070ff */
[----:B0-----:R-:W-:-:S04]  /*14130*/  @!P0 IADD3 R8, P1, P2, R4, UR8, R8 ;  /* 0x0000000804088c10 */ /* 0x001fc8000fa3e008 */
[----:B------:R-:W-:-:S05]  /*14140*/  @!P0 IADD3.X R9, R3, UR5, R9, P1, P2 ;  /* 0x0000000503098c10 */ /* 0x000fca0008fe4409 */
[----:B------:R0:W-:Y:S01]  /*14150*/  @!P0 STG.E.U8 desc[UR12][R8.64+0x11], R11 ;  /* 0x0000110b08008986 */ /* 0x0001e2000c10110c */
[----:B------:R-:W-:-:S13]  /*14160*/  ISETP.LT.OR P0, PT, R0, 0x19, !P4 ;  /* 0x000000190000780c */ /* 0x000fda0006701670 */
[----:B0-----:R-:W0:Y:S01]  /*14170*/  @!P0 LDC.64 R8, c[0x0][0x5c8] ;  /* 0x00017200ff088b82 */ /* 0x001e220000000a00 */
[----:B------:R-:W-:Y:S01]  /*14180*/  LOP3.LUT R6, R6, 0xffbfffff, RZ, 0xc0, !PT ;  /* 0xffbfffff06067812 */ /* 0x000fe200078ec0ff */
[----:B------:R-:W-:-:S03]  /*14190*/  FMUL R11, R35, UR14 ;  /* 0x0000000e230b7c20 */ /* 0x000fc60008400000 */
[----:B------:R-:W-:Y:S02]  /*141a0*/  @P5 LOP3.LUT R6, R6, 0x400000, RZ, 0xfc, !PT ;  /* 0x0040000006065812 */ /* 0x000fe400078efcff */
[----:B------:R-:W-:Y:S02]  /*141b0*/  ISETP.LT.OR P5, PT, R0, 0x11, !P6 ;  /* 0x000000110000780c */ /* 0x000fe400077a1670 */
[----:B------:R-:W-:Y:S01]  /*141c0*/  F2FP.SATFINITE.E4M3.F32.PACK_AB_MERGE_C R11, RZ, R11, RZ ;  /* 0x0000000bff0b723e */ /* 0x000fe200048070ff */
[----:B------:R-:W-:Y:S01]  /*141d0*/  IMAD.U32 R13, RZ, RZ, UR6 ;  /* 0x00000006ff0d7e24 */ /* 0x000fe2000f8e00ff */
[----:B0-----:R-:W-:-:S05]  /*141e0*/  @!P0 IADD3 R8, P1, R4, R8, RZ ;  /* 0x0000000804088210 */ /* 0x001fca0007f3e0ff */
[----:B------:R-:W-:-:S05]  /*141f0*/  @!P0 IMAD.X R9, R3, 0x1, R9, P1 ;  /* 0x0000000103098824 */ /* 0x000fca00008e0609 */
        /* <DEDUP_REMOVED lines=12> */
[----:B0-----:R-:W-:-:S05]  /*142c0*/  @!P0 IADD3 R8, P1, R4, R8, RZ ;  /* 0x0000000804088210 */ /* 0x001fca0007f3e0ff */
[----:B------:R-:W-:-:S05]  /*142d0*/  @!P0 IMAD.X R9, R3, 0x1, R9, P1 ;  /* 0x0000000103098824 */ /* 0x000fca00008e0609 */
        /* <DEDUP_REMOVED lines=126> */
[----:B------:R-:W-:Y:S02]  /*14ac0*/  ISETP.LT.OR P0, PT, R0, 0x31, !P4 ;  /* 0x000000310000780c */ /* 0x000fe40006701670 */
[----:B------:R-:W-:-:S04]  /*14ad0*/  LOP3.LUT R6, R6, 0xfffeffff, RZ, 0xc0, !PT ;  /* 0xfffeffff06067812 */ /* 0x000fc800078ec0ff */
[----:B------:R-:W-:-:S07]  /*14ae0*/  @P5 LOP3.LUT R6, R6, 0x10000, RZ, 0xfc, !PT ;  /* 0x0001000006065812 */ /* 0x000fce00078efcff */
[----:B0-----:R-:W0:Y:S01]  /*14af0*/  @!P0 LDC.64 R8, c[0x0][0x5c8] ;  /* 0x00017200ff088b82 */ /* 0x001e220000000a00 */
[----:B------:R-:W-:Y:S01]  /*14b00*/  ISETP.LT.OR P5, PT, R0, 0x29, !P6 ;  /* 0x000000290000780c */ /* 0x000fe200077a1670 */
[----:B------:R-:W-:-:S12]  /*14b10*/  FMUL R11, R246, UR14 ;  /* 0x0000000ef60b7c20 */ /* 0x000fd80008400000 */
[----:B------:R-:W1:Y:S01]  /*14b20*/  @!P5 LDC.64 R246, c[0x0][0x5c8] ;  /* 0x00017200fff6db82 */ /* 0x000e620000000a00 */
[----:B------:R-:W-:Y:S02]  /*14b30*/  F2FP.SATFINITE.E4M3.F32.PACK_AB_MERGE_C R11, RZ, R11, RZ ;  /* 0x0000000bff0b723e */ /* 0x000fe400048070ff */
[----:B0-----:R-:W-:-:S05]  /*14b40*/  @!P0 IADD3 R8, P1, R4, R8, RZ ;  /* 0x0000000804088210 */ /* 0x001fca0007f3e0ff */
[----:B------:R-:W-:-:S05]  /*14b50*/  @!P0 IMAD.X R9, R3, 0x1, R9, P1 ;  /* 0x0000000103098824 */ /* 0x000fca00008e0609 */
[----:B------:R0:W-:Y:S02]  /*14b60*/  @!P0 STG.E.U8 desc[UR12][R8.64+0x30], R11 ;  /* 0x0000300b08008986 */ /* 0x0001e4000c10110c */
[----:B0-----:R-:W-:Y:S02]  /*14b70*/  IMAD.U32 R9, RZ, RZ, UR6 ;  /* 0x00000006ff097e24 */ /* 0x001fe4000f8e00ff */
[----:B------:R-:W-:Y:S02]  /*14b80*/  IMAD.U32 R8, RZ, RZ, UR6 ;  /* 0x00000006ff087e24 */ /* 0x000fe4000f8e00ff */
[----:B------:R-:W-:Y:S01]  /*14b90*/  IMAD.U32 R11, RZ, RZ, UR7 ;  /* 0x00000007ff0b7e24 */ /* 0x000fe2000f8e00ff */
[----:B------:R-:W-:-:S04]  /*14ba0*/  @!P5 LEA R9, P0, R9, R4, 0x7 ;  /* 0x000000040909d211 */ /* 0x000fc800078038ff */
[----:B------:R-:W-:Y:S02]  /*14bb0*/  @!P5 LEA.HI.X R8, R8, R3, R11, 0x7, P0 ;  /* 0x000000030808d211 */ /* 0x000fe400000f3c0b */
[----:B-1----:R-:W-:-:S04]  /*14bc0*/  @!P5 IADD3 R246, P0, P1, R9, UR8, R246 ;  /* 0x0000000809f6dc10 */ /* 0x002fc8000f91e0f6 */
        /* <DEDUP_REMOVED lines=385> */
[----:B------:R-:W-:-:S05]  /*163e0*/  FMUL R11, R236, UR14 ;  /* 0x0000000eec0b7c20 */ /* 0x000fca0008400000 */
[----:B------:R-:W-:Y:S02]  /*163f0*/  F2FP.SATFINITE.E4M3.F32.PACK_AB_MERGE_C R11, RZ, R11, RZ ;  /* 0x0000000bff0b723e */ /* 0x000fe400048070ff */
[----:B0-----:R-:W-:-:S05]  /*16400*/  @!P0 IADD3 R234, P1, R4, R234, RZ ;  /* 0x000000ea04ea8210 */ /* 0x001fca0007f3e0ff */
[----:B------:R-:W-:Y:S01]  /*16410*/  @!P0 IMAD.X R235, R3, 0x1, R235, P1 ;  /* 0x0000000103eb8824 */ /* 0x000fe200008e06eb */
[----:B------:R-:W-:-:S04]  /*16420*/  ISETP.LT.OR P1, PT, R0, 0x71, !P3 ;  /* 0x000000710000780c */ /* 0x000fc80005f21670 */
[----:B------:R0:W-:Y:S09]  /*16430*/  @!P0 STG.E.U8 desc[UR12][R234.64+0x70], R11 ;  /* 0x0000700bea008986 */ /* 0x0001f2000c10110c */
[----:B0-----:R-:W0:Y:S02]  /*16440*/  @!P1 LDC.64 R234, c[0x0][0x5c8] ;  /* 0x00017200ffea9b82 */ /* 0x001e240000000a00 */
        /* <DEDUP_REMOVED lines=11> */
[----:B------:R-:W-:Y:S01]  /*16500*/  FMUL R11, R238, UR14 ;  /* 0x0000000eee0b7c20 */ /* 0x000fe20008400000 */
[----:B------:R-:W-:-:S04]  /*16510*/  LOP3.LUT R6, R6, 0xfffffffe, RZ, 0xc0, !PT ;  /* 0xfffffffe06067812 */ /* 0x000fc800078ec0ff */
[----:B------:R-:W-:Y:S02]  /*16520*/  F2FP.SATFINITE.E4M3.F32.PACK_AB_MERGE_C R11, RZ, R11, RZ ;  /* 0x0000000bff0b723e */ /* 0x000fe400048070ff */
[----:B------:R-:W-:-:S03]  /*16530*/  @P5 LOP3.LUT R6, R6, 0x1, RZ, 0xfc, !PT ;  /* 0x0000000106065812 */ /* 0x000fc600078efcff */
[----:B------:R1:W-:Y:S01]  /*16540*/  @!P1 STG.E.U8 desc[UR12][R234.64+0x70], R11 ;  /* 0x0000700bea009986 */ /* 0x0003e2000c10110c */
[----:B0-----:R-:W-:Y:S01]  /*16550*/  @!P0 IADD3 R236, P2, P5, R4, UR8, R236 ;  /* 0x0000000804ec8c10 */ /* 0x001fe2000fd5e0ec */
[----:B-1----:R-:W-:-:S03]  /*16560*/  FMUL R11, R241, UR14 ;  /* 0x0000000ef10b7c20 */ /* 0x002fc60008400000 */
[----:B------:R-:W-:Y:S02]  /*16570*/  @!P0 IADD3.X R237, R3, UR5, R237, P2, P5 ;  /* 0x0000000503ed8c10 */ /* 0x000fe400097ea4ed */
[C---:B------:R-:W-:Y:S02]  /*16580*/  ISETP.LT.OR P2, PT, R0.reuse, 0x79, !P3 ;  /* 0x000000790000780c */ /* 0x040fe40005f41670 */
[----:B------:R-:W-:Y:S02]  /*16590*/  F2FP.SATFINITE.E4M3.F32.PACK_AB_MERGE_C R11, RZ, R11, RZ ;  /* 0x0000000bff0b723e */ /* 0x000fe400048070ff */
[----:B------:R-:W-:-:S03]  /*165a0*/  ISETP.LT.OR P3, PT, R0, 0x7a, !P3 ;  /* 0x0000007a0000780c */ /* 0x000fc60005f61670 */
[----:B------:R0:W-:Y:S01]  /*165b0*/  @!P0 STG.E.U8 desc[UR12][R236.64+0x71], R11 ;  /* 0x0000710bec008986 */ /* 0x0001e2000c10110c */
[----:B------:R-:W-:-:S05]  /*165c0*/  ISETP.LT.OR P0, PT, R0, 0x79, !P4 ;  /* 0x000000790000780c */ /* 0x000fca0006701670 */
[----:B------:R-:W1:Y:S08]  /*165d0*/  @!P2 LDC.64 R238, c[0x0][0x5c8] ;  /* 0x00017200ffeeab82 */ /* 0x000e700000000a00 */
[----:B------:R-:W2:Y:S08]  /*165e0*/  @!P3 LDC.64 R234, c[0x0][0x5c8] ;  /* 0x00017200ffeabb82 */ /* 0x000eb00000000a00 */
[----:B0-----:R-:W0:Y:S01]  /*165f0*/  @!P0 LDC.64 R236, c[0x0][0x5c8] ;  /* 0x00017200ffec8b82 */ /* 0x001e220000000a00 */
[----:B-1----:R-:W-:-:S04]  /*16600*/  @!P2 IADD3 R238, P1, P5, R4, UR8, R238 ;  /* 0x0000000804eeac10 */ /* 0x002fc8000fd3e0ee */
[----:B------:R-:W-:Y:S02]  /*16610*/  @!P2 IADD3.X R239, R3, UR5, R239, P1, P5 ;  /* 0x0000000503efac10 */ /* 0x000fe40008fea4ef */
[----:B--2---:R-:W-:Y:S01]  /*16620*/  @!P3 IADD3 R234, P1, P5, R4, UR8, R234 ;  /* 0x0000000804eabc10 */ /* 0x004fe2000fd3e0ea */
[----:B------:R-:W-:-:S03]  /*16630*/  FMUL R11, R240, UR14 ;  /* 0x0000000ef00b7c20 */ /* 0x000fc60008400000 */
[----:B------:R-:W-:Y:S02]  /*16640*/  @!P3 IADD3.X R235, R3, UR5, R235, P1, P5 ;  /* 0x0000000503ebbc10 */ /* 0x000fe40008fea4eb */
[----:B0-----:R-:W-:Y:S02]  /*16650*/  @!P0 IADD3 R236, P1, R4, R236, RZ ;  /* 0x000000ec04ec8210 */ /* 0x001fe40007f3e0ff */
[----:B------:R-:W-:-:S03]  /*16660*/  F2FP.SATFINITE.E4M3.F32.PACK_AB_MERGE_C R11, RZ, R11, RZ ;  /* 0x0000000bff0b723e */ /* 0x000fc600048070ff */
[----:B------:R-:W-:-:S05]  /*16670*/  @!P0 IMAD.X R237, R3, 0x1, R237, P1 ;  /* 0x0000000103ed8824 */ /* 0x000fca00008e06ed */
[----:B------:R0:W-:Y:S01]  /*16680*/  @!P0 STG.E.U8 desc[UR12][R236.64+0x78], R11 ;  /* 0x0000780bec008986 */ /* 0x0001e2000c10110c */
[----:B------:R-:W-:-:S04]  /*16690*/  ISETP.GE.AND P0, PT, R12, 0x41, PT ;  /* 0x000000410c00780c */ /* 0x000fc80003f06270 */
[C---:B------:R-:W-:Y:S02]  /*166a0*/  ISETP.LT.OR P1, PT, R0.reuse, 0x1, !P0 ;  /* 0x000000010000780c */ /* 0x040fe40004721670 */
[----:B------:R-:W-:-:S11]  /*166b0*/  ISETP.LT.OR P4, PT, R0, 0x7a, !P4 ;  /* 0x0000007a0000780c */ /* 0x000fd60006781670 */
[----:B0-----:R-:W0:Y:S08]  /*166c0*/  @!P1 LDC.64 R236, c[0x0][0x5c8] ;  /* 0x00017200ffec9b82 */ /* 0x001e300000000a00 */
[----:B------:R-:W1:Y:S01]  /*166d0*/  @!P4 LDC.64 R240, c[0x0][0x5c8] ;  /* 0x00017200fff0cb82 */ /* 0x000e620000000a00 */
[----:B------:R-:W-:Y:S02]  /*166e0*/  USHF.L.U32 UR9, UR6, 0x6, URZ ;  /* 0x0000000606097899 */ /* 0x000fe4000800063f */
[----:B------:R-:W-:Y:S01]  /*166f0*/  USHF.L.U64.HI UR15, UR6, 0x6, UR7 ;  /* 0x00000006060f7899 */ /* 0x000fe20008010207 */
[----:B------:R-:W-:-:S03]  /*16700*/  FMUL R11, R243, UR14 ;  /* 0x0000000ef30b7c20 */ /* 0x000fc60008400000 */
[----:B0-----:R-:W-:-:S04]  /*16710*/  @!P1 IADD3 R236, P5, P6, R4, UR9, R236 ;  /* 0x0000000904ec9c10 */ /* 0x001fc8000febe0ec */
[----:B------:R-:W-:Y:S02]  /*16720*/  @!P1 IADD3.X R237, R3, UR15, R237, P5, P6 ;  /* 0x0000000f03ed9c10 */ /* 0x000fe4000afec4ed */
[----:B-1----:R-:W-:Y:S02]  /*16730*/  @!P4 IADD3 R240, P5, R4, R240, RZ ;  /* 0x000000f004f0c210 */ /* 0x002fe40007fbe0ff */
[----:B------:R-:W-:-:S03]  /*16740*/  F2FP.SATFINITE.E4M3.F32.PACK_AB_MERGE_C R11, RZ, R11, RZ ;  /* 0x0000000bff0b723e */ /* 0x000fc600048070ff */
[----:B------:R-:W-:-:S05]  /*16750*/  @!P4 IMAD.X R241, R3, 0x1, R241, P5 ;  /* 0x0000000103f1c824 */ /* 0x000fca00028e06f1 */
[----:B------:R0:W-:Y:S01]  /*16760*/  @!P4 STG.E.U8 desc[UR12][R240.64+0x79], R11 ;  /* 0x0000790bf000c986 */ /* 0x0001e2000c10110c */
[----:B------:R-:W-:Y:S01]  /*16770*/  ISETP.LT.OR P4, PT, R0, 0x2, !P0 ;  /* 0x000000020000780c */ /* 0x000fe20004781670 */
[----:B0-----:R-:W-:-:S12]  /*16780*/  FMUL R11, R242, UR14 ;  /* 0x0000000ef20b7c20 */ /* 0x001fd80008400000 */
[----:B------:R-:W0:Y:S01]  /*16790*/  @!P4 LDC.64 R240, c[0x0][0x5c8] ;  /* 0x00017200fff0cb82 */ /* 0x000e220000000a00 */
[----:B------:R-:W-:-:S05]  /*167a0*/  F2FP.SATFINITE.E4M3.F32.PACK_AB_MERGE_C R11, RZ, R11, RZ ;  /* 0x0000000bff0b723e */ /* 0x000fca00048070ff */
[----:B------:R1:W-:Y:S01]  /*167b0*/  @!P2 STG.E.U8 desc[UR12][R238.64+0x78], R11 ;  /* 0x0000780bee00a986 */ /* 0x0003e2000c10110c */
[----:B------:R-:W-:-:S13]  /*167c0*/  ISETP.LT.OR P2, PT, R0, 0x9, !P0 ;  /* 0x000000090000780c */ /* 0x000fda0004741670 */
[----:B------:R-:W2:Y:S01]  /*167d0*/  @!P2 LDC.64 R242, c[0x0][0x5c8] ;  /* 0x00017200fff2ab82 */ /* 0x000ea20000000a00 */
[----:B0-----:R-:W-:Y:S02]  /*167e0*/  @!P4 IADD3 R240, P5, P6, R4, UR9, R240 ;  /* 0x0000000904f0cc10 */ /* 0x001fe4000febe0f0 */
[----:B------:R-:W-:Y:S02]  /*167f0*/  LOP3.LUT R10, R10, 0xfffffffd, RZ, 0xc0, !PT ;  /* 0xfffffffd0a0a7812 */ /* 0x000fe400078ec0ff */
[----:B------:R-:W-:Y:S02]  /*16800*/  @!P4 IADD3.X R241, R3, UR15, R241, P5, P6 ;  /* 0x0000000f03f1cc10 */ /* 0x000fe4000afec4f1 */
[----:B------:R-:W-:Y:S02]  /*16810*/  @P2 LOP3.LUT R10, R10, 0x2, RZ, 0xfc, !PT ;  /* 0x000000020a0a2812 */ /* 0x000fe400078efcff */
[----:B--2---:R-:W-:-:S04]  /*16820*/  @!P2 IADD3 R242, P5, P6, R4, UR9, R242 ;  /* 0x0000000904f2ac10 */ /* 0x004fc8000febe0f2 */
[----:B------:R-:W-:Y:S02]  /*16830*/  @!P2 IADD3.X R243, R3, UR15, R243, P5, P6 ;  /* 0x0000000f03f3ac10 */ /* 0x000fe4000afec4f3 */
[----:B------:R-:W-:-:S13]  /*16840*/  ISETP.LT.OR P2, PT, R0, 0xa, !P0 ;  /* 0x0000000a0000780c */ /* 0x000fda0004741670 */
[----:B-1----:R-:W0:Y:S01]  /*16850*/  @!P2 LDC.64 R238, c[0x0][0x5c8] ;  /* 0x00017200ffeeab82 */ /* 0x002e220000000a00 */
[----:B------:R-:W-:-:S05]  /*16860*/  FMUL R11, R244, UR14 ;  /* 0x0000000ef40b7c20 */ /* 0x000fca0008400000 */
[----:B------:R-:W-:Y:S02]  /*16870*/  F2FP.SATFINITE.E4M3.F32.PACK_AB_MERGE_C R11, RZ, R11, RZ ;  /* 0x0000000bff0b723e */ /* 0x000fe400048070ff */
[----:B0-----:R-:W-:-:S04]  /*16880*/  @!P2 IADD3 R238, P5, P6, R4, UR9, R238 ;  /* 0x0000000904eeac10 */ /* 0x001fc8000febe0ee */
[----:B------:R-:W-:Y:S02]  /*16890*/  @!P2 IADD3.X R239, R3, UR15, R239, P5, P6 ;  /* 0x0000000f03efac10 */ /* 0x000fe4000afec4ef */
[----:B------:R-:W-:Y:S01]  /*168a0*/  ISETP.LT.OR P2, PT, R0, 0x11, !P0 ;  /* 0x000000110000780c */ /* 0x000fe20004741670 */
[----:B------:R0:W-:-:S12]  /*168b0*/  @!P3 STG.E.U8 desc[UR12][R234.64+0x79], R11 ;  /* 0x0000790bea00b986 */ /* 0x0001d8000c10110c */
[----:B0-----:R-:W0:Y:S01]  /*168c0*/  @!P2 LDC.64 R234, c[0x0][0x5c8] ;  /* 0x00017200ffeaab82 */ /* 0x001e220000000a00 */
        /* <DEDUP_REMOVED lines=11> */
[----:B------:R-:W-:-:S04]  /*16980*/  ISETP.GE.AND P1, PT, R12, 0x49, PT ;  /* 0x000000490c00780c */ /* 0x000fc80003f26270 */
[----:B------:R-:W-:Y:S01]  /*16990*/  ISETP.LT.OR P3, PT, R0, 0x1, !P1 ;  /* 0x000000010000780c */ /* 0x000fe20004f61670 */
[----:B------:R0:W-:-:S12]  /*169a0*/  @!P4 STG.E.U8 desc[UR12][R240.64+0x1], R153 ;  /* 0x00000199f000c986 */ /* 0x0001d8000c10110c */
[----:B0-----:R-:W0:Y:S01]  /*169b0*/  @!P3 LDC.64 R240, c[0x0][0x5c8] ;  /* 0x00017200fff0bb82 */ /* 0x001e220000000a00 */
[----:B------:R-:W-:Y:S01]  /*169c0*/  IMAD.U32 R13, RZ, RZ, UR8 ;  /* 0x00000008ff0d7e24 */ /* 0x000fe2000f8e00ff */
[----:B------:R-:W-:Y:S01]  /*169d0*/  ISETP.LT.OR P2, PT, R0, 0x19, !P0 ;  /* 0x000000190000780c */ /* 0x000fe20004741670 */
[----:B------:R-:W-:-:S03]  /*169e0*/  IMAD.U32 R11, RZ, RZ, UR5 ;  /* 0x00000005ff0b7e24 */ /* 0x000fc6000f8e00ff */
[----:B------:R-:W-:-:S04]  /*169f0*/  @!P3 IADD3 R13, P5, P6, R13, UR9, R4 ;  /* 0x000000090d0dbc10 */ /* 0x000fc8000febe004 */
[----:B------:R-:W-:-:S05]  /*16a00*/  @!P3 IADD3.X R11, R11, UR15, R3, P5, P6 ;  /* 0x0000000f0b0bbc10 */ /* 0x000fca000afec403 */
[----:B------:R-:W1:Y:S01]  /*16a10*/  @!P2 LDC.64 R152, c[0x0][0x5c8] ;  /* 0x00017200ff98ab82 */ /* 0x000e620000000a00 */
[----:B0-----:R-:W-:-:S05]  /*16a20*/  @!P3 IADD3 R240, P4, R13, R240, RZ ;  /* 0x000000f00df0b210 */ /* 0x001fca0007f9e0ff */
[----:B------:R-:W-:Y:S01]  /*16a30*/  @!P3 IMAD.X R241, R11, 0x1, R241, P4 ;  /* 0x000000010bf1b824 */ /* 0x000fe200020e06f1 */
[----:B------:R-:W-:Y:S01]  /*16a40*/  ISETP.LT.OR P4, PT, R0, 0x2, !P1 ;  /* 0x000000020000780c */ /* 0x000fe20004f81670 */
[----:B------:R-:W-:-:S12]  /*16a50*/  FMUL R154, R154, UR14 ;  /* 0x0000000e9a9a7c20 */ /* 0x000fd80008400000 */
[----:B------:R-:W0:Y:S01]  /*16a60*/  @!P4 LDC.64 R244, c[0x0][0x5c8] ;  /* 0x00017200fff4cb82 */ /* 0x000e220000000a00 */
[----:B------:R-:W-:Y:S01]  /*16a70*/  F2FP.SATFINITE.E4M3.F32.PACK_AB_MERGE_C R154, RZ, R154, RZ ;  /* 0x0000009aff9a723e */ /* 0x000fe200048070ff */
[----:B------:R-:W-:Y:S01]  /*16a80*/  IMAD.U32 R13, RZ, RZ, UR8 ;  /* 0x00000008ff0d7e24 */ /* 0x000fe2000f8e00ff */
[----:B-1----:R-:W-:Y:S01]  /*16a90*/  @!P2 IADD3 R152, P5, P6, R4, UR9, R152 ;  /* 0x000000090498ac10 */ /* 0x002fe2000febe098 */
[----:B------:R-:W-:Y:S02]  /*16aa0*/  IMAD.U32 R11, RZ, RZ, UR5 ;  /* 0x00000005ff0b7e24 */ /* 0x000fe4000f8e00ff */
[----:B------:R1:W-:Y:S01]  /*16ab0*/  @!P3 STG.E.U8 desc[UR12][R240.64], R154 ;  /* 0x0000009af000b986 */ /* 0x0003e2000c10110c */
[----:B------:R-:W-:Y:S02]  /*16ac0*/  @!P2 IADD3.X R153, R3, UR15, R153, P5, P6 ;  /* 0x0000000f0399ac10 */ /* 0x000fe4000afec499 */
[----:B------:R-:W-:-:S04]  /*16ad0*/  @!P4 IADD3 R13, P3, P5, R13, UR9, R4 ;  /* 0x000000090d0dcc10 */ /* 0x000fc8000fd7e004 */
[----:B------:R-:W-:Y:S02]  /*16ae0*/  @!P4 IADD3.X R11, R11, UR15, R3, P3, P5 ;  /* 0x0000000f0b0bcc10 */ /* 0x000fe40009fea403 */
[----:B0-----:R-:W-:-:S05]  /*16af0*/  @!P4 IADD3 R244, P3, R13, R244, RZ ;  /* 0x000000f40df4c210 */ /* 0x001fca0007f7e0ff */
[----:B------:R-:W-:Y:S01]  /*16b00*/  @!P4 IMAD.X R245, R11, 0x1, R245, P3 ;  /* 0x000000010bf5c824 */ /* 0x000fe200018e06f5 */
[----:B------:R-:W-:-:S13]  /*16b10*/  ISETP.LT.OR P3, PT, R0, 0x1a, !P0 ;  /* 0x0000001a0000780c */ /* 0x000fda0004761670 */
[----:B-1----:R-:W0:Y:S01]  /*16b20*/  @!P3 LDC.64 R240, c[0x0][0x5c8] ;  /* 0x00017200fff0bb82 */ /* 0x002e220000000a00 */
[C---:B------:R-:W-:Y:S02]  /*16b30*/  LOP3.LUT P2, RZ, R10.reuse, 0x2, RZ, 0xc0, !PT ;  /* 0x000000020aff7812 */ /* 0x040fe4000784c0ff */
[----:B------:R-:W-:Y:S01]  /*16b40*/  LOP3.LUT R10, R10, 0xfffffffe, RZ, 0xc0, !PT ;  /* 0xfffffffe0a0a7812 */ /* 0x000fe200078ec0ff */
[----:B------:R-:W-:-:S03]  /*16b50*/  FMUL R155, R155, UR14 ;  /* 0x0000000e9b9b7c20 */ /* 0x000fc60008400000 */
[----:B------:R-:W-:Y:S01]  /*16b60*/  @P3 LOP3.LUT R10, R10, 0x1, RZ, 0xfc, !PT ;  /* 0x000000010a0a3812 */ /* 0x000fe200078efcff */
[----:B------:R-:W-:Y:S01]  /*16b70*/  FMUL R156, R156, UR14 ;  /* 0x0000000e9c9c7c20 */ /* 0x000fe20008400000 */
[----:B------:R-:W-:Y:S02]  /*16b80*/  F2FP.SATFINITE.E4M3.F32.PACK_AB_MERGE_C R155, RZ, R155, RZ ;  /* 0x0000009bff9b723e */ /* 0x000fe400048070ff */
[----:B0-----:R-:W-:-:S04]  /*16b90*/  @!P3 IADD3 R240, P5, P6, R4, UR9, R240 ;  /* 0x0000000904f0bc10 */ /* 0x001fc8000febe0f0 */
[----:B------:R-:W-:Y:S02]  /*16ba0*/  @!P3 IADD3.X R241, R3, UR15, R241, P5, P6 ;  /* 0x0000000f03f1bc10 */ /* 0x000fe4000afec4f1 */
[C---:B------:R-:W-:Y:S02]  /*16bb0*/  ISETP.LT.OR P6, PT, R0.reuse, 0x21, !P0 ;  /* 0x000000210000780c */ /* 0x040fe400047c1670 */
[----:B------:R-:W-:Y:S01]  /*16bc0*/  ISETP.LT.OR P3, PT, R0, 0x22, !P0 ;  /* 0x000000220000780c */ /* 0x000fe20004761670 */
[----:B------:R0:W-:Y:S01]  /*16bd0*/  @!P4 STG.E.U8 desc[UR12][R244.64+0x1], R155 ;  /* 0x0000019bf400c986 */ /* 0x0001e2000c10110c */
[----:B------:R-:W-:-:S05]  /*16be0*/  F2FP.SATFINITE.E4M3.F32.PACK_AB_MERGE_C R156, RZ, R156, RZ ;  /* 0x0000009cff9c723e */ /* 0x000fca00048070ff */
[----:B------:R1:W-:Y:S04]  /*16bf0*/  @!P2 STG.E.U8 desc[UR12][R242.64+0x8], R156 ;  /* 0x0000089cf200a986 */ /* 0x0003e8000c10110c */
[----:B0-----:R-:W0:Y:S08]  /*16c00*/  @!P6 LDC.64 R154, c[0x0][0x5c8] ;  /* 0x00017200ff9aeb82 */ /* 0x001e300000000a00 */
[----:B-1----:R-:W1:Y:S01]  /*16c10*/  @!P3 LDC.64 R242, c[0x0][0x5c8] ;  /* 0x00017200fff2bb82 */ /* 0x002e620000000a00 */
[----:B------:R-:W-:Y:S01]  /*16c20*/  FMUL R157, R157, UR14 ;  /* 0x0000000e9d9d7c20 */ /* 0x000fe20008400000 */
[----:B0-----:R-:W-:-:S04]  /*16c30*/  @!P6 IADD3 R154, P4, P5, R4, UR9, R154 ;  /* 0x00000009049aec10 */ /* 0x001fc8000fd9e09a */
[C---:B------:R-:W-:Y:S02]  /*16c40*/  @!P6 IADD3.X R155, R3.reuse, UR15, R155, P4, P5 ;  /* 0x0000000f039bec10 */ /* 0x040fe4000a7ea49b */
[----:B-1----:R-:W-:Y:S02]  /*16c50*/  @!P3 IADD3 R242, P2, P4, R4, UR9, R242 ;  /* 0x0000000904f2bc10 */ /* 0x002fe4000fc5e0f2 */
[C---:B------:R-:W-:Y:S02]  /*16c60*/  ISETP.LT.OR P6, PT, R0.reuse, 0xa, !P0 ;  /* 0x0000000a0000780c */ /* 0x040fe400047c1670 */
[----:B------:R-:W-:Y:S02]  /*16c70*/  @!P3 IADD3.X R243, R3, UR15, R243, P2, P4 ;  /* 0x0000000f03f3bc10 */ /* 0x000fe400097e84f3 */
[----:B------:R-:W-:Y:S02]  /*16c80*/  ISETP.LT.OR P2, PT, R0, 0x9, !P1 ;  /* 0x000000090000780c */ /* 0x000fe40004f41670 */
[----:B------:R-:W-:-:S02]  /*16c90*/  F2FP.SATFINITE.E4M3.F32.PACK_AB_MERGE_C R157, RZ, R157, RZ ;  /* 0x0000009dff9d723e */ /* 0x000fc400048070ff */
[----:B------:R-:W-:-:S05]  /*16ca0*/  ISETP.LT.OR P3, PT, R0, 0x29, !P0 ;  /* 0x000000290000780c */ /* 0x000fca0004761670 */
[----:B------:R0:W-:Y:S04]  /*16cb0*/  @!P6 STG.E.U8 desc[UR12][R238.64+0x9], R157 ;  /* 0x0000099dee00e986 */ /* 0x0001e8000c10110c */
[----:B0-----:R-:W0:Y:S01]  /*16cc0*/  @!P2 LDC.64 R238, c[0x0][0x5c8] ;  /* 0x00017200ffeeab82 */ /* 0x001e220000000a00 */
[----:B------:R-:W-:-:S07]  /*16cd0*/  IMAD.U32 R13, RZ, RZ, UR8 ;  /* 0x00000008ff0d7e24 */ /* 0x000fce000f8e00ff */
[----:B------:R-:W1:Y:S01]  /*16ce0*/  @!P3 LDC.64 R156, c[0x0][0x5c8] ;  /* 0x00017200ff9cbb82 */ /* 0x000e620000000a00 */
[----:B------:R-:W-:Y:S01]  /*16cf0*/  IMAD.U32 R11, RZ, RZ, UR5 ;  /* 0x00000005ff0b7e24 */ /* 0x000fe2000f8e00ff */
[----:B------:R-:W-:Y:S01]  /*16d00*/  @!P2 IADD3 R13, P4, P5, R13, UR9, R4 ;  /* 0x000000090d0dac10 */ /* 0x000fe2000fd9e004 */
[----:B------:R-:W-:-:S03]  /*16d10*/  FMUL R158, R158, UR14 ;  /* 0x0000000e9e9e7c20 */ /* 0x000fc60008400000 */
[----:B------:R-:W-:Y:S02]  /*16d20*/  @!P2 IADD3.X R11, R11, UR15, R3, P4, P5 ;  /* 0x0000000f0b0bac10 */ /* 0x000fe4000a7ea403 */
[----:B------:R-:W-:Y:S02]  /*16d30*/  F2FP.SATFINITE.E4M3.F32.PACK_AB_MERGE_C R158, RZ, R158, RZ ;  /* 0x0000009eff9e723e */ /* 0x000fe400048070ff */
[----:B0-----:R-:W-:-:S05]  /*16d40*/  @!P2 IADD3 R238, P4, R13, R238, RZ ;  /* 0x000000ee0deea210 */ /* 0x001fca0007f9e0ff */
[----:B------:R-:W-:Y:S01]  /*16d50*/  @!P2 IMAD.X R239, R11, 0x1, R239, P4 ;  /* 0x000000010befa824 */ /* 0x000fe200020e06ef */
[----:B-1----:R-:W-:-:S04]  /*16d60*/  @!P3 IADD3 R156, P5, P6, R4, UR9, R156 ;  /* 0x00000009049cbc10 */ /* 0x002fc8000febe09c */
[----:B------:R0:W-:Y:S01]  /*16d70*/  @!P2 STG.E.U8 desc[UR12][R238.64+0x8], R158 ;  /* 0x0000089eee00a986 */ /* 0x0001e2000c10110c */
[C---:B------:R-:W-:Y:S02]  /*16d80*/  ISETP.LT.OR P2, PT, R0.reuse, 0xa, !P1 ;  /* 0x0000000a0000780c */ /* 0x040fe40004f41670 */
[----:B------:R-:W-:Y:S02]  /*16d90*/  @!P3 IADD3.X R157, R3, UR15, R157, P5, P6 ;  /* 0x0000000f039dbc10 */ /* 0x000fe4000afec49d */
[----:B------:R-:W-:-:S09]  /*16da0*/  ISETP.LT.OR P3, PT, R0, 0x2a, !P0 ;  /* 0x0000002a0000780c */ /* 0x000fd20004761670 */
[----:B------:R-:W1:Y:S08]  /*16db0*/  @!P2 LDC.64 R244, c[0x0][0x5c8] ;  /* 0x00017200fff4ab82 */ /* 0x000e700000000a00 */
[----:B0-----:R-:W0:Y:S01]  /*16dc0*/  @!P3 LDC.64 R238, c[0x0][0x5c8] ;  /* 0x00017200ffeebb82 */ /* 0x001e220000000a00 */
[----:B------:R-:W-:Y:S02]  /*16dd0*/  IMAD.U32 R13, RZ, RZ, UR8 ;  /* 0x00000008ff0d7e24 */ /* 0x000fe4000f8e00ff */
[----:B------:R-:W-:-:S03]  /*16de0*/  IMAD.U32 R11, RZ, RZ, UR5 ;  /* 0x00000005ff0b7e24 */ /* 0x000fc6000f8e00ff */
[----:B------:R-:W-:-:S04]  /*16df0*/  @!P2 IADD3 R13, P4, P5, R13, UR9, R4 ;  /* 0x000000090d0dac10 */ /* 0x000fc8000fd9e004 */
[----:B------:R-:W-:Y:S02]  /*16e00*/  @!P2 IADD3.X R11, R11, UR15, R3, P4, P5 ;  /* 0x0000000f0b0bac10 */ /* 0x000fe4000a7ea403 */
[----:B-1----:R-:W-:-:S05]  /*16e10*/  @!P2 IADD3 R244, P4, R13, R244, RZ ;  /* 0x000000f40df4a210 */ /* 0x002fca0007f9e0ff */
[----:B------:R-:W-:Y:S01]  /*16e20*/  @!P2 IMAD.X R245, R11, 0x1, R245, P4 ;  /* 0x000000010bf5a824 */ /* 0x000fe200020e06f5 */
[----:B0-----:R-:W-:Y:S01]  /*16e30*/  @!P3 IADD3 R238, P4, P5, R4, UR9, R238 ;  /* 0x0000000904eebc10 */ /* 0x001fe2000fd9e0ee */
[----:B------:R-:W-:-:S03]  /*16e40*/  FMUL R159, R159, UR14 ;  /* 0x0000000e9f9f7c20 */ /* 0x000fc60008400000 */
[----:B------:R-:W-:Y:S02]  /*16e50*/  @!P3 IADD3.X R239, R3, UR15, R239, P4, P5 ;  /* 0x0000000f03efbc10 */ /* 0x000fe4000a7ea4ef */
[----:B------:R-:W-:Y:S01]  /*16e60*/  ISETP.LT.OR P3, PT, R0, 0x11, !P0 ;  /* 0x000000110000780c */ /* 0x000fe20004761670 */
[----:B------:R-:W-:Y:S01]  /*16e70*/  FMUL R160, R160, UR14 ;  /* 0x0000000ea0a07c20 */ /* 0x000fe20008400000 */
[----:B------:R-:W-:Y:S02]  /*16e80*/  F2FP.SATFINITE.E4M3.F32.PACK_AB_MERGE_C R159, RZ, R159, RZ ;  /* 0x0000009fff9f723e */ /* 0x000fe400048070ff */
[C---:B------:R-:W-:Y:S02]  /*16e90*/  ISETP.LT.OR P6, PT, R0.reuse, 0x31, !P0 ;  /* 0x000000310000780c */ /* 0x040fe400047c1670 */
[----:B------:R-:W-:Y:S01]  /*16ea0*/  F2FP.SATFINITE.E4M3.F32.PACK_AB_MERGE_C R160, RZ, R160, RZ ;  /* 0x000000a0ffa0723e */ /* 0x000fe200048070ff */
[----:B------:R0:W-:Y:S06]  /*16eb0*/  @!P2 STG.E.U8 desc[UR12][R244.64+0x9], R159 ;  /* 0x0000099ff400a986 */ /* 0x0001ec000c10110c */
[----:B------:R1:W-:Y:S01]  /*16ec0*/  @!P3 STG.E.U8 desc[UR12][R234.64+0x10], R160 ;  /* 0x000010a0ea00b986 */ /* 0x0003e2000c10110c */
[----:B------:R-:W-:-:S03]  /*16ed0*/  ISETP.LT.OR P3, PT, R0, 0x32, !P0 ;  /* 0x000000320000780c */ /* 0x000fc60004761670 */
[----:B0-----:R-:W0:Y:S10]  /*16ee0*/  @!P6 LDC.64 R158, c[0x0][0x5c8] ;  /* 0x00017200ff9eeb82 */ /* 0x001e340000000a00 */
[----:B-1----:R-:W1:Y:S01]  /*16ef0*/  @!P3 LDC.64 R234, c[0x0][0x5c8] ;  /* 0x00017200ffeabb82 */ /* 0x002e620000000a00 */
[----:B------:R-:W-:Y:S01]  /*16f00*/  FMUL R161, R161, UR14 ;  /* 0x0000000ea1a17c20 */ /* 0x000fe20008400000 */
[----:B0-----:R-:W-:-:S04]  /*16f10*/  @!P6 IADD3 R158, P2, P4, R4, UR9, R158 ;  /* 0x00000009049eec10 */ /* 0x001fc8000fc5e09e */
[----:B------:R-:W-:Y:S02]  /*16f20*/  @!P6 IADD3.X R159, R3, UR15, R159, P2, P4 ;  /* 0x0000000f039fec10 */ /* 0x000fe400097e849f */
[----:B-1----:R-:W-:-:S04]  /*16f30*/  @!P3 IADD3 R234, P2, P4, R4, UR9, R234 ;  /* 0x0000000904eabc10 */ /* 0x002fc8000fc5e0ea */
[----:B------:R-:W-:Y:S02]  /*16f40*/  @!P3 IADD3.X R235, R3, UR15, R235, P2, P4 ;  /* 0x0000000f03ebbc10 */ /* 0x000fe400097e84eb */
[C---:B------:R-:W-:Y:S02]  /*16f50*/  ISETP.LT.OR P3, PT, R0.reuse, 0x12, !P0 ;  /* 0x000000120000780c */ /* 0x040fe40004761670 */
[----:B------:R-:W-:Y:S02]  /*16f60*/  ISETP.LT.OR P2, PT, R0, 0x11, !P1 ;  /* 0x000000110000780c */ /* 0x000fe40004f41670 */
[----:B------:R-:W-:-:S09]  /*16f70*/  F2FP.SATFINITE.E4M3.F32.PACK_AB_MERGE_C R161, RZ, R161, RZ ;  /* 0x000000a1ffa1723e */ /* 0x000fd200048070ff */
[----:B------:R0:W-:Y:S02]  /*16f80*/  @!P3 STG.E.U8 desc[UR12][R236.64+0x11], R161 ;  /* 0x000011a1ec00b986 */ /* 0x0001e4000c10110c */
[----:B0-----:R-:W0:Y:S01]  /*16f90*/  @!P2 LDC.64 R160, c[0x0][0x5c8] ;  /* 0x00017200ffa0ab82 */ /* 0x001e220000000a00 */
[----:B------:R-:W-:Y:S01]  /*16fa0*/  IMAD.U32 R13, RZ, RZ, UR8 ;  /* 0x00000008ff0d7e24 */ /* 0x000fe2000f8e00ff */
[----:B------:R-:W-:Y:S01]  /*16fb0*/  ISETP.LT.OR P3, PT, R0, 0x39, !P0 ;  /* 0x000000390000780c */ /* 0x000fe20004761670 */
[----:B------:R-:W-:-:S03]  /*16fc0*/  IMAD.U32 R11, RZ, RZ, UR5 ;  /* 0x00000005ff0b7e24 */ /* 0x000fc6000f8e00ff */
[----:B------:R-:W-:Y:S01]  /*16fd0*/  @!P2 IADD3 R13, P4, P5, R13, UR9, R4 ;  /* 0x000000090d0dac10 */ /* 0x000fe2000fd9e004 */
[----:B------:R-:W-:-:S03]  /*16fe0*/  FMUL R162, R162, UR14 ;  /* 0x0000000ea2a27c20 */ /* 0x000fc60008400000 */
[----:B------:R-:W-:Y:S02]  /*16ff0*/  @!P2 IADD3.X R11, R11, UR15, R3, P4, P5 ;  /* 0x0000000f0b0bac10 */ /* 0x000fe4000a7ea403 */
[----:B------:R-:W-:-:S03]  /*17000*/  F2FP.SATFINITE.E4M3.F32.PACK_AB_MERGE_C R162, RZ, R162, RZ ;  /* 0x000000a2ffa2723e */ /* 0x000fc600048070ff */
[----:B------:R-:W1:Y:S01]  /*17010*/  @!P3 LDC.64 R236, c[0x0][0x5c8] ;  /* 0x00017200ffecbb82 */ /* 0x000e620000000a00 */
[----:B0-----:R-:W-:-:S05]  /*17020*/  @!P2 IADD3 R160, P4, R13, R160, RZ ;  /* 0x000000a00da0a210 */ /* 0x001fca0007f9e0ff */
[----:B------:R-:W-:-:S05]  /*17030*/  @!P2 IMAD.X R161, R11, 0x1, R161, P4 ;  /* 0x000000010ba1a824 */ /* 0x000fca00020e06a1 */
[----:B------:R0:W-:Y:S01]  /*17040*/  @!P2 STG.E.U8 desc[UR12][R160.64+0x10], R162 ;  /* 0x000010a2a000a986 */ /* 0x0001e2000c10110c */
[----:B------:R-:W-:Y:S02]  /*17050*/  ISETP.LT.OR P2, PT, R0, 0x12, !P1 ;  /* 0x000000120000780c */ /* 0x000fe40004f41670 */
[----:B------:R-:W-:Y:S02]  /*17060*/  LOP3.LUT R7, R7, 0xfffffffe, RZ, 0xc0, !PT ;  /* 0xfffffffe07077812 */ /* 0x000fe400078ec0ff */
[----:B-1----:R-:W-:Y:S01]  /*17070*/  @!P3 IADD3 R236, P5, P6, R4, UR9, R236 ;  /* 0x0000000904ecbc10 */ /* 0x002fe2000febe0ec */
[----:B------:R-:W-:-:S08]  /*17080*/  IMAD.U32 R11, RZ, RZ, UR8 ;  /* 0x00000008ff0b7e24 */ /* 0x000fd0000f8e00ff */
[----:B0-----:R-:W0:Y:S01]  /*17090*/  @!P2 LDC.64 R160, c[0x0][0x5c8] ;  /* 0x00017200ffa0ab82 */ /* 0x001e220000000a00 */
[----:B------:R-:W-:Y:S02]  /*170a0*/  @P3 LOP3.LUT R7, R7, 0x1, RZ, 0xfc, !PT ;  /* 0x0000000107073812 */ /* 0x000fe400078efcff */
[----:B------:R-:W-:Y:S02]  /*170b0*/  @!P3 IADD3.X R237, R3, UR15, R237, P5, P6 ;  /* 0x0000000f03edbc10 */ /* 0x000fe4000afec4ed */
[----:B------:R-:W-:Y:S01]  /*170c0*/  LOP3.LUT P3, RZ, R10, 0x1, RZ, 0xc0, !PT ;  /* 0x000000010aff7812 */ /* 0x000fe2000786c0ff */
[----:B------:R-:W-:Y:S01]  /*170d0*/  IMAD.U32 R10, RZ, RZ, UR5 ;  /* 0x00000005ff0a7e24 */ /* 0x000fe2000f8e00ff */
[----:B------:R-:W-:-:S04]  /*170e0*/  @!P2 IADD3 R11, P4, P5, R11, UR9, R4 ;  /* 0x000000090b0bac10 */ /* 0x000fc8000fd9e004 */
[----:B------:R-:W-:Y:S02]  /*170f0*/  @!P2 IADD3.X R10, R10, UR15, R3, P4, P5 ;  /* 0x0000000f0a0aac10 */ /* 0x000fe4000a7ea403 */
[----:B------:R-:W-:Y:S02]  /*17100*/  ISETP.LT.OR P5, PT, R0, 0x3a, !P0 ;  /* 0x0000003a0000780c */ /* 0x000fe400047a1670 */
[----:B0-----:R-:W-:-:S05]  /*17110*/  @!P2 IADD3 R160, P4, R11, R160, RZ ;  /* 0x000000a00ba0a210 */ /* 0x001fca0007f9e0ff */
[----:B------:R-:W-:-:S06]  /*17120*/  @!P2 IMAD.X R161, R10, 0x1, R161, P4 ;  /* 0x000000010aa1a824 */ /* 0x000fcc00020e06a1 */
[----:B------:R-:W0:Y:S01]  /*17130*/  @!P5 LDC.64 R10, c[0x0][0x5c8] ;  /* 0x00017200ff0adb82 */ /* 0x000e220000000a00 */
[----:B------:R-:W-:Y:S01]  /*17140*/  LOP3.LUT R6, R6, 0x7fffffff, RZ, 0xc0, !PT ;  /* 0x7fffffff06067812 */ /* 0x000fe200078ec0ff */
[----:B------:R-:W-:-:S03]  /*17150*/  FMUL R163, R163, UR14 ;  /* 0x0000000ea3a37c20 */ /* 0x000fc60008400000 */
[----:B------:R-:W-:Y:S02]  /*17160*/  @P5 LOP3.LUT R6, R6, 0x80000000, RZ, 0xfc, !PT ;  /* 0x8000000006065812 */ /* 0x000fe400078efcff */
[----:B------:R-:W-:Y:S02]  /*17170*/  F2FP.SATFINITE.E4M3.F32.PACK_AB_MERGE_C R163, RZ, R163, RZ ;  /* 0x000000a3ffa3723e */ /* 0x000fe400048070ff */
[----:B0-----:R-:W-:-:S04]  /*17180*/  @!P5 IADD3 R10, P4, P6, R4, UR9, R10 ;  /* 0x00000009040adc10 */ /* 0x001fc8000fe9e00a */
[----:B------:R-:W-:Y:S02]  /*17190*/  @!P5 IADD3.X R11, R3, UR15, R11, P4, P6 ;  /* 0x0000000f030bdc10 */ /* 0x000fe4000a7ec40b */
[----:B------:R-:W-:Y:S01]  /*171a0*/  ISETP.LT.OR P5, PT, R0, 0x41, !P0 ;  /* 0x000000410000780c */ /* 0x000fe200047a1670 */
[----:B------:R0:W-:-:S12]  /*171b0*/  @!P2 STG.E.U8 desc[UR12][R160.64+0x11], R163 ;  /* 0x000011a3a000a986 */ /* 0x0001d8000c10110c */
[----:B0-----:R-:W0:Y:S01]  /*171c0*/  @!P5 LDC.64 R160, c[0x0][0x5c8] ;  /* 0x00017200ffa0db82 */ /* 0x001e220000000a00 */
[----:B------:R-:W-:Y:S02]  /*171d0*/  LOP3.LUT R7, R7, 0xfffffeff, RZ, 0xc0, !PT ;  /* 0xfffffeff07077812 */ /* 0x000fe400078ec0ff */
[----:B------:R-:W-:Y:S02]  /*171e0*/  ISETP.LT.OR P6, PT, R0, 0x19, !P0 ;  /* 0x000000190000780c */ /* 0x000fe400047c1670 */
[----:B------:R-:W-:Y:S01]  /*171f0*/  @P5 LOP3.LUT R7, R7, 0x100, RZ, 0xfc, !PT ;  /* 0x0000010007075812 */ /* 0x000fe200078efcff */
        /* <DEDUP_REMOVED lines=14> */
[----:B------:R-:W-:Y:S01]  /*172e0*/  LOP3.LUT R7, R7, 0xfffffff7, RZ, 0xc0, !PT ;  /* 0xfffffff707077812 */ /* 0x000fe200078ec0ff */
[----:B------:R-:W-:-:S03]  /*172f0*/  IMAD.U32 R162, RZ, RZ, UR8 ;  /* 0x00000008ffa27e24 */ /* 0x000fc6000f8e00ff */
[----:B------:R-:W-:Y:S01]  /*17300*/  @P5 LOP3.LUT R7, R7, 0x8, RZ, 0xfc, !PT ;  /* 0x0000000807075812 */ /* 0x000fe200078efcff */
[----:B------:R-:W-:Y:S01]  /*17310*/  IMAD.U32 R13, RZ, RZ, UR5 ;  /* 0x00000005ff0d7e24 */ /* 0x000fe2000f8e00ff */
[----:B------:R-:W-:Y:S02]  /*17320*/  ISETP.LT.OR P5, PT, R0, 0x49, !P0 ;  /* 0x000000490000780c */ /* 0x000fe400047a1670 */
[----:B------:R-:W-:Y:S01]  /*17330*/  @!P2 IADD3 R162, P4, P6, R162, UR9, R4 ;  /* 0x00000009a2a2ac10 */ /* 0x000fe2000fe9e004 */
[----:B------:R-:W-:-:S03]  /*17340*/  FMUL R166, R166, UR14 ;  /* 0x0000000ea6a67c20 */ /* 0x000fc60008400000 */
[----:B------:R-:W-:Y:S02]  /*17350*/  @!P2 IADD3.X R13, R13, UR15, R3, P4, P6 ;  /* 0x0000000f0d0dac10 */ /* 0x000fe4000a7ec403 */
[----:B------:R-:W-:Y:S02]  /*17360*/  F2FP.SATFINITE.E4M3.F32.PACK_AB_MERGE_C R166, RZ, R166, RZ ;  /* 0x000000a6ffa6723e */ /* 0x000fe400048070ff */
[----:B0-----:R-:W-:-:S03]  /*17370*/  @!P2 IADD3 R164, P3, R162, R164, RZ ;  /* 0x000000a4a2a4a210 */ /* 0x001fc60007f7e0ff */
[----:B------:R-:W0:Y:S02]  /*17380*/  @!P5 LDC.64 R162, c[0x0][0x5c8] ;  /* 0x00017200ffa2db82 */ /* 0x000e240000000a00 */
[----:B------:R-:W-:-:S05]  /*17390*/  @!P2 IMAD.X R165, R13, 0x1, R165, P3 ;  /* 0x000000010da5a824 */ /* 0x000fca00018e06a5 */
[----:B------:R1:W-:Y:S01]  /*173a0*/  @!P2 STG.E.U8 desc[UR12][R164.64+0x18], R166 ;  /* 0x000018a6a400a986 */ /* 0x0003e2000c10110c */
[----:B------:R-:W-:Y:S02]  /*173b0*/  ISETP.LT.OR P2, PT, R0, 0x1a, !P1 ;  /* 0x0000001a0000780c */ /* 0x000fe40004f41670 */
[----:B------:R-:W-:-:S11]  /*173c0*/  LOP3.LUT R7, R7, 0xfffff7ff, RZ, 0xc0, !PT ;  /* 0xfffff7ff07077812 */ /* 0x000fd600078ec0ff */
[----:B------:R-:W2:Y:S01]  /*173d0*/  @!P2 LDC.64 R240, c[0x0][0x5c8] ;  /* 0x00017200fff0ab82 */ /* 0x000ea20000000a00 */
[----:B0-----:R-:W-:Y:S02]  /*173e0*/  @!P5 IADD3 R162, P4, P6, R4, UR9, R162 ;  /* 0x0000000904a2dc10 */ /* 0x001fe4000fe9e0a2 */
[----:B------:R-:W-:Y:S02]  /*173f0*/  @P5 LOP3.LUT R7, R7, 0x800, RZ, 0xfc, !PT ;  /* 0x0000080007075812 */ /* 0x000fe400078efcff */
[----:B------:R-:W-:Y:S02]  /*17400*/  @!P5 IADD3.X R163, R3, UR15, R163, P4, P6 ;  /* 0x0000000f03a3dc10 */ /* 0x000fe4000a7ec4a3 */
[----:B------:R-:W-:Y:S01]  /*17410*/  ISETP.LT.OR P5, PT, R0, 0x4a, !P0 ;  /* 0x0000004a0000780c */ /* 0x000fe200047a1670 */
[----:B-1----:R-:W-:Y:S02]  /*17420*/  IMAD.U32 R164, RZ, RZ, UR8 ;  /* 0x00000008ffa47e24 */ /* 0x002fe4000f8e00ff */
[----:B------:R-:W-:-:S03]  /*17430*/  IMAD.U32 R13, RZ, RZ, UR5 ;  /* 0x00000005ff0d7e24 */ /* 0x000fc6000f8e00ff */
[----:B------:R-:W-:-:S04]  /*17440*/  @!P2 IADD3 R164, P3, P4, R164, UR9, R4 ;  /* 0x00000009a4a4ac10 */ /* 0x000fc8000fc7e004 */
[----:B------:R-:W-:Y:S02]  /*17450*/  @!P2 IADD3.X R13, R13, UR15, R3, P3, P4 ;  /* 0x0000000f0d0dac10 */ /* 0x000fe40009fe8403 */
[----:B--2---:R-:W-:Y:S02]  /*17460*/  @!P2 IADD3 R240, P3, R164, R240, RZ ;  /* 0x000000f0a4f0a210 */ /* 0x004fe40007f7e0ff */
[----:B------:R-:W0:Y:S01]  /*17470*/  @!P5 LDC.64 R164, c[0x0][0x5c8] ;  /* 0x00017200ffa4db82 */ /* 0x000e220000000a00 */
[----:B------:R-:W-:Y:S02]  /*17480*/  LOP3.LUT R7, R7, 0xfffffbff, RZ, 0xc0, !PT ;  /* 0xfffffbff07077812 */ /* 0x000fe400078ec0ff */
[----:B------:R-:W-:Y:S01]  /*17490*/  @!P2 IMAD.X R241, R13, 0x1, R241, P3 ;  /* 0x000000010df1a824 */ /* 0x000fe200018e06f1 */
[----:B------:R-:W-:Y:S01]  /*174a0*/  ISETP.LT.OR P6, PT, R0, 0x51, !P0 ;  /* 0x000000510000780c */ /* 0x000fe200047c1670 */
[----:B------:R-:W-:Y:S01]  /*174b0*/  FMUL R167, R167, UR14 ;  /* 0x0000000ea7a77c20 */ /* 0x000fe20008400000 */
[----:B------:R-:W-:Y:S01]  /*174c0*/  @P5 LOP3.LUT R7, R7, 0x400, RZ, 0xfc, !PT ;  /* 0x0000040007075812 */ /* 0x000fe200078efcff */
[----:B------:R-:W-:-:S03]  /*174d0*/  FMUL R168, R168, UR14 ;  /* 0x0000000ea8a87c20 */ /* 0x000fc60008400000 */
[----:B------:R-:W-:Y:S02]  /*174e0*/  F2FP.SATFINITE.E4M3.F32.PACK_AB_MERGE_C R167, RZ, R167, RZ ;  /* 0x000000a7ffa7723e */ /* 0x000fe400048070ff */
[----:B0-----:R-:W-:-:S04]  /*174f0*/  @!P5 IADD3 R164, P3, P4, R4, UR9, R164 ;  /* 0x0000000904a4dc10 */ /* 0x001fc8000fc7e0a4 */
[----:B------:R-:W-:Y:S02]  /*17500*/  @!P5 IADD3.X R165, R3, UR15, R165, P3, P4 ;  /* 0x0000000f03a5dc10 */ /* 0x000fe40009fe84a5 */
[C---:B------:R-:W-:Y:S02]  /*17510*/  ISETP.LT.OR P5, PT, R0.reuse, 0x21, !P0 ;  /* 0x000000210000780c */ /* 0x040fe400047a1670 */
[----:B------:R-:W-:Y:S01]  /*17520*/  ISETP.LT.OR P4, PT, R0, 0x52, !P0 ;  /* 0x000000520000780c */ /* 0x000fe20004781670 */
[----:B------:R0:W-:Y:S01]  /*17530*/  @!P2 STG.E.U8 desc[UR12][R240.64+0x19], R167 ;  /* 0x000019a7f000a986 */ /* 0x0001e2000c10110c */
[----:B------:R-:W-:Y:S01]  /*17540*/  F2FP.SATFINITE.E4M3.F32.PACK_AB_MERGE_C R168, RZ, R168, RZ ;  /* 0x000000a8ffa8723e */ /* 0x000fe200048070ff */
[----:B0-----:R-:W0:Y:S08]  /*17550*/  @!P6 LDC.64 R166, c[0x0][0x5c8] ;  /* 0x00017200ffa6eb82 */ /* 0x001e300000000a00 */
[----:B------:R1:W-:Y:S02]  /*17560*/  @!P5 STG.E.U8 desc[UR12][R154.64+0x20], R168 ;  /* 0x000020a89a00d986 */ /* 0x0003e4000c10110c */
[----:B-1----:R-:W1:Y:S01]  /*17570*/  @!P4 LDC.64 R154, c[0x0][0x5c8] ;  /* 0x00017200ff9acb82 */ /* 0x002e620000000a00 */
[----:B0-----:R-:W-:-:S04]  /*17580*/  @!P6 IADD3 R166, P2, P3, R4, UR9, R166 ;  /* 0x0000000904a6ec10 */ /* 0x001fc8000fb5e0a6 */
[----:B------:R-:W-:Y:S02]  /*17590*/  @!P6 IADD3.X R167, R3, UR15, R167, P2, P3 ;  /* 0x0000000f03a7ec10 */ /* 0x000fe400097e64a7 */
[----:B-1----:R-:W-:-:S04]  /*175a0*/  @!P4 IADD3 R154, P2, P3, R4, UR9, R154 ;  /* 0x00000009049acc10 */ /* 0x002fc8000fb5e09a */
[----:B------:R-:W-:Y:S02]  /*175b0*/  @!P4 IADD3.X R155, R3, UR15, R155, P2, P3 ;  /* 0x0000000f039bcc10 */ /* 0x000fe400097e649b */
[C---:B------:R-:W-:Y:S02]  /*175c0*/  ISETP.LT.OR P2, PT, R0.reuse, 0x21, !P1 ;  /* 0x000000210000780c */ /* 0x040fe40004f41670 */
[----:B------:R-:W-:Y:S01]  /*175d0*/  ISETP.LT.OR P5, PT, R0, 0x22, !P0 ;  /* 0x000000220000780c */ /* 0x000fe200047a1670 */
[----:B------:R-:W-:Y:S01]  /*175e0*/  FMUL R169, R169, UR14 ;  /* 0x0000000ea9a97c20 */ /* 0x000fe20008400000 */
[----:B------:R-:W-:-:S09]  /*175f0*/  LOP3.LUT R7, R7, 0xffff7fff, RZ, 0xc0, !PT ;  /* 0xffff7fff07077812 */ /* 0x000fd200078ec0ff */
[----:B------:R-:W0:Y:S01]  /*17600*/  @!P2 LDC.64 R240, c[0x0][0x5c8] ;  /* 0x00017200fff0ab82 */ /* 0x000e220000000a00 */
[----:B------:R-:W-:Y:S02]  /*17610*/  F2FP.SATFINITE.E4M3.F32.PACK_AB_MERGE_C R169, RZ, R169, RZ ;  /* 0x000000a9ffa9723e */ /* 0x000fe400048070ff */
[----:B------:R-:W-:-:S03]  /*17620*/  @P6 LOP3.LUT R7, R7, 0x8000, RZ, 0xfc, !PT ;  /* 0x0000800007076812 */ /* 0x000fc600078efcff */
[----:B------:R1:W-:Y:S01]  /*17630*/  @!P5 STG.E.U8 desc[UR12][R242.64+0x21], R169 ;  /* 0x000021a9f200d986 */ /* 0x0003e2000c10110c */
[----:B------:R-:W-:Y:S01]  /*17640*/  ISETP.LT.OR P5, PT, R0, 0x59, !P0 ;  /* 0x000000590000780c */ /* 0x000fe200047a1670 */
[----:B------:R-:W-:Y:S01]  /*17650*/  IMAD.U32 R168, RZ, RZ, UR8 ;  /* 0x00000008ffa87e24 */ /* 0x000fe2000f8e00ff */
[----:B------:R-:W-:Y:S01]  /*17660*/  LOP3.LUT R7, R7, 0xffffbfff, RZ, 0xc0, !PT ;  /* 0xffffbfff07077812 */ /* 0x000fe200078ec0ff */
[----:B------:R-:W-:-:S03]  /*17670*/  IMAD.U32 R13, RZ, RZ, UR5 ;  /* 0x00000005ff0d7e24 */ /* 0x000fc6000f8e00ff */
[----:B------:R-:W-:Y:S02]  /*17680*/  @P4 LOP3.LUT R7, R7, 0x4000, RZ, 0xfc, !PT ;  /* 0x0000400007074812 */ /* 0x000fe400078efcff */
[----:B------:R-:W-:-:S04]  /*17690*/  @!P2 IADD3 R168, P3, P4, R168, UR9, R4 ;  /* 0x00000009a8a8ac10 */ /* 0x000fc8000fc7e004 */
[----:B------:R-:W-:Y:S02]  /*176a0*/  @!P2 IADD3.X R13, R13, UR15, R3, P3, P4 ;  /* 0x0000000f0d0dac10 */ /* 0x000fe40009fe8403 */
[----:B0-----:R-:W-:Y:S02]  /*176b0*/  @!P2 IADD3 R240, P3, R168, R240, RZ ;  /* 0x000000f0a8f0a210 */ /* 0x001fe40007f7e0ff */
[----:B-1----:R-:W0:Y:S01]  /*176c0*/  @!P5 LDC.64 R168, c[0x0][0x5c8] ;  /* 0x00017200ffa8db82 */ /* 0x002e220000000a00 */
[----:B------:R-:W-:Y:S02]  /*176d0*/  FMUL R170, R170, UR14 ;  /* 0x0000000eaaaa7c20 */ /* 0x000fe40008400000 */
[----:B------:R-:W-:-:S03]  /*176e0*/  @!P2 IMAD.X R241, R13, 0x1, R241, P3 ;  /* 0x000000010df1a824 */ /* 0x000fc600018e06f1 */
[----:B------:R-:W-:Y:S02]  /*176f0*/  F2FP.SATFINITE.E4M3.F32.PACK_AB_MERGE_C R170, RZ, R170, RZ ;  /* 0x000000aaffaa723e */ /* 0x000fe400048070ff */
[----:B------:R-:W-:-:S03]  /*17700*/  LOP3.LUT R7, R7, 0xffffdfff, RZ, 0xc0, !PT ;  /* 0xffffdfff07077812 */ /* 0x000fc600078ec0ff */
[----:B------:R1:W-:Y:S01]  /*17710*/  @!P2 STG.E.U8 desc[UR12][R240.64+0x20], R170 ;  /* 0x000020aaf000a986 */ /* 0x0003e2000c10110c */
[----:B------:R-:W-:Y:S02]  /*17720*/  ISETP.LT.OR P2, PT, R0, 0x22, !P1 ;  /* 0x000000220000780c */ /* 0x000fe40004f41670 */
[----:B------:R-:W-:Y:S02]  /*17730*/  @P5 LOP3.LUT R7, R7, 0x2000, RZ, 0xfc, !PT ;  /* 0x0000200007075812 */ /* 0x000fe400078efcff */
[----:B0-----:R-:W-:-:S09]  /*17740*/  @!P5 IADD3 R168, P4, P6, R4, UR9, R168 ;  /* 0x0000000904a8dc10 */ /* 0x001fd2000fe9e0a8 */
[----:B------:R-:W0:Y:S01]  /*17750*/  @!P2 LDC.64 R242, c[0x0][0x5c8] ;  /* 0x00017200fff2ab82 */ /* 0x000e220000000a00 */
[----:B------:R-:W-:Y:S02]  /*17760*/  @!P5 IADD3.X R169, R3, UR15, R169, P4, P6 ;  /* 0x0000000f03a9dc10 */ /* 0x000fe4000a7ec4a9 */
[----:B------:R-:W-:Y:S01]  /*17770*/  ISETP.LT.OR P5, PT, R0, 0x5a, !P0 ;  /* 0x0000005a0000780c */ /* 0x000fe200047a1670 */
[----:B-1----:R-:W-:-:S12]  /*17780*/  IMAD.U32 R170, RZ, RZ, UR8 ;  /* 0x00000008ffaa7e24 */ /* 0x002fd8000f8e00ff */
[----:B------:R-:W1:Y:S01]  /*17790*/  @!P5 LDC.64 R240, c[0x0][0x5c8] ;  /* 0x00017200fff0db82 */ /* 0x000e620000000a00 */
[----:B------:R-:W-:Y:S01]  /*177a0*/  IMAD.U32 R13, RZ, RZ, UR5 ;  /* 0x00000005ff0d7e24 */ /* 0x000fe2000f8e00ff */
[----:B------:R-:W-:-:S04]  /*177b0*/  @!P2 IADD3 R170, P3, P4, R170, UR9, R4 ;  /* 0x00000009aaaaac10 */ /* 0x000fc8000fc7e004 */
[----:B------:R-:W-:Y:S02]  /*177c0*/  @!P2 IADD3.X R13, R13, UR15, R3, P3, P4 ;  /* 0x0000000f0d0dac10 */ /* 0x000fe40009fe8403 */
[----:B0-----:R-:W-:Y:S02]  /*177d0*/  @!P2 IADD3 R242, P3, R170, R242, RZ ;  /* 0x000000f2aaf2a210 */ /* 0x001fe40007f7e0ff */
[----:B------:R-:W-:-:S03]  /*177e0*/  LOP3.LUT R7, R7, 0xfffffdff, RZ, 0xc0, !PT ;  /* 0xfffffdff07077812 */ /* 0x000fc600078ec0ff */
[----:B------:R-:W-:Y:S01]  /*177f0*/  @!P2 IMAD.X R243, R13, 0x1, R243, P3 ;  /* 0x000000010df3a824 */ /* 0x000fe200018e06f3 */
[----:B------:R-:W-:Y:S01]  /*17800*/  ISETP.LT.OR P6, PT, R0, 0x61, !P0 ;  /* 0x000000610000780c */ /* 0x000fe200047c1670 */
[----:B------:R-:W-:Y:S01]  /*17810*/  FMUL R171, R171, UR14 ;  /* 0x0000000eabab7c20 */ /* 0x000fe20008400000 */
[----:B------:R-:W-:Y:S02]  /*17820*/  @P5 LOP3.LUT R7, R7, 0x200, RZ, 0xfc, !PT ;  /* 0x0000020007075812 */ /* 0x000fe400078efcff */
[----:B-1----:R-:W-:-:S04]  /*17830*/  @!P5 IADD3 R240, P3, P4, R4, UR9, R240 ;  /* 0x0000000904f0dc10 */ /* 0x002fc8000fc7e0f0 */
[----:B------:R-:W-:Y:S02]  /*17840*/  @!P5 IADD3.X R241, R3, UR15, R241, P3, P4 ;  /* 0x0000000f03f1dc10 */ /* 0x000fe40009fe84f1 */
[C---:B------:R-:W-:Y:S02]  /*17850*/  ISETP.LT.OR P5, PT, R0.reuse, 0x29, !P0 ;  /* 0x000000290000780c */ /* 0x040fe400047a1670 */
[----:B------:R-:W-:Y:S01]  /*17860*/  ISETP.LT.OR P4, PT, R0, 0x62, !P0 ;  /* 0x000000620000780c */ /* 0x000fe20004781670 */
[----:B------:R-:W-:Y:S01]  /*17870*/  FMUL R172, R172, UR14 ;  /* 0x0000000eacac7c20 */ /* 0x000fe20008400000 */
[----:B------:R-:W-:-:S04]  /*17880*/  F2FP.SATFINITE.E4M3.F32.PACK_AB_MERGE_C R171, RZ, R171, RZ ;  /* 0x000000abffab723e */ /* 0x000fc800048070ff */
[----:B------:R-:W-:Y:S01]  /*17890*/  F2FP.SATFINITE.E4M3.F32.PACK_AB_MERGE_C R172, RZ, R172, RZ ;  /* 0x000000acffac723e */ /* 0x000fe200048070ff */
[----:B------:R0:W-:Y:S04]  /*178a0*/  @!P2 STG.E.U8 desc[UR12][R242.64+0x21], R171 ;  /* 0x000021abf200a986 */ /* 0x0001e8000c10110c */
[----:B------:R1:W-:Y:S01]  /*178b0*/  @!P5 STG.E.U8 desc[UR12][R156.64+0x28], R172 ;  /* 0x000028ac9c00d986 */ /* 0x0003e2000c10110c */
[----:B0-----:R-:W0:Y:S08]  /*178c0*/  @!P6 LDC.64 R170, c[0x0][0x5c8] ;  /* 0x00017200ffaaeb82 */ /* 0x001e300000000a00 */
[----:B-1----:R-:W1:Y:S01]  /*178d0*/  @!P4 LDC.64 R156, c[0x0][0x5c8] ;  /* 0x00017200ff9ccb82 */ /* 0x002e620000000a00 */
[----:B------:R-:W-:Y:S01]  /*178e0*/  ISETP.LT.OR P5, PT, R0, 0x2a, !P0 ;  /* 0x0000002a0000780c */ /* 0x000fe200047a1670 */
[----:B------:R-:W-:Y:S01]  /*178f0*/  FMUL R173, R173, UR14 ;  /* 0x0000000eadad7c20 */ /* 0x000fe20008400000 */
[----:B0-----:R-:W-:-:S04]  /*17900*/  @!P6 IADD3 R170, P2, P3, R4, UR9, R170 ;  /* 0x0000000904aaec10 */ /* 0x001fc8000fb5e0aa */
[----:B------:R-:W-:Y:S02]  /*17910*/  @!P6 IADD3.X R171, R3, UR15, R171, P2, P3 ;  /* 0x0000000f03abec10 */ /* 0x000fe400097e64ab */
[----:B-1----:R-:W-:-:S04]  /*17920*/  @!P4 IADD3 R156, P2, P3, R4, UR9, R156 ;  /* 0x00000009049ccc10 */ /* 0x002fc8000fb5e09c */
[----:B------:R-:W-:Y:S02]  /*17930*/  @!P4 IADD3.X R157, R3, UR15, R157, P2, P3 ;  /* 0x0000000f039dcc10 */ /* 0x000fe400097e649d */
[----:B------:R-:W-:Y:S02]  /*17940*/  ISETP.LT.OR P2, PT, R0, 0x29, !P1 ;  /* 0x000000290000780c */ /* 0x000fe40004f41670 */
[----:B------:R-:W-:-:S05]  /*17950*/  F2FP.SATFINITE.E4M3.F32.PACK_AB_MERGE_C R173, RZ, R173, RZ ;  /* 0x000000adffad723e */ /* 0x000fca00048070ff */
[----:B------:R0:W-:Y:S01]  /*17960*/  @!P5 STG.E.U8 desc[UR12][R238.64+0x29], R173 ;  /* 0x000029adee00d986 */ /* 0x0001e2000c10110c */
[----:B------:R-:W-:-:S05]  /*17970*/  LOP3.LUT R7, R7, 0xffffefff, RZ, 0xc0, !PT ;  /* 0xffffefff07077812 */ /* 0x000fca00078ec0ff */
[----:B0-----:R-:W0:Y:S01]  /*17980*/  @!P2 LDC.64 R238, c[0x0][0x5c8] ;  /* 0x00017200ffeeab82 */ /* 0x001e220000000a00 */
[----:B------:R-:W-:Y:S02]  /*17990*/  @P6 LOP3.LUT R7, R7, 0x1000, RZ, 0xfc, !PT ;  /* 0x0000100007076812 */ /* 0x000fe400078efcff */
        /* <DEDUP_REMOVED lines=8> */
[----:B------:R-:W0:Y:S01]  /*17a20*/  @!P5 LDC.64 R172, c[0x0][0x5c8] ;  /* 0x00017200ffacdb82 */ /* 0x000e220000000a00 */
        /* <DEDUP_REMOVED lines=51> */
[----:B------:R-:W-:Y:S01]  /*17d60*/  @!P2 IADD3.X R13, R13, UR15, R3, P3, P4 ;  /* 0x0000000f0d0dac10 */ /* 0x000fe20009fe8403 */
[----:B------:R-:W-:Y:S01]  /*17d70*/  FMUL R178, R178, UR14 ;  /* 0x0000000eb2b27c20 */ /* 0x000fe20008400000 */
[----:B0-----:R-:W-:Y:S02]  /*17d80*/  @!P2 IADD3 R234, P3, R176, R234, RZ ;  /* 0x000000eab0eaa210 */ /* 0x001fe40007f7e0ff */
[----:B------:R-:W0:Y:S02]  /*17d90*/  @!P5 LDC.64 R176, c[0x0][0x5c8] ;  /* 0x00017200ffb0db82 */ /* 0x000e240000000a00 */
[----:B------:R-:W-:Y:S01]  /*17da0*/  F2FP.SATFINITE.E4M3.F32.PACK_AB_MERGE_C R178, RZ, R178, RZ ;  /* 0x000000b2ffb2723e */ /* 0x000fe200048070ff */
[----:B------:R-:W-:-:S05]  /*17db0*/  @!P2 IMAD.X R235, R13, 0x1, R235, P3 ;  /* 0x000000010deba824 */ /* 0x000fca00018e06eb */
[----:B------:R1:W-:Y:S01]  /*17dc0*/  @!P2 STG.E.U8 desc[UR12][R234.64+0x30], R178 ;  /* 0x000030b2ea00a986 */ /* 0x0003e2000c10110c */
[----:B------:R-:W-:Y:S01]  /*17dd0*/  ISETP.LT.OR P2, PT, R0, 0x32, !P1 ;  /* 0x000000320000780c */ /* 0x000fe20004f41670 */
[----:B------:R-:W-:Y:S02]  /*17de0*/  IMAD.U32 R13, RZ, RZ, UR5 ;  /* 0x00000005ff0d7e24 */ /* 0x000fe4000f8e00ff */
[----:B-1----:R-:W-:-:S10]  /*17df0*/  IMAD.U32 R178, RZ, RZ, UR8 ;  /* 0x00000008ffb27e24 */ /* 0x002fd4000f8e00ff */
[----:B------:R-:W1:Y:S01]  /*17e00*/  @!P2 LDC.64 R234, c[0x0][0x5c8] ;  /* 0x00017200ffeaab82 */ /* 0x000e620000000a00 */
[----:B0-----:R-:W-:-:S04]  /*17e10*/  @!P5 IADD3 R176, P4, P6, R4, UR9, R176 ;  /* 0x0000000904b0dc10 */ /* 0x001fc8000fe9e0b0 */
[----:B------:R-:W-:Y:S02]  /*17e20*/  @!P5 IADD3.X R177, R3, UR15, R177, P4, P6 ;  /* 0x0000000f03b1dc10 */ /* 0x000fe4000a7ec4b1 */
[----:B------:R-:W-:-:S04]  /*17e30*/  @!P2 IADD3 R178, P3, P4, R178, UR9, R4 ;  /* 0x00000009b2b2ac10 */ /* 0x000fc8000fc7e004 */
[----:B------:R-:W-:Y:S02]  /*17e40*/  @!P2 IADD3.X R13, R13, UR15, R3, P3, P4 ;  /* 0x0000000f0d0dac10 */ /* 0x000fe40009fe8403 */
[----:B------:R-:W-:-:S13]  /*17e50*/  ISETP.LT.OR P4, PT, R0, 0x7a, !P0 ;  /* 0x0000007a0000780c */ /* 0x000fda0004781670 */
[----:B------:R-:W0:Y:S01]  /*17e60*/  @!P4 LDC.64 R242, c[0x0][0x5c8] ;  /* 0x00017200fff2cb82 */ /* 0x000e220000000a00 */
[----:B-1----:R-:W-:Y:S02]  /*17e70*/  @!P2 IADD3 R234, P3, R178, R234, RZ ;  /* 0x000000eab2eaa210 */ /* 0x002fe40007f7e0ff */
[----:B------:R-:W-:-:S03]  /*17e80*/  LOP3.LUT R7, R7, 0xbfffffff, RZ, 0xc0, !PT ;  /* 0xbfffffff07077812 */ /* 0x000fc600078ec0ff */
[----:B------:R-:W-:Y:S01]  /*17e90*/  @!P2 IMAD.X R235, R13, 0x1, R235, P3 ;  /* 0x000000010deba824 */ /* 0x000fe200018e06eb */
[----:B------:R-:W-:-:S04]  /*17ea0*/  @P5 LOP3.LUT R7, R7, 0x40000000, RZ, 0xfc, !PT ;  /* 0x4000000007075812 */ /* 0x000fc800078efcff */
[C---:B------:R-:W-:Y:S02]  /*17eb0*/  LOP3.LUT P6, RZ, R7.reuse, 0x1, RZ, 0xc0, !PT ;  /* 0x0000000107ff7812 */ /* 0x040fe400078cc0ff */
[----:B------:R-:W-:Y:S02]  /*17ec0*/  LOP3.LUT R7, R7, 0xefffffff, RZ, 0xc0, !PT ;  /* 0xefffffff07077812 */ /* 0x000fe400078ec0ff */
[----:B0-----:R-:W-:-:S04]  /*17ed0*/  @!P4 IADD3 R242, P0, P3, R4, UR9, R242 ;  /* 0x0000000904f2cc10 */ /* 0x001fc8000fb1e0f2 */
[----:B------:R-:W-:Y:S02]  /*17ee0*/  @!P4 IADD3.X R243, R3, UR15, R243, P0, P3 ;  /* 0x0000000f03f3cc10 */ /* 0x000fe400087e64f3 */
[----:B------:R-:W-:Y:S02]  /*17ef0*/  ISETP.GE.AND P0, PT, R12, 0x81, PT ;  /* 0x000000810c00780c */ /* 0x000fe40003f06270 */
[----:B------:R-:W-:Y:S02]  /*17f00*/  @P4 LOP3.LUT R7, R7, 0x10000000, RZ, 0xfc, !PT ;  /* 0x1000000007074812 */ /* 0x000fe400078efcff */
[----:B------:R-:W-:Y:S01]  /*17f10*/  ISETP.LT.OR P4, PT, R0, 0x1, !P0 ;  /* 0x000000010000780c */ /* 0x000fe20004781670 */
[----:B------:R-:W-:-:S05]  /*17f20*/  FMUL R179, R179, UR14 ;  /* 0x0000000eb3b37c20 */ /* 0x000fca0008400000 */
[----:B------:R-:W-:-:S05]  /*17f30*/  F2FP.SATFINITE.E4M3.F32.PACK_AB_MERGE_C R179, RZ, R179, RZ ;  /* 0x000000b3ffb3723e */ /* 0x000fca00048070ff */
[----:B------:R0:W-:Y:S02]  /*17f40*/  @!P2 STG.E.U8 desc[UR12][R234.64+0x31], R179 ;  /* 0x000031b3ea00a986 */ /* 0x0001e4000c10110c */
[----:B0-----:R-:W0:Y:S01]  /*17f50*/  @!P4 LDC.64 R178, c[0x0][0x5c8] ;  /* 0x00017200ffb2cb82 */ /* 0x001e220000000a00 */
[----:B------:R-:W-:Y:S02]  /*17f60*/  UIMAD.WIDE.U32 UR10, UR6, 0x80, URZ ;  /* 0x00000080060a78a5 */ /* 0x000fe4000f8e003f */
[----:B------:R-:W-:-:S04]  /*17f70*/  USHF.L.U32 UR4, UR7, 0x7, URZ ;  /* 0x0000000707047899 */ /* 0x000fc8000800063f */
[----:B------:R-:W-:Y:S01]  /*17f80*/  UIADD3 UR4, UR11, UR4, URZ ;  /* 0x000000040b047290 */ /* 0x000fe2000fffe03f */
[----:B------:R-:W-:Y:S01]  /*17f90*/  LOP3.LUT P5, RZ, R6, 0x80000000, RZ, 0xc0, !PT ;  /* 0x8000000006ff7812 */ /* 0x000fe200078ac0ff */
[----:B------:R-:W-:Y:S01]  /*17fa0*/  FMUL R180, R180, UR14 ;  /* 0x0000000eb4b47c20 */ /* 0x000fe20008400000 */
[----:B------:R-:W-:Y:S01]  /*17fb0*/  FMUL R181, R181, UR14 ;  /* 0x0000000eb5b57c20 */ /* 0x000fe20008400000 */
[----:B------:R-:W-:Y:S01]  /*17fc0*/  IMAD.U32 R234, RZ, RZ, UR8 ;  /* 0x00000008ffea7e24 */ /* 0x000fe2000f8e00ff */
[----:B0-----:R-:W-:-:S04]  /*17fd0*/  @!P4 IADD3 R178, P2, P3, R4, UR10, R178 ;  /* 0x0000000a04b2cc10 */ /* 0x001fc8000fb5e0b2 */
[----:B------:R-:W-:Y:S02]  /*17fe0*/  @!P4 IADD3.X R179, R3, UR4, R179, P2, P3 ;  /* 0x0000000403b3cc10 */ /* 0x000fe400097e64b3 */
[----:B------:R-:W-:Y:S02]  /*17ff0*/  ISETP.LT.OR P4, PT, R0, 0x39, !P1 ;  /* 0x000000390000780c */ /* 0x000fe40004f81670 */
[----:B------:R-:W-:Y:S02]  /*18000*/  F2FP.SATFINITE.E4M3.F32.PACK_AB_MERGE_C R180, RZ, R180, RZ ;  /* 0x000000b4ffb4723e */ /* 0x000fe400048070ff */
[----:B------:R-:W-:Y:S01]  /*18010*/  F2FP.SATFINITE.E4M3.F32.PACK_AB_MERGE_C R181, RZ, R181, RZ ;  /* 0x000000b5ffb5723e */ /* 0x000fe200048070ff */
[----:B------:R-:W-:Y:S02]  /*18020*/  IMAD.U32 R235, RZ, RZ, UR5 ;  /* 0x00000005ffeb7e24 */ /* 0x000fe4000f8e00ff */
[----:B------:R-:W-:Y:S04]  /*18030*/  @!P6 STG.E.U8 desc[UR12][R236.64+0x38], R180 ;  /* 0x000038b4ec00e986 */ /* 0x000fe8000c10110c */
[----:B------:R0:W-:Y:S02]  /*18040*/  @!P5 STG.E.U8 desc[UR12][R10.64+0x39], R181 ;  /* 0x000039b50a00d986 */ /* 0x0001e4000c10110c */
[----:B------:R-:W-:-:S02]  /*18050*/  @!P4 IADD3 R234, P2, P3, R234, UR9, R4 ;  /* 0x00000009eaeacc10 */ /* 0x000fc4000fb5e004 */
[----:B------:R-:W-:Y:S02]  /*18060*/  LOP3.LUT R6, R6, 0xfdffffff, RZ, 0xc0, !PT ;  /* 0xfdffffff06067812 */ /* 0x000fe400078ec0ff */
[----:B------:R-:W-:Y:S01]  /*18070*/  @!P4 IADD3.X R235, R235, UR15, R3, P2, P3 ;  /* 0x0000000febebcc10 */ /* 0x000fe200097e6403 */
[----:B0-----:R-:W0:Y:S01]  /*18080*/  @!P4 LDC.64 R10, c[0x0][0x5c8] ;  /* 0x00017200ff0acb82 */ /* 0x001e220000000a00 */
[----:B------:R-:W-:Y:S02]  /*18090*/  ISETP.LT.OR P2, PT, R0, 0x3a, !P1 ;  /* 0x0000003a0000780c */ /* 0x000fe40004f41670 */
[----:B------:R-:W-:Y:S02]  /*180a0*/  @P0 LOP3.LUT R6, R6, 0x2000000, RZ, 0xfc, !PT ;  /* 0x0200000006060812 */ /* 0x000fe400078efcff */
[----:B------:R-:W-:Y:S01]  /*180b0*/  LOP3.LUT P0, RZ, R7, 0x100, RZ, 0xc0, !PT ;  /* 0x0000010007ff7812 */ /* 0x000fe2000780c0ff */
[----:B------:R-:W-:Y:S02]  /*180c0*/  IMAD.U32 R180, RZ, RZ, UR8 ;  /* 0x00000008ffb47e24 */ /* 0x000fe4000f8e00ff */
[----:B------:R-:W-:Y:S01]  /*180d0*/  IMAD.U32 R13, RZ, RZ, UR5 ;  /* 0x00000005ff0d7e24 */ /* 0x000fe2000f8e00ff */
[----:B------:R-:W-:-:S05]  /*180e0*/  LOP3.LUT R6, R6, 0xbfffffff, RZ, 0xc0, !PT ;  /* 0xbfffffff06067812 */ /* 0x000fca00078ec0ff */
[----:B------:R-:W-:Y:S01]  /*180f0*/  @!P2 IADD3 R180, P3, P6, R180, UR9, R4 ;  /* 0x00000009b4b4ac10 */ /* 0x000fe2000fe7e004 */
[----:B------:R-:W-:-:S03]  /*18100*/  FMUL R182, R182, UR14 ;  /* 0x0000000eb6b67c20 */ /* 0x000fc60008400000 */
[----:B------:R-:W-:Y:S02]  /*18110*/  @!P2 IADD3.X R13, R13, UR15, R3, P3, P6 ;  /* 0x0000000f0d0dac10 */ /* 0x000fe40009fec403 */
[----:B------:R-:W-:Y:S02]  /*18120*/  @P0 LOP3.LUT R6, R6, 0x40000000, RZ, 0xfc, !PT ;  /* 0x4000000006060812 */ /* 0x000fe400078efcff */
[----:B------:R-:W-:Y:S02]  /*18130*/  ISETP.LT.OR P3, PT, R0, 0x41, !P1 ;  /* 0x000000410000780c */ /* 0x000fe40004f61670 */
[----:B0-----:R-:W-:Y:S02]  /*18140*/  @!P4 IADD3 R10, P0, R234, R10, RZ ;  /* 0x0000000aea0ac210 */ /* 0x001fe40007f1e0ff */
[----:B------:R-:W-:Y:S01]  /*18150*/  F2FP.SATFINITE.E4M3.F32.PACK_AB_MERGE_C R182, RZ, R182, RZ ;  /* 0x000000b6ffb6723e */ /* 0x000fe200048070ff */
[----:B------:R-:W-:Y:S02]  /*18160*/  IMAD.U32 R181, RZ, RZ, UR8 ;  /* 0x00000008ffb57e24 */ /* 0x000fe4000f8e00ff */
[----:B------:R-:W-:-:S02]  /*18170*/  @!P4 IMAD.X R11, R235, 0x1, R11, P0 ;  /* 0x00000001eb0bc824 */ /* 0x000fc400000e060b */
[----:B------:R-:W-:-:S03]  /*18180*/  IMAD.U32 R234, RZ, RZ, UR5 ;  /* 0x00000005ffea7e24 */ /* 0x000fc6000f8e00ff */
[----:B------:R0:W-:Y:S01]  /*18190*/  @!P4 STG.E.U8 desc[UR12][R10.64+0x38], R182 ;  /* 0x000038b60a00c986 */ /* 0x0001e2000c10110c */
[----:B------:R-:W-:-:S04]  /*181a0*/  @!P3 IADD3 R181, P5, P6, R181, UR9, R4 ;  /* 0x00000009b5b5bc10 */ /* 0x000fc8000febe004 */
[----:B------:R-:W-:Y:S01]  /*181b0*/  @!P3 IADD3.X R234, R234, UR15, R3, P5, P6 ;  /* 0x0000000feaeabc10 */ /* 0x000fe2000afec403 */
[----:B0-----:R-:W0:Y:S01]  /*181c0*/  @!P2 LDC.64 R10, c[0x0][0x5c8] ;  /* 0x00017200ff0aab82 */ /* 0x001e220000000a00 */
[C---:B------:R-:W-:Y:S01]  /*181d0*/  ISETP.LT.OR P5, PT, R0.reuse, 0x42, !P1 ;  /* 0x000000420000780c */ /* 0x040fe20004fa1670 */
[----:B------:R-:W-:Y:S02]  /*181e0*/  IMAD.U32 R182, RZ, RZ, UR8 ;  /* 0x00000008ffb67e24 */ /* 0x000fe4000f8e00ff */
[----:B------:R-:W-:Y:S01]  /*181f0*/  IMAD.U32 R235, RZ, RZ, UR5 ;  /* 0x00000005ffeb7e24 */ /* 0x000fe2000f8e00ff */
[----:B------:R-:W-:-:S09]  /*18200*/  ISETP.LT.OR P0, PT, R0, 0x49, !P1 ;  /* 0x000000490000780c */ /* 0x000fd20004f01670 */
[----:B------:R-:W-:-:S04]  /*18210*/  @!P5 IADD3 R182, P4, P6, R182, UR9, R4 ;  /* 0x00000009b6b6dc10 */ /* 0x000fc8000fe9e004 */
[----:B------:R-:W-:Y:S02]  /*18220*/  @!P5 IADD3.X R235, R235, UR15, R3, P4, P6 ;  /* 0x0000000febebdc10 */ /* 0x000fe4000a7ec403 */
[----:B0-----:R-:W-:-:S05]  /*18230*/  @!P2 IADD3 R10, P4, R180, R10, RZ ;  /* 0x0000000ab40aa210 */ /* 0x001fca0007f9e0ff */
[----:B------:R-:W-:Y:S02]  /*18240*/  @!P2 IMAD.X R11, R13, 0x1, R11, P4 ;  /* 0x000000010d0ba824 */ /* 0x000fe400020e060b */
[----:B------:R-:W-:Y:S02]  /*18250*/  IMAD.U32 R13, RZ, RZ, UR8 ;  /* 0x00000008ff0d7e24 */ /* 0x000fe4000f8e00ff */
[----:B------:R-:W-:-:S03]  /*18260*/  IMAD.U32 R180, RZ, RZ, UR5 ;  /* 0x00000005ffb47e24 */ /* 0x000fc6000f8e00ff */
[----:B------:R-:W-:Y:S01]  /*18270*/  @!P0 IADD3 R13, P4, P6, R13, UR9, R4 ;  /* 0x000000090d0d8c10 */ /* 0x000fe2000fe9e004 */
[----:B------:R-:W-:-:S03]  /*18280*/  FMUL R183, R183, UR14 ;  /* 0x0000000eb7b77c20 */ /* 0x000fc60008400000 */
[----:B------:R-:W-:Y:S02]  /*18290*/  @!P0 IADD3.X R180, R180, UR15, R3, P4, P6 ;  /* 0x0000000fb4b48c10 */ /* 0x000fe4000a7ec403 */
[----:B------:R-:W-:Y:S01]  /*182a0*/  LOP3.LUT P0, RZ, R6, 0x40000000, RZ, 0xc0, !PT ;  /* 0x4000000006ff7812 */ /* 0x000fe2000780c0ff */
[----:B------:R-:W-:Y:S01]  /*182b0*/  FMUL R184, R184, UR14 ;  /* 0x0000000eb8b87c20 */ /* 0x000fe20008400000 */
[----:B------:R-:W-:Y:S02]  /*182c0*/  F2FP.SATFINITE.E4M3.F32.PACK_AB_MERGE_C R183, RZ, R183, RZ ;  /* 0x000000b7ffb7723e */ /* 0x000fe400048070ff */
[C---:B------:R-:W-:Y:S02]  /*182d0*/  ISETP.LT.OR P6, PT, R0.reuse, 0x4a, !P1 ;  /* 0x0000004a0000780c */ /* 0x040fe40004fc1670 */
[----:B------:R-:W-:Y:S01]  /*182e0*/  F2FP.SATFINITE.E4M3.F32.PACK_AB_MERGE_C R184, RZ, R184, RZ ;  /* 0x000000b8ffb8723e */ /* 0x000fe200048070ff */
[----:B------:R0:W-:Y:S06]  /*182f0*/  @!P2 STG.E.U8 desc[UR12][R10.64+0x39], R183 ;  /* 0x000039b70a00a986 */ /* 0x0001ec000c10110c */
[----:B------:R1:W-:Y:S01]  /*18300*/  @!P0 STG.E.U8 desc[UR12][R160.64+0x40], R184 ;  /* 0x000040b8a0008986 */ /* 0x0003e2000c10110c */
[----:B------:R-:W-:Y:S01]  /*18310*/  ISETP.LT.OR P0, PT, R0, 0x51, !P1 ;  /* 0x000000510000780c */ /* 0x000fe20004f01670 */
[----:B0-----:R-:W-:-:S02]  /*18320*/  IMAD.U32 R10, RZ, RZ, UR8 ;  /* 0x00000008ff0a7e24 */ /* 0x001fc4000f8e00ff */
[----:B------:R-:W-:Y:S02]  /*18330*/  IMAD.U32 R11, RZ, RZ, UR5 ;  /* 0x00000005ff0b7e24 */ /* 0x000fe4000f8e00ff */
[----:B------:R-:W-:Y:S01]  /*18340*/  IMAD.U32 R183, RZ, RZ, UR8 ;  /* 0x00000008ffb77e24 */ /* 0x000fe2000f8e00ff */
[----:B------:R-:W-:Y:S01]  /*18350*/  @!P6 IADD3 R10, P2, P4, R10, UR9, R4 ;  /* 0x000000090a0aec10 */ /* 0x000fe2000fc5e004 */
[----:B------:R-:W-:Y:S01]  /*18360*/  IMAD.U32 R237, RZ, RZ, UR5 ;  /* 0x00000005ffed7e24 */ /* 0x000fe2000f8e00ff */
[----:B------:R-:W-:Y:S02]  /*18370*/  LOP3.LUT R6, R6, 0xfbffffff, RZ, 0xc0, !PT ;  /* 0xfbffffff06067812 */ /* 0x000fe400078ec0ff */
[----:B------:R-:W-:-:S03]  /*18380*/  @!P6 IADD3.X R11, R11, UR15, R3, P2, P4 ;  /* 0x0000000f0b0bec10 */ /* 0x000fc600097e8403 */
[----:B------:R-:W-:Y:S02]  /*18390*/  @!P0 IADD3 R183, P2, P4, R183, UR9, R4 ;  /* 0x00000009b7b78c10 */ /* 0x000fe4000fc5e004 */
[----:B------:R-:W-:Y:S02]  /*183a0*/  @P0 LOP3.LUT R6, R6, 0x4000000, RZ, 0xfc, !PT ;  /* 0x0400000006060812 */ /* 0x000fe400078efcff */
[----:B------:R-:W-:Y:S02]  /*183b0*/  @!P0 IADD3.X R237, R237, UR15, R3, P2, P4 ;  /* 0x0000000feded8c10 */ /* 0x000fe400097e8403 */
[----:B------:R-:W-:Y:S01]  /*183c0*/  LOP3.LUT P0, RZ, R7, 0x8, RZ, 0xc0, !PT ;  /* 0x0000000807ff7812 */ /* 0x000fe2000780c0ff */
[----:B------:R-:W-:-:S05]  /*183d0*/  FMUL R185, R185, UR14 ;  /* 0x0000000eb9b97c20 */ /* 0x000fca0008400000 */
[----:B------:R-:W-:Y:S02]  /*183e0*/  F2FP.SATFINITE.E4M3.F32.PACK_AB_MERGE_C R185, RZ, R185, RZ ;  /* 0x000000b9ffb9723e */ /* 0x000fe400048070ff */
[----:B------:R-:W-:-:S05]  /*183f0*/  ISETP.LT.OR P4, PT, R0, 0x52, !P1 ;  /* 0x000000520000780c */ /* 0x000fca0004f81670 */
[----:B------:R0:W-:Y:S01]  /*18400*/  @!P0 STG.E.U8 desc[UR12][R152.64+0x41], R185 ;  /* 0x000041b998008986 */ /* 0x0001e2000c10110c */
[----:B-1----:R-:W-:Y:S01]  /*18410*/  IMAD.U32 R160, RZ, RZ, UR8 ;  /* 0x00000008ffa07e24 */ /* 0x002fe2000f8e00ff */
[----:B0-----:R-:W0:Y:S01]  /*18420*/  @!P3 LDC.64 R152, c[0x0][0x5c8] ;  /* 0x00017200ff98bb82 */ /* 0x001e220000000a00 */
[----:B------:R-:W-:-:S05]  /*18430*/  IMAD.U32 R161, RZ, RZ, UR5 ;  /* 0x00000005ffa17e24 */ /* 0x000fca000f8e00ff */
[----:B------:R-:W-:-:S04]  /*18440*/  @!P4 IADD3 R160, P2, P6, R160, UR9, R4 ;  /* 0x00000009a0a0cc10 */ /* 0x000fc8000fe5e004 */
[----:B------:R-:W-:Y:S02]  /*18450*/  @!P4 IADD3.X R161, R161, UR15, R3, P2, P6 ;  /* 0x0000000fa1a1cc10 */ /* 0x000fe400097ec403 */
[----:B------:R-:W-:Y:S01]  /*18460*/  ISETP.LT.OR P2, PT, R0, 0x59, !P1 ;  /* 0x000000590000780c */ /* 0x000fe20004f41670 */
[----:B------:R-:W-:Y:S01]  /*18470*/  FMUL R186, R186, UR14 ;  /* 0x0000000ebaba7c20 */ /* 0x000fe20008400000 */
[----:B------:R-:W-:Y:S01]  /*18480*/  LOP3.LUT R6, R6, 0xf7ffffff, RZ, 0xc0, !PT ;  /* 0xf7ffffff06067812 */ /* 0x000fe200078ec0ff */
[----:B------:R-:W-:-:S03]  /*18490*/  IMAD.U32 R185, RZ, RZ, UR8 ;  /* 0x00000008ffb97e24 */ /* 0x000fc6000f8e00ff */
[----:B------:R-:W-:Y:S01]  /*184a0*/  F2FP.SATFINITE.E4M3.F32.PACK_AB_MERGE_C R186, RZ, R186, RZ ;  /* 0x000000baffba723e */ /* 0x000fe200048070ff */
[----:B------:R-:W-:Y:S01]  /*184b0*/  IMAD.U32 R184, RZ, RZ, UR5 ;  /* 0x00000005ffb87e24 */ /* 0x000fe2000f8e00ff */
[----:B------:R-:W-:Y:S02]  /*184c0*/  @P4 LOP3.LUT R6, R6, 0x8000000, RZ, 0xfc, !PT ;  /* 0x0800000006064812 */ /* 0x000fe400078efcff */
[----:B0-----:R-:W-:-:S05]  /*184d0*/  @!P3 IADD3 R152, P0, R181, R152, RZ ;  /* 0x00000098b598b210 */ /* 0x001fca0007f1e0ff */
[----:B------:R-:W-:Y:S01]  /*184e0*/  @!P3 IMAD.X R153, R234, 0x1, R153, P0 ;  /* 0x00000001ea99b824 */ /* 0x000fe200000e0699 */
[----:B------:R-:W-:-:S04]  /*184f0*/  @!P2 IADD3 R181, P4, P6, R185, UR9, R4 ;  /* 0x00000009b9b5ac10 */ /* 0x000fc8000fe9e004 */
[----:B------:R0:W-:Y:S01]  /*18500*/  @!P3 STG.E.U8 desc[UR12][R152.64+0x40], R186 ;  /* 0x000040ba9800b986 */ /* 0x0001e2000c10110c */
[----:B------:R-:W-:Y:S02]  /*18510*/  @!P2 IADD3.X R184, R184, UR15, R3, P4, P6 ;  /* 0x0000000fb8b8ac10 */ /* 0x000fe4000a7ec403 */
[----:B------:R-:W-:Y:S02]  /*18520*/  LOP3.LUT P4, RZ, R7, 0x800, RZ, 0xc0, !PT ;  /* 0x0000080007ff7812 */ /* 0x000fe4000788c0ff */
[----:B------:R-:W-:Y:S01]  /*18530*/  ISETP.LT.OR P3, PT, R0, 0x5a, !P1 ;  /* 0x0000005a0000780c */ /* 0x000fe20004f61670 */
[----:B0-----:R-:W0:Y:S01]  /*18540*/  @!P5 LDC.64 R152, c[0x0][0x5c8] ;  /* 0x00017200ff98db82 */ /* 0x001e220000000a00 */
[----:B------:R-:W-:Y:S01]  /*18550*/  LOP3.LUT R6, R6, 0xdfffffff, RZ, 0xc0, !PT ;  /* 0xdfffffff06067812 */ /* 0x000fe200078ec0ff */
[----:B------:R-:W-:-:S08]  /*18560*/  IMAD.U32 R186, RZ, RZ, UR8 ;  /* 0x00000008ffba7e24 */ /* 0x000fd0000f8e00ff */
[----:B------:R-:W-:Y:S01]  /*18570*/  @P4 LOP3.LUT R6, R6, 0x20000000, RZ, 0xfc, !PT ;  /* 0x2000000006064812 */ /* 0x000fe200078efcff */
[----:B------:R-:W-:Y:S01]  /*18580*/  IMAD.U32 R185, RZ, RZ, UR5 ;  /* 0x00000005ffb97e24 */ /* 0x000fe2000f8e00ff */
[----:B------:R-:W-:Y:S02]  /*18590*/  ISETP.LT.OR P4, PT, R0, 0x61, !P1 ;  /* 0x000000610000780c */ /* 0x000fe40004f81670 */
[----:B------:R-:W-:Y:S02]  /*185a0*/  @!P3 IADD3 R186, P0, P6, R186, UR9, R4 ;  /* 0x00000009bababc10 */ /* 0x000fe4000fe1e004 */
[----:B------:R-:W-:Y:S02]  /*185b0*/  LOP3.LUT R6, R6, 0xefffffff, RZ, 0xc0, !PT ;  /* 0xefffffff06067812 */ /* 0x000fe400078ec0ff */
[----:B------:R-:W-:Y:S01]  /*185c0*/  @!P3 IADD3.X R185, R185, UR15, R3, P0, P6 ;  /* 0x0000000fb9b9bc10 */ /* 0x000fe200087ec403 */
[----:B------:R-:W-:Y:S01]  /*185d0*/  IMAD.U32 R234, RZ, RZ, UR5 ;  /* 0x00000005ffea7e24 */ /* 0x000fe2000f8e00ff */
[----:B------:R-:W-:-:S02]  /*185e0*/  @P2 LOP3.LUT R6, R6, 0x10000000, RZ, 0xfc, !PT ;  /* 0x1000000006062812 */ /* 0x000fc400078efcff */
[----:B0-----:R-:W-:Y:S01]  /*185f0*/  @!P5 IADD3 R152, P6, R182, R152, RZ ;  /* 0x00000098b698d210 */ /* 0x001fe20007fde0ff */
[----:B------:R-:W-:Y:S01]  /*18600*/  IMAD.U32 R182, RZ, RZ, UR8 ;  /* 0x00000008ffb67e24 */ /* 0x000fe2000f8e00ff */
[----:B------:R-:W-:-:S03]  /*18610*/  LOP3.LUT P0, RZ, R7, 0x400, RZ, 0xc0, !PT ;  /* 0x0000040007ff7812 */ /* 0x000fc6000780c0ff */
[----:B------:R-:W-:Y:S01]  /*18620*/  @!P5 IMAD.X R153, R235, 0x1, R153, P6 ;  /* 0x00000001eb99d824 */ /* 0x000fe200030e0699 */
[----:B------:R-:W-:Y:S02]  /*18630*/  @!P4 IADD3 R182, P2, P6, R182, UR9, R4 ;  /* 0x00000009b6b6cc10 */ /* 0x000fe4000fe5e004 */
[----:B------:R-:W-:Y:S02]  /*18640*/  LOP3.LUT R7, R7, 0xffffffdf, RZ, 0xc0, !PT ;  /* 0xffffffdf07077812 */ /* 0x000fe400078ec0ff */
[----:B------:R-:W-:Y:S01]  /*18650*/  @!P4 IADD3.X R234, R234, UR15, R3, P2, P6 ;  /* 0x0000000feaeacc10 */ /* 0x000fe200097ec403 */
[----:B------:R-:W-:Y:S01]  /*18660*/  FMUL R187, R187, UR14 ;  /* 0x0000000ebbbb7c20 */ /* 0x000fe20008400000 */
[----:B------:R-:W-:Y:S02]  /*18670*/  ISETP.LT.OR P2, PT, R0, 0x62, !P1 ;  /* 0x000000620000780c */ /* 0x000fe40004f41670 */
[----:B------:R-:W-:Y:S02]  /*18680*/  @P4 LOP3.LUT R7, R7, 0x20, RZ, 0xfc, !PT ;  /* 0x0000002007074812 */ /* 0x000fe400078efcff */
[----:B------:R-:W-:Y:S01]  /*18690*/  LOP3.LUT P4, RZ, R6, 0x20000000, RZ, 0xc0, !PT ;  /* 0x2000000006ff7812 */ /* 0x000fe2000788c0ff */
[----:B------:R-:W-:Y:S01]  /*186a0*/  FMUL R188, R188, UR14 ;  /* 0x0000000ebcbc7c20 */ /* 0x000fe20008400000 */
[----:B------:R-:W-:Y:S01]  /*186b0*/  F2FP.SATFINITE.E4M3.F32.PACK_AB_MERGE_C R187, RZ, R187, RZ ;  /* 0x000000bbffbb723e */ /* 0x000fe200048070ff */
[----:B------:R-:W-:Y:S01]  /*186c0*/  IMAD.U32 R235, RZ, RZ, UR8 ;  /* 0x00000008ffeb7e24 */ /* 0x000fe2000f8e00ff */
[----:B------:R-:W-:-:S02]  /*186d0*/  LOP3.LUT R7, R7, 0xfffffff7, RZ, 0xc0, !PT ;  /* 0xfffffff707077812 */ /* 0x000fc400078ec0ff */
[----:B------:R-:W-:Y:S01]  /*186e0*/  F2FP.SATFINITE.E4M3.F32.PACK_AB_MERGE_C R188, RZ, R188, RZ ;  /* 0x000000bcffbc723e */ /* 0x000fe200048070ff */
[----:B------:R0:W-:Y:S02]  /*186f0*/  @!P5 STG.E.U8 desc[UR12][R152.64+0x41], R187 ;  /* 0x000041bb9800d986 */ /* 0x0001e4000c10110c */
[----:B------:R-:W-:Y:S02]  /*18700*/  @!P2 IADD3 R235, P5, P6, R235, UR9, R4 ;  /* 0x00000009ebebac10 */ /* 0x000fe4000febe004 */
[----:B------:R-:W-:Y:S02]  /*18710*/  @P2 LOP3.LUT R7, R7, 0x8, RZ, 0xfc, !PT ;  /* 0x0000000807072812 */ /* 0x000fe400078efcff */
[----:B------:R1:W-:Y:S01]  /*18720*/  @!P4 STG.E.U8 desc[UR12][R162.64+0x48], R188 ;  /* 0x000048bca200c986 */ /* 0x0003e2000c10110c */
[----:B------:R-:W-:Y:S01]  /*18730*/  ISETP.LT.OR P4, PT, R0, 0x49, !P1 ;  /* 0x000000490000780c */ /* 0x000fe20004f81670 */
[----:B0-----:R-:W-:-:S05]  /*18740*/  IMAD.U32 R187, RZ, RZ, UR5 ;  /* 0x00000005ffbb7e24 */ /* 0x001fca000f8e00ff */
[----:B------:R-:W-:Y:S02]  /*18750*/  @!P2 IADD3.X R187, R187, UR15, R3, P5, P6 ;  /* 0x0000000fbbbbac10 */ /* 0x000fe4000afec403 */
[----:B------:R-:W-:Y:S01]  /*18760*/  ISETP.LT.OR P2, PT, R0, 0x69, !P1 ;  /* 0x000000690000780c */ /* 0x000fe20004f41670 */
[----:B-1----:R-:W-:-:S04]  /*18770*/  IMAD.U32 R163, RZ, RZ, UR8 ;  /* 0x00000008ffa37e24 */ /* 0x002fc8000f8e00ff */
[----:B------:R-:W0:Y:S01]  /*18780*/  @!P4 LDC.64 R152, c[0x0][0x5c8] ;  /* 0x00017200ff98cb82 */ /* 0x000e220000000a00 */
[----:B------:R-:W-:Y:S01]  /*18790*/  IMAD.U32 R236, RZ, RZ, UR5 ;  /* 0x00000005ffec7e24 */ /* 0x000fe2000f8e00ff */
[----:B------:R-:W-:-:S06]  /*187a0*/  LOP3.LUT R7, R7, 0xffdfffff, RZ, 0xc0, !PT ;  /* 0xffdfffff07077812 */ /* 0x000fcc00078ec0ff */
[----:B------:R-:W-:Y:S02]  /*187b0*/  @!P2 IADD3 R163, P5, P6, R163, UR9, R4 ;  /* 0x00000009a3a3ac10 */ /* 0x000fe4000febe004 */
[----:B------:R-:W-:Y:S02]  /*187c0*/  @P2 LOP3.LUT R7, R7, 0x200000, RZ, 0xfc, !PT ;  /* 0x0020000007072812 */ /* 0x000fe400078efcff */
[----:B------:R-:W-:Y:S02]  /*187d0*/  @!P2 IADD3.X R236, R236, UR15, R3, P5, P6 ;  /* 0x0000000fececac10 */ /* 0x000fe4000afec403 */
[----:B------:R-:W-:Y:S01]  /*187e0*/  ISETP.LT.OR P2, PT, R0, 0x6a, !P1 ;  /* 0x0000006a0000780c */ /* 0x000fe20004f41670 */
[----:B------:R-:W-:Y:S01]  /*187f0*/  IMAD.U32 R188, RZ, RZ, UR8 ;  /* 0x00000008ffbc7e24 */ /* 0x000fe2000f8e00ff */
[----:B------:R-:W-:Y:S01]  /*18800*/  LOP3.LUT R7, R7, 0xffefffff, RZ, 0xc0, !PT ;  /* 0xffefffff07077812 */ /* 0x000fe200078ec0ff */
[----:B------:R-:W-:Y:S02]  /*18810*/  IMAD.U32 R162, RZ, RZ, UR5 ;  /* 0x00000005ffa27e24 */ /* 0x000fe4000f8e00ff */
[----:B------:R-:W-:Y:S01]  /*18820*/  FMUL R189, R189, UR14 ;  /* 0x0000000ebdbd7c20 */ /* 0x000fe20008400000 */
[----:B------:R-:W-:-:S07]  /*18830*/  FMUL R190, R190, UR14 ;  /* 0x0000000ebebe7c20 */ /* 0x000fce0008400000 */
[----:B------:R-:W-:Y:S02]  /*18840*/  @!P2 IADD3 R188, P5, P6, R188, UR9, R4 ;  /* 0x00000009bcbcac10 */ /* 0x000fe4000febe004 */
[----:B------:R-:W-:Y:S02]  /*18850*/  @P2 LOP3.LUT R7, R7, 0x100000, RZ, 0xfc, !PT ;  /* 0x0010000007072812 */ /* 0x000fe400078efcff */
[----:B------:R-:W-:Y:S02]  /*18860*/  @!P2 IADD3.X R162, R162, UR15, R3, P5, P6 ;  /* 0x0000000fa2a2ac10 */ /* 0x000fe4000afec403 */
[----:B0-----:R-:W-:Y:S02]  /*18870*/  @!P4 IADD3 R152, P2, R13, R152, RZ ;  /* 0x000000980d98c210 */ /* 0x001fe40007f5e0ff */
[----:B------:R-:W-:Y:S02]  /*18880*/  F2FP.SATFINITE.E4M3.F32.PACK_AB_MERGE_C R189, RZ, R189, RZ ;  /* 0x000000bdffbd723e */ /* 0x000fe400048070ff */
[----:B------:R-:W-:Y:S01]  /*18890*/  F2FP.SATFINITE.E4M3.F32.PACK_AB_MERGE_C R190, RZ, R190, RZ ;  /* 0x000000beffbe723e */ /* 0x000fe200048070ff */
[----:B------:R-:W-:-:S02]  /*188a0*/  @!P4 IMAD.X R153, R180, 0x1, R153, P2 ;  /* 0x00000001b499c824 */ /* 0x000fc400010e0699 */
[----:B------:R-:W-:Y:S04]  /*188b0*/  @!P0 STG.E.U8 desc[UR12][R164.64+0x49], R189 ;  /* 0x000049bda4008986 */ /* 0x000fe8000c10110c */
[----:B------:R0:W-:Y:S01]  /*188c0*/  @!P4 STG.E.U8 desc[UR12][R152.64+0x48], R190 ;  /* 0x000048be9800c986 */ /* 0x0001e2000c10110c */
[C---:B------:R-:W-:Y:S02]  /*188d0*/  ISETP.LT.OR P4, PT, R0.reuse, 0x4a, !P1 ;  /* 0x0000004a0000780c */ /* 0x040fe40004f81670 */
[C---:B------:R-:W-:Y:S02]  /*188e0*/  ISETP.LT.OR P0, PT, R0.reuse, 0x71, !P1 ;  /* 0x000000710000780c */ /* 0x040fe40004f01670 */
[----:B------:R-:W-:-:S09]  /*188f0*/  ISETP.LT.OR P2, PT, R0, 0x72, !P1 ;  /* 0x000000720000780c */ /* 0x000fd20004f41670 */
[----:B0-----:R-:W0:Y:S01]  /*18900*/  @!P4 LDC.64 R152, c[0x0][0x5c8] ;  /* 0x00017200ff98cb82 */ /* 0x001e220000000a00 */
[----:B------:R-:W-:Y:S02]  /*18910*/  IMAD.U32 R164, RZ, RZ, UR8 ;  /* 0x00000008ffa47e24 */ /* 0x000fe4000f8e00ff */
[----:B------:R-:W-:Y:S02]  /*18920*/  IMAD.U32 R189, RZ, RZ, UR5 ;  /* 0x00000005ffbd7e24 */ /* 0x000fe4000f8e00ff */
[----:B------:R-:W-:Y:S01]  /*18930*/  IMAD.U32 R244, RZ, RZ, UR8 ;  /* 0x00000008fff47e24 */ /* 0x000fe2000f8e00ff */
[----:B------:R-:W-:Y:S02]  /*18940*/  @!P0 IADD3 R13, P5, P6, R164, UR9, R4 ;  /* 0x00000009a40d8c10 */ /* 0x000fe4000febe004 */
[----:B------:R-:W-:Y:S01]  /*18950*/  LOP3.LUT R7, R7, 0xff7fffff, RZ, 0xc0, !PT ;  /* 0xff7fffff07077812 */ /* 0x000fe200078ec0ff */
[----:B------:R-:W-:Y:S01]  /*18960*/  IMAD.U32 R245, RZ, RZ, UR5 ;  /* 0x00000005fff57e24 */ /* 0x000fe2000f8e00ff */
[----:B------:R-:W-:-:S02]  /*18970*/  @!P0 IADD3.X R189, R189, UR15, R3, P5, P6 ;  /* 0x0000000fbdbd8c10 */ /* 0x000fc4000afec403 */
[----:B------:R-:W-:Y:S02]  /*18980*/  @!P2 IADD3 R244, P5, P6, R244, UR9, R4 ;  /* 0x00000009f4f4ac10 */ /* 0x000fe4000febe004 */
[----:B------:R-:W-:Y:S01]  /*18990*/  @P0 LOP3.LUT R7, R7, 0x800000, RZ, 0xfc, !PT ;  /* 0x0080000007070812 */ /* 0x000fe200078efcff */
[----:B------:R-:W-:Y:S01]  /*189a0*/  FMUL R191, R191, UR14 ;  /* 0x0000000ebfbf7c20 */ /* 0x000fe20008400000 */
[----:B------:R-:W-:Y:S02]  /*189b0*/  @!P2 IADD3.X R245, R245, UR15, R3, P5, P6 ;  /* 0x0000000ff5f5ac10 */ /* 0x000fe4000afec403 */
[C---:B------:R-:W-:Y:S02]  /*189c0*/  LOP3.LUT P0, RZ, R7.reuse, 0x8000, RZ, 0xc0, !PT ;  /* 0x0000800007ff7812 */ /* 0x040fe4000780c0ff */
[----:B------:R-:W-:Y:S02]  /*189d0*/  LOP3.LUT R7, R7, 0xfff7ffff, RZ, 0xc0, !PT ;  /* 0xfff7ffff07077812 */ /* 0x000fe400078ec0ff */
[----:B0-----:R-:W-:Y:S01]  /*189e0*/  @!P4 IADD3 R10, P5, R10, R152, RZ ;  /* 0x000000980a0ac210 */ /* 0x001fe20007fbe0ff */
[----:B------:R-:W-:Y:S01]  /*189f0*/  FMUL R192, R192, UR14 ;  /* 0x0000000ec0c07c20 */ /* 0x000fe20008400000 */
[----:B------:R-:W-:-:S02]  /*18a00*/  @P2 LOP3.LUT R7, R7, 0x80000, RZ, 0xfc, !PT ;  /* 0x0008000007072812 */ /* 0x000fc400078efcff */
[----:B------:R-:W-:Y:S01]  /*18a10*/  F2FP.SATFINITE.E4M3.F32.PACK_AB_MERGE_C R191, RZ, R191, RZ ;  /* 0x000000bfffbf723e */ /* 0x000fe200048070ff */
[----:B------:R-:W-:Y:S01]  /*18a20*/  @!P4 IMAD.X R11, R11, 0x1, R153, P5 ;  /* 0x000000010b0bc824 */ /* 0x000fe200028e0699 */
[C---:B------:R-:W-:Y:S02]  /*18a30*/  ISETP.LT.OR P2, PT, R0.reuse, 0x79, !P1 ;  /* 0x000000790000780c */ /* 0x040fe40004f41670 */
[----:B------:R-:W-:Y:S02]  /*18a40*/  F2FP.SATFINITE.E4M3.F32.PACK_AB_MERGE_C R192, RZ, R192, RZ ;  /* 0x000000c0ffc0723e */ /* 0x000fe400048070ff */
[----:B------:R0:W-:Y:S01]  /*18a50*/  @!P4 STG.E.U8 desc[UR12][R10.64+0x49], R191 ;  /* 0x000049bf0a00c986 */ /* 0x0001e2000c10110c */
[----:B------:R-:W-:Y:S01]  /*18a60*/  ISETP.LT.OR P4, PT, R0, 0x7a, !P1 ;  /* 0x0000007a0000780c */ /* 0x000fe20004f81670 */
[----:B------:R-:W-:Y:S02]  /*18a70*/  IMAD.U32 R252, RZ, RZ, UR8 ;  /* 0x00000008fffc7e24 */ /* 0x000fe4000f8e00ff */
[----:B------:R-:W-:Y:S01]  /*18a80*/  @!P0 STG.E.U8 desc[UR12][R166.64+0x50], R192 ;  /* 0x000050c0a6008986 */ /* 0x000fe2000c10110c */
[----:B------:R-:W-:Y:S01]  /*18a90*/  LOP3.LUT P0, RZ, R6, 0x4000000, RZ, 0xc0, !PT ;  /* 0x0400000006ff7812 */ /* 0x000fe2000780c0ff */
[----:B------:R-:W-:-:S03]  /*18aa0*/  IMAD.U32 R152, RZ, RZ, UR5 ;  /* 0x00000005ff987e24 */ /* 0x000fc6000f8e00ff */
[--C-:B------:R-:W-:Y:S01]  /*18ab0*/  @!P2 IADD3 R252, P5, P6, R252, UR9, R4.reuse ;  /* 0x00000009fcfcac10 */ /* 0x100fe2000febe004 */
[----:B0-----:R-:W-:Y:S01]  /*18ac0*/  IMAD.U32 R11, RZ, RZ, UR8 ;  /* 0x00000008ff0b7e24 */ /* 0x001fe2000f8e00ff */
[----:B------:R-:W-:Y:S01]  /*18ad0*/  LOP3.LUT R7, R7, 0xfffbffff, RZ, 0xc0, !PT ;  /* 0xfffbffff07077812 */ /* 0x000fe200078ec0ff */
[----:B------:R-:W-:Y:S01]  /*18ae0*/  IMAD.U32 R10, RZ, RZ, UR5 ;  /* 0x00000005ff0a7e24 */ /* 0x000fe2000f8e00ff */
[--C-:B------:R-:W-:Y:S02]  /*18af0*/  @!P2 IADD3.X R46, R152, UR15, R3.reuse, P5, P6 ;  /* 0x0000000f982eac10 */ /* 0x100fe4000afec403 */
[----:B------:R-:W-:Y:S02]  /*18b00*/  @!P4 IADD3 R45, P1, P5, R11, UR9, R4 ;  /* 0x000000090b2dcc10 */ /* 0x000fe4000fd3e004 */
[----:B------:R-:W-:Y:S02]  /*18b10*/  @P2 LOP3.LUT R7, R7, 0x40000, RZ, 0xfc, !PT ;  /* 0x0004000007072812 */ /* 0x000fe400078efcff */
[----:B------:R-:W-:-:S02]  /*18b20*/  @!P4 IADD3.X R44, R10, UR15, R3, P1, P5 ;  /* 0x0000000f0a2ccc10 */ /* 0x000fc40008fea403 */
[----:B------:R-:W0:Y:S01]  /*18b30*/  @!P0 LDC.64 R10, c[0x0][0x5c8] ;  /* 0x00017200ff0a8b82 */ /* 0x000e220000000a00 */
[C---:B------:R-:W-:Y:S02]  /*18b40*/  LOP3.LUT P6, RZ, R7.reuse, 0x200, RZ, 0xc0, !PT ;  /* 0x0000020007ff7812 */ /* 0x040fe400078cc0ff */
[----:B------:R-:W-:-:S04]  /*18b50*/  LOP3.LUT R7, R7, 0xfffdffff, RZ, 0xc0, !PT ;  /* 0xfffdffff07077812 */ /* 0x000fc800078ec0ff */
[----:B------:R-:W-:Y:S01]  /*18b60*/  @P4 LOP3.LUT R7, R7, 0x20000, RZ, 0xfc, !PT ;  /* 0x0002000007074812 */ /* 0x000fe200078efcff */
[----:B------:R-:W-:-:S03]  /*18b70*/  FMUL R193, R193, UR14 ;  /* 0x0000000ec1c17c20 */ /* 0x000fc60008400000 */
[----:B------:R-:W-:Y:S02]  /*18b80*/  LOP3.LUT P1, RZ, R7, 0x4000, RZ, 0xc0, !PT ;  /* 0x0000400007ff7812 */ /* 0x000fe4000782c0ff */
[----:B------:R-:W-:Y:S02]  /*18b90*/  F2FP.SATFINITE.E4M3.F32.PACK_AB_MERGE_C R193, RZ, R193, RZ ;  /* 0x000000c1ffc1723e */ /* 0x000fe400048070ff */
[----:B------:R-:W-:Y:S01]  /*18ba0*/  LOP3.LUT P4, RZ, R6, 0x8000000, RZ, 0xc0, !PT ;  /* 0x0800000006ff7812 */ /* 0x000fe2000788c0ff */
[----:B------:R-:W-:-:S08]  /*18bb0*/  FMUL R194, R194, UR14 ;  /* 0x0000000ec2c27c20 */ /* 0x000fd00008400000 */
[----:B------:R-:W-:Y:S01]  /*18bc0*/  @!P1 STG.E.U8 desc[UR12][R154.64+0x51], R193 ;  /* 0x000051c19a009986 */ /* 0x000fe2000c10110c */
[----:B0-----:R-:W-:Y:S02]  /*18bd0*/  @!P0 IADD3 R10, P1, R183, R10, RZ ;  /* 0x0000000ab70a8210 */ /* 0x001fe40007f3e0ff */
[----:B------:R-:W-:-:S03]  /*18be0*/  F2FP.SATFINITE.E4M3.F32.PACK_AB_MERGE_C R194, RZ, R194, RZ ;  /* 0x000000c2ffc2723e */ /* 0x000fc600048070ff */
[----:B------:R-:W-:-:S05]  /*18bf0*/  @!P0 IMAD.X R11, R237, 0x1, R11, P1 ;  /* 0x00000001ed0b8824 */ /* 0x000fca00008e060b */
[----:B------:R0:W-:Y:S01]  /*18c00*/  @!P0 STG.E.U8 desc[UR12][R10.64+0x50], R194 ;  /* 0x000050c20a008986 */ /* 0x0001e2000c10110c */
[----:B------:R-:W-:Y:S01]  /*18c10*/  LOP3.LUT P2, RZ, R6, 0x10000000, RZ, 0xc0, !PT ;  /* 0x1000000006ff7812 */ /* 0x000fe2000784c0ff */
[----:B0-----:R-:W0:Y:S01]  /*18c20*/  @!P4 LDC.64 R10, c[0x0][0x5c8] ;  /* 0x00017200ff0acb82 */ /* 0x001e220000000a00 */
[----:B------:R-:W-:-:S11]  /*18c30*/  FMUL R195, R195, UR14 ;  /* 0x0000000ec3c37c20 */ /* 0x000fd60008400000 */
[----:B------:R-:W1:Y:S01]  /*18c40*/  @!P2 LDC.64 R152, c[0x0][0x5c8] ;  /* 0x00017200ff98ab82 */ /* 0x000e620000000a00 */
[----:B------:R-:W-:Y:S02]  /*18c50*/  LOP3.LUT P5, RZ, R7, 0x2000, RZ, 0xc0, !PT ;  /* 0x0000200007ff7812 */ /* 0x000fe400078ac0ff */
[----:B------:R-:W-:Y:S01]  /*18c60*/  F2FP.SATFINITE.E4M3.F32.PACK_AB_MERGE_C R195, RZ, R195, RZ ;  /* 0x000000c3ffc3723e */ /* 0x000fe200048070ff */
[----:B------:R-:W-:Y:S01]  /*18c70*/  FMUL R196, R196, UR14 ;  /* 0x0000000ec4c47c20 */ /* 0x000fe20008400000 */
[----:B------:R-:W-:Y:S02]  /*18c80*/  LOP3.LUT P0, RZ, R6, 0x2000000, RZ, 0xc0, !PT ;  /* 0x0200000006ff7812 */ /* 0x000fe4000780c0ff */
[----:B0-----:R-:W-:-:S05]  /*18c90*/  @!P4 IADD3 R10, P1, R160, R10, RZ ;  /* 0x0000000aa00ac210 */ /* 0x001fca0007f3e0ff */
[----:B------:R-:W-:Y:S01]  /*18ca0*/  @!P4 IMAD.X R11, R161, 0x1, R11, P1 ;  /* 0x00000001a10bc824 */ /* 0x000fe200008e060b */
[----:B------:R-:W-:-:S04]  /*18cb0*/  F2FP.SATFINITE.E4M3.F32.PACK_AB_MERGE_C R155, RZ, R196, RZ ;  /* 0x000000c4ff9b723e */ /* 0x000fc800048070ff */
[----:B------:R0:W-:Y:S01]  /*18cc0*/  @!P4 STG.E.U8 desc[UR12][R10.64+0x51], R195 ;  /* 0x000051c30a00c986 */ /* 0x0001e2000c10110c */
[C---:B------:R-:W-:Y:S01]  /*18cd0*/  ISETP.LT.OR P4, PT, R0.reuse, 0x2, !P0 ;  /* 0x000000020000780c */ /* 0x040fe20004781670 */
[----:B------:R-:W-:Y:S01]  /*18ce0*/  FMUL R197, R197, UR14 ;  /* 0x0000000ec5c57c20 */ /* 0x000fe20008400000 */
[----:B-1----:R-:W-:Y:S01]  /*18cf0*/  @!P2 IADD3 R152, P1, R181, R152, RZ ;  /* 0x00000098b598a210 */ /* 0x002fe20007f3e0ff */
[----:B------:R1:W-:Y:S01]  /*18d00*/  @!P5 STG.E.U8 desc[UR12][R168.64+0x58], R155 ;  /* 0x0000589ba800d986 */ /* 0x0003e2000c10110c */
[----:B------:R-:W-:Y:S01]  /*18d10*/  ISETP.LT.OR P5, PT, R0, 0x9, !P0 ;  /* 0x000000090000780c */ /* 0x000fe200047a1670 */
[----:B------:R-:W-:Y:S02]  /*18d20*/  IMAD.U32 R161, RZ, RZ, UR6 ;  /* 0x00000006ffa17e24 */ /* 0x000fe4000f8e00ff */
[----:B------:R-:W-:Y:S01]  /*18d30*/  FMUL R198, R198, UR14 ;  /* 0x0000000ec6c67c20 */ /* 0x000fe20008400000 */
[----:B------:R-:W-:Y:S01]  /*18d40*/  @!P2 IMAD.X R153, R184, 0x1, R153, P1 ;  /* 0x00000001b899a824 */ /* 0x000fe200008e0699 */
[----:B------:R-:W-:Y:S01]  /*18d50*/  F2FP.SATFINITE.E4M3.F32.PACK_AB_MERGE_C R197, RZ, R197, RZ ;  /* 0x000000c5ffc5723e */ /* 0x000fe200048070ff */
[----:B------:R-:W-:-:S02]  /*18d60*/  IMAD.U32 R154, RZ, RZ, UR7 ;  /* 0x00000007ff9a7e24 */ /* 0x000fc4000f8e00ff */
[----:B0-----:R-:W-:Y:S01]  /*18d70*/  IMAD.U32 R11, RZ, RZ, UR6 ;  /* 0x00000006ff0b7e24 */ /* 0x001fe2000f8e00ff */
[----:B------:R-:W-:Y:S02]  /*18d80*/  @!P4 LEA R10, P1, R161, R4, 0x7 ;  /* 0x00000004a10ac211 */ /* 0x000fe400078238ff */
[----:B------:R-:W-:Y:S01]  /*18d90*/  F2FP.SATFINITE.E4M3.F32.PACK_AB_MERGE_C R161, RZ, R198, RZ ;  /* 0x000000c6ffa1723e */ /* 0x000fe200048070ff */
[----:B-1----:R-:W-:Y:S01]  /*18da0*/  IMAD.U32 R155, RZ, RZ, UR6 ;  /* 0x00000006ff9b7e24 */ /* 0x002fe2000f8e00ff */
[----:B------:R-:W-:Y:S01]  /*18db0*/  @!P6 STG.E.U8 desc[UR12][R240.64+0x59], R197 ;  /* 0x000059c5f000e986 */ /* 0x000fe2000c10110c */
[----:B------:R-:W-:Y:S01]  /*18dc0*/  @!P4 LEA.HI.X R11, R11, R3, R154, 0x7, P1 ;  /* 0x000000030b0bc211 */ /* 0x000fe200008f3c9a */
[----:B------:R-:W-:Y:S02]  /*18dd0*/  IMAD.U32 R165, RZ, RZ, UR6 ;  /* 0x00000006ffa57e24 */ /* 0x000fe4000f8e00ff */
[----:B------:R0:W-:Y:S02]  /*18de0*/  @!P2 STG.E.U8 desc[UR12][R152.64+0x58], R161 ;  /* 0x000058a19800a986 */ /* 0x0001e4000c10110c */
[----:B0-----:R-:W-:-:S04]  /*18df0*/  @!P5 LEA R152, P1, R155, R4, 0x7 ;  /* 0x000000049b98d211 */ /* 0x001fc800078238ff */
[----:B------:R-:W-:Y:S02]  /*18e00*/  @!P5 LEA.HI.X R153, R165, R3, R154, 0x7, P1 ;  /* 0x00000003a599d211 */ /* 0x000fe400008f3c9a */
[----:B------:R-:W0:Y:S01]  /*18e10*/  @!P3 LDC.64 R154, c[0x0][0x5c8] ;  /* 0x00017200ff9abb82 */ /* 0x000e220000000a00 */
[----:B------:R-:W-:Y:S01]  /*18e20*/  ISETP.LT.OR P2, PT, R0, 0xa, !P0 ;  /* 0x0000000a0000780c */ /* 0x000fe20004741670 */
[----:B------:R-:W-:Y:S01]  /*18e30*/  FMUL R199, R199, UR14 ;  /* 0x0000000ec7c77c20 */ /* 0x000fe20008400000 */
[----:B------:R-:W-:-:S04]  /*18e40*/  IMAD.U32 R161, RZ, RZ, UR6 ;  /* 0x00000006ffa17e24 */ /* 0x000fc8000f8e00ff */
[----:B------:R-:W-:Y:S01]  /*18e50*/  F2FP.SATFINITE.E4M3.F32.PACK_AB_MERGE_C R199, RZ, R199, RZ ;  /* 0x000000c7ffc7723e */ /* 0x000fe200048070ff */
[----:B------:R-:W-:Y:S01]  /*18e60*/  IMAD.U32 R160, RZ, RZ, UR7 ;  /* 0x00000007ffa07e24 */ /* 0x000fe2000f8e00ff */
[----:B0-----:R-:W-:-:S05]  /*18e70*/  @!P3 IADD3 R154, P1, R186, R154, RZ ;  /* 0x0000009aba9ab210 */ /* 0x001fca0007f3e0ff */
[----:B------:R-:W-:-:S05]  /*18e80*/  @!P3 IMAD.X R155, R185, 0x1, R155, P1 ;  /* 0x00000001b99bb824 */ /* 0x000fca00008e069b */
[----:B------:R0:W-:Y:S02]  /*18e90*/  @!P3 STG.E.U8 desc[UR12][R154.64+0x59], R199 ;  /* 0x000059c79a00b986 */ /* 0x0001e4000c10110c */
[----:B0-----:R-:W-:-:S04]  /*18ea0*/  @!P2 LEA R154, P1, R161, R4, 0x7 ;  /* 0x00000004a19aa211 */ /* 0x001fc800078238ff */
[----:B------:R-:W-:Y:S02]  /*18eb0*/  @!P2 LEA.HI.X R155, R165, R3, R160, 0x7, P1 ;  /* 0x00000003a59ba211 */ /* 0x000fe400008f3ca0 */
[----:B------:R-:W-:Y:S01]  /*18ec0*/  ISETP.LT.OR P2, PT, R0, 0x11, !P0 ;  /* 0x000000110000780c */ /* 0x000fe20004741670 */
[----:B------:R-:W-:Y:S02]  /*18ed0*/  IMAD.U32 R237, RZ, RZ, UR6 ;  /* 0x00000006ffed7e24 */ /* 0x000fe4000f8e00ff */
[----:B------:R-:W-:-:S10]  /*18ee0*/  IMAD.U32 R240, RZ, RZ, UR7 ;  /* 0x00000007fff07e24 */ /* 0x000fd4000f8e00ff */
[----:B------:R-:W-:-:S04]  /*18ef0*/  @!P2 LEA R237, P1, R237, R4, 0x7 ;  /* 0x00000004ededa211 */ /* 0x000fc800078238ff */
[----:B------:R-:W-:Y:S02]  /*18f00*/  @!P2 LEA.HI.X R240, R161, R3, R240, 0x7, P1 ;  /* 0x00000003a1f0a211 */ /* 0x000fe400008f3cf0 */
[----:B------:R-:W-:Y:S01]  /*18f10*/  ISETP.LT.OR P2, PT, R0, 0x12, !P0 ;  /* 0x000000120000780c */ /* 0x000fe20004741670 */
[----:B------:R-:W-:Y:S01]  /*18f20*/  FMUL R200, R200, UR14 ;  /* 0x0000000ec8c87c20 */ /* 0x000fe20008400000 */
[----:B------:R-:W-:-:S04]  /*18f30*/  IMAD.U32 R241, RZ, RZ, UR6 ;  /* 0x00000006fff17e24 */ /* 0x000fc8000f8e00ff */
[----:B------:R-:W-:Y:S02]  /*18f40*/  F2FP.SATFINITE.E4M3.F32.PACK_AB_MERGE_C R161, RZ, R200, RZ ;  /* 0x000000c8ffa1723e */ /* 0x000fe400048070ff */
[----:B------:R-:W-:-:S05]  /*18f50*/  LOP3.LUT P4, RZ, R7, 0x1000, RZ, 0xc0, !PT ;  /* 0x0000100007ff7812 */ /* 0x000fca000788c0ff */
[----:B------:R-:W-:Y:S02]  /*18f60*/  @!P2 LEA R200, P1, R165, R4, 0x7 ;  /* 0x00000004a5c8a211 */ /* 0x000fe400078238ff */
[----:B------:R-:W-:Y:S02]  /*18f70*/  LOP3.LUT P5, RZ, R7, 0x40, RZ, 0xc0, !PT ;  /* 0x0000004007ff7812 */ /* 0x000fe400078ac0ff */
[----:B------:R-:W-:Y:S02]  /*18f80*/  @!P2 LEA.HI.X R241, R241, R3, R160, 0x7, P1 ;  /* 0x00000003f1f1a211 */ /* 0x000fe400008f3ca0 */
[----:B------:R-:W-:Y:S01]  /*18f90*/  ISETP.LT.OR P2, PT, R0, 0x19, !P0 ;  /* 0x000000190000780c */ /* 0x000fe20004741670 */
[----:B------:R-:W-:Y:S01]  /*18fa0*/  FMUL R201, R201, UR14 ;  /* 0x0000000ec9c97c20 */ /* 0x000fe20008400000 */
[----:B------:R-:W-:-:S04]  /*18fb0*/  LOP3.LUT P6, RZ, R7, 0x20, RZ, 0xc0, !PT ;  /* 0x0000002007ff7812 */ /* 0x000fc800078cc0ff */
[----:B------:R-:W-:Y:S01]  /*18fc0*/  F2FP.SATFINITE.E4M3.F32.PACK_AB_MERGE_C R201, RZ, R201, RZ ;  /* 0x000000c9ffc9723e */ /* 0x000fe200048070ff */
[----:B------:R0:W-:Y:S04]  /*18fd0*/  @!P4 STG.E.U8 desc[UR12][R170.64+0x60], R161 ;  /* 0x000060a1aa00c986 */ /* 0x0001e8000c10110c */
[----:B------:R1:W-:Y:S01]  /*18fe0*/  @!P5 STG.E.U8 desc[UR12][R156.64+0x61], R201 ;  /* 0x000061c99c00d986 */ /* 0x0003e2000c10110c */
[----:B0-----:R-:W-:Y:S01]  /*18ff0*/  IMAD.U32 R161, RZ, RZ, UR6 ;  /* 0x00000006ffa17e24 */ /* 0x001fe2000f8e00ff */
[----:B-1----:R-:W-:-:S04]  /*19000*/  @!P2 LEA R156, P1, R165, R4, 0x7 ;  /* 0x00000004a59ca211 */ /* 0x002fc800078238ff */
[----:B------:R-:W-:Y:S02]  /*19010*/  @!P2 LEA.HI.X R157, R161, R3, R160, 0x7, P1 ;  /* 0x00000003a19da211 */ /* 0x000fe400008f3ca0 */
[----:B------:R-:W0:Y:S01]  /*19020*/  @!P6 LDC.64 R160, c[0x0][0x5c8] ;  /* 0x00017200ffa0eb82 */ /* 0x000e220000000a00 */
[----:B------:R-:W-:Y:S01]  /*19030*/  ISETP.LT.OR P2, PT, R0, 0x1a, !P0 ;  /* 0x0000001a0000780c */ /* 0x000fe20004741670 */
[----:B------:R-:W-:Y:S01]  /*19040*/  IMAD.U32 R164, RZ, RZ, UR7 ;  /* 0x00000007ffa47e24 */ /* 0x000fe2000f8e00ff */
[----:B------:R-:W-:Y:S02]  /*19050*/  LOP3.LUT P4, RZ, R7, 0x8, RZ, 0xc0, !PT ;  /* 0x0000000807ff7812 */ /* 0x000fe4000788c0ff */
[----:B0-----:R-:W-:-:S05]  /*19060*/  @!P6 IADD3 R182, P1, R182, R160, RZ ;  /* 0x000000a0b6b6e210 */ /* 0x001fca0007f3e0ff */
[----:B------:R-:W-:Y:S02]  /*19070*/  @!P6 IMAD.X R183, R234, 0x1, R161, P1 ;  /* 0x00000001eab7e824 */ /* 0x000fe400008e06a1 */
[----:B------:R-:W-:-:S05]  /*19080*/  IMAD.U32 R161, RZ, RZ, UR6 ;  /* 0x00000006ffa17e24 */ /* 0x000fca000f8e00ff */
[----:B------:R-:W-:-:S04]  /*19090*/  @!P2 LEA R160, P1, R161, R4, 0x7 ;  /* 0x00000004a1a0a211 */ /* 0x000fc800078238ff */
[----:B------:R-:W-:Y:S02]  /*190a0*/  @!P2 LEA.HI.X R161, R165, R3, R164, 0x7, P1 ;  /* 0x00000003a5a1a211 */ /* 0x000fe400008f3ca4 */
[----:B------:R-:W-:Y:S01]  /*190b0*/  ISETP.LT.OR P2, PT, R0, 0x21, !P0 ;  /* 0x000000210000780c */ /* 0x000fe20004741670 */
[----:B------:R-:W-:Y:S02]  /*190c0*/  IMAD.U32 R167, RZ, RZ, UR6 ;  /* 0x00000006ffa77e24 */ /* 0x000fe4000f8e00ff */
[----:B------:R-:W-:-:S10]  /*190d0*/  IMAD.U32 R166, RZ, RZ, UR7 ;  /* 0x00000007ffa67e24 */ /* 0x000fd4000f8e00ff */
[----:B------:R-:W-:-:S04]  /*190e0*/  @!P2 LEA R164, P1, R165, R4, 0x7 ;  /* 0x00000004a5a4a211 */ /* 0x000fc800078238ff */
[----:B------:R-:W-:Y:S02]  /*190f0*/  @!P2 LEA.HI.X R165, R167, R3, R166, 0x7, P1 ;  /* 0x00000003a7a5a211 */ /* 0x000fe400008f3ca6 */
[----:B------:R-:W0:Y:S01]  /*19100*/  @!P4 LDC.64 R166, c[0x0][0x5c8] ;  /* 0x00017200ffa6cb82 */ /* 0x000e220000000a00 */
[----:B------:R-:W-:Y:S01]  /*19110*/  FMUL R202, R202, UR14 ;  /* 0x0000000ecaca7c20 */ /* 0x000fe20008400000 */
[----:B------:R-:W-:-:S04]  /*19120*/  ISETP.LT.OR P2, PT, R0, 0x22, !P0 ;  /* 0x000000220000780c */ /* 0x000fc80004741670 */
[----:B------:R-:W-:-:S05]  /*19130*/  F2FP.SATFINITE.E4M3.F32.PACK_AB_MERGE_C R169, RZ, R202, RZ ;  /* 0x000000caffa9723e */ /* 0x000fca00048070ff */
[----:B------:R1:W-:Y:S01]  /*19140*/  @!P6 STG.E.U8 desc[UR12][R182.64+0x60], R169 ;  /* 0x000060a9b600e986 */ /* 0x0003e2000c10110c */
[----:B------:R-:W-:Y:S02]  /*19150*/  IMAD.U32 R171, RZ, RZ, UR6 ;  /* 0x00000006ffab7e24 */ /* 0x000fe4000f8e00ff */
[----:B------:R-:W-:Y:S02]  /*19160*/  IMAD.U32 R170, RZ, RZ, UR7 ;  /* 0x00000007ffaa7e24 */ /* 0x000fe4000f8e00ff */
[----:B-1----:R-:W-:Y:S01]  /*19170*/  IMAD.U32 R169, RZ, RZ, UR6 ;  /* 0x00000006ffa97e24 */ /* 0x002fe2000f8e00ff */
[----:B0-----:R-:W-:-:S05]  /*19180*/  @!P4 IADD3 R166, P1, R235, R166, RZ ;  /* 0x000000a6eba6c210 */ /* 0x001fca0007f3e0ff */
[----:B------:R-:W-:Y:S01]  /*19190*/  @!P4 IMAD.X R167, R187, 0x1, R167, P1 ;  /* 0x00000001bba7c824 */ /* 0x000fe200008e06a7 */
[----:B------:R-:W-:Y:S01]  /*191a0*/  @!P2 LEA R168, P1, R169, R4, 0x7 ;  /* 0x00000004a9a8a211 */ /* 0x000fe200078238ff */
[----:B------:R-:W-:-:S03]  /*191b0*/  FMUL R203, R203, UR14 ;  /* 0x0000000ecbcb7c20 */ /* 0x000fc60008400000 */
[----:B------:R-:W-:Y:S02]  /*191c0*/  @!P2 LEA.HI.X R169, R171, R3, R170, 0x7, P1 ;  /* 0x00000003aba9a211 */ /* 0x000fe400008f3caa */
[----:B------:R-:W-:Y:S02]  /*191d0*/  ISETP.LT.OR P2, PT, R0, 0x29, !P0 ;  /* 0x000000290000780c */ /* 0x000fe40004741670 */
[----:B------:R-:W-:Y:S01]  /*191e0*/  F2FP.SATFINITE.E4M3.F32.PACK_AB_MERGE_C R203, RZ, R203, RZ ;  /* 0x000000cbffcb723e */ /* 0x000fe200048070ff */
[----:B------:R-:W-:-:S04]  /*191f0*/  IMAD.U32 R181, RZ, RZ, UR6 ;  /* 0x00000006ffb57e24 */ /* 0x000fc8000f8e00ff */
[----:B------:R0:W-:Y:S06]  /*19200*/  @!P4 STG.E.U8 desc[UR12][R166.64+0x61], R203 ;  /* 0x000061cba600c986 */ /* 0x0001ec000c10110c */
[----:B0-----:R-:W-:-:S04]  /*19210*/  @!P2 LEA R166, P1, R171, R4, 0x7 ;  /* 0x00000004aba6a211 */ /* 0x001fc800078238ff */
[----:B------:R-:W-:Y:S02]  /*19220*/  @!P2 LEA.HI.X R167, R181, R3, R170, 0x7, P1 ;  /* 0x00000003b5a7a211 */ /* 0x000fe400008f3caa */
[----:B------:R-:W-:Y:S01]  /*19230*/  ISETP.LT.OR P2, PT, R0, 0x2a, !P0 ;  /* 0x0000002a0000780c */ /* 0x000fe20004741670 */
[----:B------:R-:W-:Y:S02]  /*19240*/  IMAD.U32 R183, RZ, RZ, UR6 ;  /* 0x00000006ffb77e24 */ /* 0x000fe4000f8e00ff */
[----:B------:R-:W-:Y:S01]  /*19250*/  IMAD.U32 R180, RZ, RZ, UR7 ;  /* 0x00000007ffb47e24 */ /* 0x000fe2000f8e00ff */
[C---:B------:R-:W-:Y:S01]  /*19260*/  LOP3.LUT P5, RZ, R7.reuse, 0x2000000, RZ, 0xc0, !PT ;  /* 0x0200000007ff7812 */ /* 0x040fe200078ac0ff */
[----:B------:R-:W-:Y:S01]  /*19270*/  FMUL R204, R204, UR14 ;  /* 0x0000000ecccc7c20 */ /* 0x000fe20008400000 */
[----:B------:R-:W-:-:S07]  /*19280*/  LOP3.LUT P4, RZ, R7, 0x200000, RZ, 0xc0, !PT ;  /* 0x0020000007ff7812 */ /* 0x000fce000788c0ff */
[----:B------:R-:W-:-:S04]  /*19290*/  @!P2 LEA R170, P1, R171, R4, 0x7 ;  /* 0x00000004abaaa211 */ /* 0x000fc800078238ff */
[----:B------:R-:W-:Y:S02]  /*192a0*/  @!P2 LEA.HI.X R171, R183, R3, R180, 0x7, P1 ;  /* 0x00000003b7aba211 */ /* 0x000fe400008f3cb4 */
[----:B------:R-:W-:Y:S02]  /*192b0*/  ISETP.LT.OR P2, PT, R0, 0x31, !P0 ;  /* 0x000000310000780c */ /* 0x000fe40004741670 */
[----:B------:R-:W-:-:S05]  /*192c0*/  F2FP.SATFINITE.E4M3.F32.PACK_AB_MERGE_C R181, RZ, R204, RZ ;  /* 0x000000ccffb5723e */ /* 0x000fca00048070ff */
[----:B------:R0:W-:Y:S06]  /*192d0*/  @!P5 STG.E.U8 desc[UR12][R172.64+0x68], R181 ;  /* 0x000068b5ac00d986 */ /* 0x0001ec000c10110c */
[----:B0-----:R-:W-:Y:S02]  /*192e0*/  @!P2 LEA R172, P1, R183, R4, 0x7 ;  /* 0x00000004b7aca211 */ /* 0x001fe400078238ff */
[----:B------:R-:W0:Y:S01]  /*192f0*/  @!P4 LDC.64 R182, c[0x0][0x5c8] ;  /* 0x00017200ffb6cb82 */ /* 0x000e220000000a00 */
[----:B------:R-:W-:-:S05]  /*19300*/  IMAD.U32 R173, RZ, RZ, UR6 ;  /* 0x00000006ffad7e24 */ /* 0x000fca000f8e00ff */
[----:B------:R-:W-:Y:S02]  /*19310*/  @!P2 LEA.HI.X R173, R173, R3, R180, 0x7, P1 ;  /* 0x00000003adada211 */ /* 0x000fe400008f3cb4 */
[----:B------:R-:W-:Y:S01]  /*19320*/  ISETP.LT.OR P2, PT, R0, 0x32, !P0 ;  /* 0x000000320000780c */ /* 0x000fe20004741670 */
[----:B------:R-:W-:Y:S01]  /*19330*/  IMAD.U32 R181, RZ, RZ, UR6 ;  /* 0x00000006ffb57e24 */ /* 0x000fe2000f8e00ff */
[----:B------:R-:W-:Y:S02]  /*19340*/  LOP3.LUT P6, RZ, R7, 0x1000000, RZ, 0xc0, !PT ;  /* 0x0100000007ff7812 */ /* 0x000fe400078cc0ff */
[----:B0-----:R-:W-:Y:S01]  /*19350*/  @!P4 IADD3 R182, P1, R163, R182, RZ ;  /* 0x000000b6a3b6c210 */ /* 0x001fe20007f3e0ff */
[----:B------:R-:W-:-:S04]  /*19360*/  IMAD.U32 R163, RZ, RZ, UR6 ;  /* 0x00000006ffa37e24 */ /* 0x000fc8000f8e00ff */
[----:B------:R-:W-:-:S04]  /*19370*/  @!P4 IMAD.X R183, R236, 0x1, R183, P1 ;  /* 0x00000001ecb7c824 */ /* 0x000fc800008e06b7 */
[----:B------:R-:W-:-:S04]  /*19380*/  @!P2 LEA R163, P1, R163, R4, 0x7 ;  /* 0x00000004a3a3a211 */ /* 0x000fc800078238ff */
[----:B------:R-:W-:Y:S02]  /*19390*/  @!P2 LEA.HI.X R180, R181, R3, R180, 0x7, P1 ;  /* 0x00000003b5b4a211 */ /* 0x000fe400008f3cb4 */
[----:B------:R-:W-:Y:S01]  /*193a0*/  ISETP.LT.OR P2, PT, R0, 0x39, !P0 ;  /* 0x000000390000780c */ /* 0x000fe20004741670 */
[----:B------:R-:W-:Y:S01]  /*193b0*/  FMUL R205, R205, UR14 ;  /* 0x0000000ecdcd7c20 */ /* 0x000fe20008400000 */
[----:B------:R-:W-:Y:S01]  /*193c0*/  LOP3.LUT P5, RZ, R7, 0x100000, RZ, 0xc0, !PT ;  /* 0x0010000007ff7812 */ /* 0x000fe200078ac0ff */
[----:B------:R-:W-:Y:S01]  /*193d0*/  FMUL R206, R206, UR14 ;  /* 0x0000000ecece7c20 */ /* 0x000fe20008400000 */
[----:B------:R-:W-:Y:S02]  /*193e0*/  IMAD.U32 R185, RZ, RZ, UR6 ;  /* 0x00000006ffb97e24 */ /* 0x000fe4000f8e00ff */
[----:B------:R-:W-:Y:S01]  /*193f0*/  F2FP.SATFINITE.E4M3.F32.PACK_AB_MERGE_C R205, RZ, R205, RZ ;  /* 0x000000cdffcd723e */ /* 0x000fe200048070ff */
[----:B------:R-:W-:Y:S01]  /*19400*/  IMAD.U32 R184, RZ, RZ, UR7 ;  /* 0x00000007ffb87e24 */ /* 0x000fe2000f8e00ff */
[----:B------:R-:W-:-:S03]  /*19410*/  F2FP.SATFINITE.E4M3.F32.PACK_AB_MERGE_C R187, RZ, R206, RZ ;  /* 0x000000ceffbb723e */ /* 0x000fc600048070ff */
[----:B------:R-:W-:Y:S02]  /*19420*/  @!P6 STG.E.U8 desc[UR12][R238.64+0x69], R205 ;  /* 0x000069cdee00e986 */ /* 0x000fe4000c10110c */
[----:B------:R-:W-:Y:S02]  /*19430*/  @!P2 LEA R181, P1, R181, R4, 0x7 ;  /* 0x00000004b5b5a211 */ /* 0x000fe400078238ff */
[----:B------:R0:W-:Y:S02]  /*19440*/  @!P4 STG.E.U8 desc[UR12][R182.64+0x68], R187 ;  /* 0x000068bbb600c986 */ /* 0x0001e4000c10110c */
[----:B0-----:R-:W-:Y:S02]  /*19450*/  @!P2 LEA.HI.X R182, R185, R3, R184, 0x7, P1 ;  /* 0x00000003b9b6a211 */ /* 0x001fe400008f3cb8 */
[----:B------:R-:W0:Y:S01]  /*19460*/  @!P5 LDC.64 R184, c[0x0][0x5c8] ;  /* 0x00017200ffb8db82 */ /* 0x000e220000000a00 */
[----:B------:R-:W-:Y:S01]  /*19470*/  ISETP.LT.OR P2, PT, R0, 0x3a, !P0 ;  /* 0x0000003a0000780c */ /* 0x000fe20004741670 */
[----:B------:R-:W-:Y:S01]  /*19480*/  FMUL R207, R207, UR14 ;  /* 0x0000000ecfcf7c20 */ /* 0x000fe20008400000 */
[----:B------:R-:W-:-:S04]  /*19490*/  IMAD.U32 R183, RZ, RZ, UR6 ;  /* 0x00000006ffb77e24 */ /* 0x000fc8000f8e00ff */
[----:B------:R-:W-:Y:S01]  /*194a0*/  F2FP.SATFINITE.E4M3.F32.PACK_AB_MERGE_C R207, RZ, R207, RZ ;  /* 0x000000cfffcf723e */ /* 0x000fe200048070ff */
[----:B------:R-:W-:Y:S01]  /*194b0*/  IMAD.U32 R187, RZ, RZ, UR6 ;  /* 0x00000006ffbb7e24 */ /* 0x000fe2000f8e00ff */
[----:B0-----:R-:W-:-:S05]  /*194c0*/  @!P5 IADD3 R184, P1, R188, R184, RZ ;  /* 0x000000b8bcb8d210 */ /* 0x001fca0007f3e0ff */
[----:B------:R-:W-:Y:S02]  /*194d0*/  @!P5 IMAD.X R185, R162, 0x1, R185, P1 ;  /* 0x00000001a2b9d824 */ /* 0x000fe400008e06b9 */
[----:B------:R-:W-:-:S03]  /*194e0*/  IMAD.U32 R162, RZ, RZ, UR7 ;  /* 0x00000007ffa27e24 */ /* 0x000fc6000f8e00ff */
[----:B------:R0:W-:Y:S02]  /*194f0*/  @!P5 STG.E.U8 desc[UR12][R184.64+0x69], R207 ;  /* 0x000069cfb800d986 */ /* 0x0001e4000c10110c */
[----:B0-----:R-:W-:-:S04]  /*19500*/  @!P2 LEA R184, P1, R183, R4, 0x7 ;  /* 0x00000004b7b8a211 */ /* 0x001fc800078238ff */
[----:B------:R-:W-:Y:S02]  /*19510*/  @!P2 LEA.HI.X R185, R187, R3, R162, 0x7, P1 ;  /* 0x00000003bbb9a211 */ /* 0x000fe400008f3ca2 */
[----:B------:R-:W-:Y:S01]  /*19520*/  ISETP.LT.OR P2, PT, R0, 0x41, !P0 ;  /* 0x000000410000780c */ /* 0x000fe20004741670 */
[----:B------:R-:W-:Y:S01]  /*19530*/  IMAD.U32 R186, RZ, RZ, UR7 ;  /* 0x00000007ffba7e24 */ /* 0x000fe2000f8e00ff */
[C---:B------:R-:W-:Y:S02]  /*19540*/  LOP3.LUT P6, RZ, R7.reuse, 0x20000000, RZ, 0xc0, !PT ;  /* 0x2000000007ff7812 */ /* 0x040fe400078cc0ff */
[C---:B------:R-:W-:Y:S01]  /*19550*/  LOP3.LUT P4, RZ, R7.reuse, 0x8000000, RZ, 0xc0, !PT ;  /* 0x0800000007ff7812 */ /* 0x040fe2000788c0ff */
[----:B------:R-:W-:Y:S01]  /*19560*/  FMUL R208, R208, UR14 ;  /* 0x0000000ed0d07c20 */ /* 0x000fe20008400000 */
[----:B------:R-:W-:Y:S01]  /*19570*/  LOP3.LUT P5, RZ, R7, 0x800000, RZ, 0xc0, !PT ;  /* 0x0080000007ff7812 */ /* 0x000fe200078ac0ff */
[----:B------:R-:W-:-:S06]  /*19580*/  FMUL R209, R209, UR14 ;  /* 0x0000000ed1d17c20 */ /* 0x000fcc0008400000 */
[----:B------:R-:W-:-:S04]  /*19590*/  @!P2 LEA R162, P1, R183, R4, 0x7 ;  /* 0x00000004b7a2a211 */ /* 0x000fc800078238ff */
[----:B------:R-:W-:Y:S02]  /*195a0*/  @!P2 LEA.HI.X R183, R187, R3, R186, 0x7, P1 ;  /* 0x00000003bbb7a211 */ /* 0x000fe400008f3cba */
[----:B------:R-:W-:Y:S02]  /*195b0*/  ISETP.LT.OR P2, PT, R0, 0x42, !P0 ;  /* 0x000000420000780c */ /* 0x000fe40004741670 */
[----:B------:R-:W-:Y:S02]  /*195c0*/  F2FP.SATFINITE.E4M3.F32.PACK_AB_MERGE_C R187, RZ, R208, RZ ;  /* 0x000000d0ffbb723e */ /* 0x000fe400048070ff */
[----:B------:R-:W-:Y:S01]  /*195d0*/  F2FP.SATFINITE.E4M3.F32.PACK_AB_MERGE_C R209, RZ, R209, RZ ;  /* 0x000000d1ffd1723e */ /* 0x000fe200048070ff */
[----:B------:R-:W-:Y:S02]  /*195e0*/  IMAD.U32 R191, RZ, RZ, UR6 ;  /* 0x00000006ffbf7e24 */ /* 0x000fe4000f8e00ff */
[----:B------:R0:W-:Y:S01]  /*195f0*/  @!P6 STG.E.U8 desc[UR12][R174.64+0x70], R187 ;  /* 0x000070bbae00e986 */ /* 0x0001e2000c10110c */
[----:B------:R-:W-:-:S03]  /*19600*/  IMAD.U32 R193, RZ, RZ, UR6 ;  /* 0x00000006ffc17e24 */ /* 0x000fc6000f8e00ff */
[----:B------:R1:W-:Y:S02]  /*19610*/  @!P4 STG.E.U8 desc[UR12][R158.64+0x71], R209 ;  /* 0x000071d19e00c986 */ /* 0x0003e4000c10110c */
[----:B0-----:R-:W-:Y:S01]  /*19620*/  @!P2 LEA R174, P1, R191, R4, 0x7 ;  /* 0x00000004bfaea211 */ /* 0x001fe200078238ff */
[----:B-1----:R-:W0:Y:S03]  /*19630*/  @!P5 LDC.64 R158, c[0x0][0x5c8] ;  /* 0x00017200ff9edb82 */ /* 0x002e260000000a00 */
[----:B------:R-:W-:Y:S02]  /*19640*/  @!P2 LEA.HI.X R175, R193, R3, R186, 0x7, P1 ;  /* 0x00000003c1afa211 */ /* 0x000fe400008f3cba */
[----:B------:R-:W-:Y:S01]  /*19650*/  ISETP.LT.OR P1, PT, R0, 0x49, !P0 ;  /* 0x000000490000780c */ /* 0x000fe20004721670 */
[----:B------:R-:W-:Y:S02]  /*19660*/  IMAD.U32 R187, RZ, RZ, UR6 ;  /* 0x00000006ffbb7e24 */ /* 0x000fe4000f8e00ff */
[----:B------:R-:W-:-:S10]  /*19670*/  IMAD.U32 R188, RZ, RZ, UR7 ;  /* 0x00000007ffbc7e24 */ /* 0x000fd4000f8e00ff */
[----:B------:R-:W-:-:S04]  /*19680*/  @!P1 LEA R186, P2, R191, R4, 0x7 ;  /* 0x00000004bfba9211 */ /* 0x000fc800078438ff */
[----:B------:R-:W-:Y:S02]  /*19690*/  @!P1 LEA.HI.X R187, R187, R3, R188, 0x7, P2 ;  /* 0x00000003bbbb9211 */ /* 0x000fe400010f3cbc */
[----:B0-----:R-:W-:Y:S02]  /*196a0*/  @!P5 IADD3 R158, P2, R13, R158, RZ ;  /* 0x0000009e0d9ed210 */ /* 0x001fe40007f5e0ff */
[----:B------:R-:W-:Y:S01]  /*196b0*/  LOP3.LUT P6, RZ, R7, 0x80000, RZ, 0xc0, !PT ;  /* 0x0008000007ff7812 */ /* 0x000fe200078cc0ff */
[----:B------:R-:W-:Y:S02]  /*196c0*/  FMUL R210, R210, UR14 ;  /* 0x0000000ed2d27c20 */ /* 0x000fe40008400000 */
[----:B------:R-:W-:Y:S01]  /*196d0*/  @!P5 IMAD.X R159, R189, 0x1, R159, P2 ;  /* 0x00000001bd9fd824 */ /* 0x000fe200010e069f */
[----:B------:R-:W-:Y:S02]  /*196e0*/  ISETP.LT.OR P2, PT, R0, 0x4a, !P0 ;  /* 0x0000004a0000780c */ /* 0x000fe40004741670 */
[----:B------:R-:W-:Y:S01]  /*196f0*/  F2FP.SATFINITE.E4M3.F32.PACK_AB_MERGE_C R193, RZ, R210, RZ ;  /* 0x000000d2ffc1723e */ /* 0x000fe200048070ff */
[----:B------:R-:W-:-:S02]  /*19700*/  IMAD.U32 R13, RZ, RZ, UR6 ;  /* 0x00000006ff0d7e24 */ /* 0x000fc4000f8e00ff */
[----:B------:R-:W-:Y:S02]  /*19710*/  IMAD.U32 R189, RZ, RZ, UR6 ;  /* 0x00000006ffbd7e24 */ /* 0x000fe4000f8e00ff */
[----:B------:R0:W-:Y:S01]  /*19720*/  @!P5 STG.E.U8 desc[UR12][R158.64+0x70], R193 ;  /* 0x000070c19e00d986 */ /* 0x0001e2000c10110c */
[----:B------:R-:W-:-:S05]  /*19730*/  IMAD.U32 R190, RZ, RZ, UR7 ;  /* 0x00000007ffbe7e24 */ /* 0x000fca000f8e00ff */
[----:B------:R-:W-:Y:S01]  /*19740*/  @!P2 LEA R13, P3, R13, R4, 0x7 ;  /* 0x000000040d0da211 */ /* 0x000fe200078638ff */
[----:B0-----:R-:W0:Y:S03]  /*19750*/  @!P6 LDC.64 R158, c[0x0][0x5c8] ;  /* 0x00017200ff9eeb82 */ /* 0x001e260000000a00 */
[----:B------:R-:W-:Y:S02]  /*19760*/  @!P2 LEA.HI.X R189, R189, R3, R190, 0x7, P3 ;  /* 0x00000003bdbda211 */ /* 0x000fe400018f3cbe */
[----:B------:R-:W-:Y:S01]  /*19770*/  ISETP.LT.OR P3, PT, R0, 0x51, !P0 ;  /* 0x000000510000780c */ /* 0x000fe20004761670 */
[----:B------:R-:W-:Y:S02]  /*19780*/  IMAD.U32 R195, RZ, RZ, UR6 ;  /* 0x00000006ffc37e24 */ /* 0x000fe4000f8e00ff */
[----:B------:R-:W-:-:S10]  /*19790*/  IMAD.U32 R192, RZ, RZ, UR7 ;  /* 0x00000007ffc07e24 */ /* 0x000fd4000f8e00ff */
[----:B------:R-:W-:-:S04]  /*197a0*/  @!P3 LEA R191, P4, R191, R4, 0x7 ;  /* 0x00000004bfbfb211 */ /* 0x000fc800078838ff */
[----:B------:R-:W-:Y:S02]  /*197b0*/  @!P3 LEA.HI.X R192, R195, R3, R192, 0x7, P4 ;  /* 0x00000003c3c0b211 */ /* 0x000fe400020f3cc0 */
[----:B0-----:R-:W-:-:S05]  /*197c0*/  @!P6 IADD3 R158, P4, R244, R158, RZ ;  /* 0x0000009ef49ee210 */ /* 0x001fca0007f9e0ff */
[----:B------:R-:W-:Y:S01]  /*197d0*/  @!P6 IMAD.X R159, R245, 0x1, R159, P4 ;  /* 0x00000001f59fe824 */ /* 0x000fe200020e069f */
[----:B------:R-:W-:Y:S01]  /*197e0*/  ISETP.LT.OR P4, PT, R0, 0x52, !P0 ;  /* 0x000000520000780c */ /* 0x000fe20004781670 */
[----:B------:R-:W-:Y:S02]  /*197f0*/  IMAD.U32 R197, RZ, RZ, UR6 ;  /* 0x00000006ffc57e24 */ /* 0x000fe4000f8e00ff */
[----:B------:R-:W-:Y:S02]  /*19800*/  IMAD.U32 R194, RZ, RZ, UR7 ;  /* 0x00000007ffc27e24 */ /* 0x000fe4000f8e00ff */
[----:B------:R-:W-:-:S08]  /*19810*/  FMUL R211, R211, UR14 ;  /* 0x0000000ed3d37c20 */ /* 0x000fd00008400000 */
[----:B------:R-:W-:-:S04]  /*19820*/  @!P4 LEA R196, P5, R195, R4, 0x7 ;  /* 0x00000004c3c4c211 */ /* 0x000fc800078a38ff */
[----:B------:R-:W-:Y:S02]  /*19830*/  @!P4 LEA.HI.X R197, R197, R3, R194, 0x7, P5 ;  /* 0x00000003c5c5c211 */ /* 0x000fe400028f3cc2 */
[----:B------:R-:W-:Y:S02]  /*19840*/  ISETP.LT.OR P5, PT, R0, 0x59, !P0 ;  /* 0x000000590000780c */ /* 0x000fe400047a1670 */
[----:B------:R-:W-:Y:S01]  /*19850*/  F2FP.SATFINITE.E4M3.F32.PACK_AB_MERGE_C R211, RZ, R211, RZ ;  /* 0x000000d3ffd3723e */ /* 0x000fe200048070ff */
[----:B------:R-:W-:Y:S02]  /*19860*/  IMAD.U32 R199, RZ, RZ, UR6 ;  /* 0x00000006ffc77e24 */ /* 0x000fe4000f8e00ff */
[----:B------:R-:W-:Y:S02]  /*19870*/  IMAD.U32 R201, RZ, RZ, UR7 ;  /* 0x00000007ffc97e24 */ /* 0x000fe4000f8e00ff */
[----:B------:R0:W-:Y:S01]  /*19880*/  @!P6 STG.E.U8 desc[UR12][R158.64+0x71], R211 ;  /* 0x000071d39e00e986 */ /* 0x0001e2000c10110c */
[----:B------:R-:W-:-:S05]  /*19890*/  P2R R188, PR, RZ, 0x2 ;  /* 0x00000002ffbc7803 */ /* 0x000fca0000000000 */
[----:B------:R-:W-:Y:S02]  /*198a0*/  @!P5 LEA R194, P6, R195, R4, 0x7 ;  /* 0x00000004c3c2d211 */ /* 0x000fe400078c38ff */
[----:B------:R-:W-:Y:S02]  /*198b0*/  LOP3.LUT P1, RZ, R7, 0x40000000, RZ, 0xc0, !PT ;  /* 0x4000000007ff7812 */ /* 0x000fe4000782c0ff */
[----:B------:R-:W-:Y:S02]  /*198c0*/  @!P5 LEA.HI.X R195, R199, R3, R201, 0x7, P6 ;  /* 0x00000003c7c3d211 */ /* 0x000fe400030f3cc9 */
[----:B------:R-:W-:Y:S01]  /*198d0*/  ISETP.LT.OR P6, PT, R0, 0x5a, !P0 ;  /* 0x0000005a0000780c */ /* 0x000fe200047c1670 */
[----:B------:R-:W-:Y:S01]  /*198e0*/  FMUL R212, R212, UR14 ;  /* 0x0000000ed4d47c20 */ /* 0x000fe20008400000 */
[----:B------:R-:W-:Y:S02]  /*198f0*/  P2R R198, PR, RZ, 0x10 ;  /* 0x00000010ffc67803 */ /* 0x000fe40000000000 */
[----:B------:R-:W-:Y:S01]  /*19900*/  LOP3.LUT P4, RZ, R7, 0x40000, RZ, 0xc0, !PT ;  /* 0x0004000007ff7812 */ /* 0x000fe2000788c0ff */
[----:B0-----:R-:W-:Y:S01]  /*19910*/  IMAD.U32 R159, RZ, RZ, UR6 ;  /* 0x00000006ff9f7e24 */ /* 0x001fe2000f8e00ff */
[----:B------:R-:W-:Y:S01]  /*19920*/  F2FP.SATFINITE.E4M3.F32.PACK_AB_MERGE_C R201, RZ, R212, RZ ;  /* 0x000000d4ffc9723e */ /* 0x000fe200048070ff */
[----:B------:R-:W-:-:S02]  /*19930*/  IMAD.U32 R203, RZ, RZ, UR6 ;  /* 0x00000006ffcb7e24 */ /* 0x000fc4000f8e00ff */
[----:B------:R-:W-:Y:S02]  /*19940*/  IMAD.U32 R158, RZ, RZ, UR7 ;  /* 0x00000007ff9e7e24 */ /* 0x000fe4000f8e00ff */
[----:B------:R0:W-:Y:S02]  /*19950*/  @!P1 STG.E.U8 desc[UR12][R176.64+0x78], R201 ;  /* 0x000078c9b0009986 */ /* 0x0001e4000c10110c */
[----:B0-----:R-:W-:-:S04]  /*19960*/  @!P6 LEA R176, P1, R159, R4, 0x7 ;  /* 0x000000049fb0e211 */ /* 0x001fc800078238ff */
[----:B------:R-:W-:Y:S02]  /*19970*/  @!P6 LEA.HI.X R177, R203, R3, R158, 0x7, P1 ;  /* 0x00000003cbb1e211 */ /* 0x000fe400008f3c9e */
[----:B------:R-:W0:Y:S01]  /*19980*/  @!P4 LDC.64 R158, c[0x0][0x5c8] ;  /* 0x00017200ff9ecb82 */ /* 0x000e220000000a00 */
[----:B------:R-:W-:Y:S02]  /*19990*/  P2R R199, PR, RZ, 0x20 ;  /* 0x00000020ffc77803 */ /* 0x000fe40000000000 */
[----:B------:R-:W-:Y:S01]  /*199a0*/  LOP3.LUT P5, RZ, R7, 0x10000000, RZ, 0xc0, !PT ;  /* 0x1000000007ff7812 */ /* 0x000fe200078ac0ff */
[----:B------:R-:W-:Y:S01]  /*199b0*/  FMUL R213, R213, UR14 ;  /* 0x0000000ed5d57c20 */ /* 0x000fe20008400000 */
[----:B------:R-:W-:-:S04]  /*199c0*/  P2R R193, PR, RZ, 0x8 ;  /* 0x00000008ffc17803 */ /* 0x000fc80000000000 */
[----:B------:R-:W-:Y:S02]  /*199d0*/  F2FP.SATFINITE.E4M3.F32.PACK_AB_MERGE_C R213, RZ, R213, RZ ;  /* 0x000000d5ffd5723e */ /* 0x000fe400048070ff */
[----:B------:R-:W-:Y:S01]  /*199e0*/  LOP3.LUT P3, RZ, R7, 0x20000, RZ, 0xc0, !PT ;  /* 0x0002000007ff7812 */ /* 0x000fe2000786c0ff */
[----:B------:R-:W-:-:S04]  /*199f0*/  FMUL R214, R214, UR14 ;  /* 0x0000000ed6d67c20 */ /* 0x000fc80008400000 */
[----:B------:R-:W-:Y:S01]  /*19a00*/  @!P5 STG.E.U8 desc[UR12][R242.64+0x79], R213 ;  /* 0x000079d5f200d986 */ /* 0x000fe2000c10110c */
[----:B------:R-:W-:Y:S02]  /*19a10*/  F2FP.SATFINITE.E4M3.F32.PACK_AB_MERGE_C R201, RZ, R214, RZ ;  /* 0x000000d6ffc9723e */ /* 0x000fe400048070ff */
[----:B0-----:R-:W-:-:S05]  /*19a20*/  @!P4 IADD3 R158, P5, R252, R158, RZ ;  /* 0x0000009efc9ec210 */ /* 0x001fca0007fbe0ff */
[----:B------:R-:W-:Y:S02]  /*19a30*/  @!P4 IMAD.X R159, R46, 0x1, R159, P5 ;  /* 0x000000012e9fc824 */ /* 0x000fe400028e069f */
[----:B------:R-:W-:Y:S01]  /*19a40*/  FMUL R215, R215, UR14 ;  /* 0x0000000ed7d77c20 */ /* 0x000fe20008400000 */
[----:B------:R-:W-:Y:S01]  /*19a50*/  P2R R190, PR, RZ, 0x4 ;  /* 0x00000004ffbe7803 */ /* 0x000fe20000000000 */
[----:B------:R-:W-:Y:S01]  /*19a60*/  FMUL R88, R88, UR14 ;  /* 0x0000000e58587c20 */ /* 0x000fe20008400000 */
[----:B------:R-:W-:Y:S01]  /*19a70*/  LOP3.LUT P1, RZ, R6, 0x800000, RZ, 0xc0, !PT ;  /* 0x0080000006ff7812 */ /* 0x000fe2000782c0ff */
[----:B------:R0:W-:Y:S01]  /*19a80*/  @!P4 STG.E.U8 desc[UR12][R158.64+0x78], R201 ;  /* 0x000078c99e00c986 */ /* 0x0001e2000c10110c */
[----:B------:R-:W-:Y:S01]  /*19a90*/  FMUL R89, R89, UR14 ;  /* 0x0000000e59597c20 */ /* 0x000fe20008400000 */
        /* <DEDUP_REMOVED lines=10> */
[----:B0-----:R-:W0:Y:S01]  /*19b40*/  @!P3 LDC.64 R158, c[0x0][0x5c8] ;  /* 0x00017200ff9ebb82 */ /* 0x001e220000000a00 */
[----:B------:R-:W-:Y:S01]  /*19b50*/  ISETP.LT.OR P5, PT, R0, 0x2, !P0 ;  /* 0x000000020000780c */ /* 0x000fe200047a1670 */
[----:B------:R-:W-:Y:S01]  /*19b60*/  FMUL R100, R100, UR14 ;  /* 0x0000000e64647c20 */ /* 0x000fe20008400000 */
[----:B------:R-:W-:Y:S01]  /*19b70*/  F2FP.SATFINITE.E4M3.F32.PACK_AB_MERGE_C R215, RZ, R215, RZ ;  /* 0x000000d7ffd7723e */ /* 0x000fe200048070ff */
        /* <DEDUP_REMOVED lines=20> */
[----:B0-----:R-:W-:Y:S01]  /*19cc0*/  @!P3 IADD3 R158, P4, R45, R158, RZ ;  /* 0x0000009e2d9eb210 */ /* 0x001fe20007f9e0ff */
[----:B------:R-:W-:Y:S01]  /*19cd0*/  FMUL R121, R121, UR14 ;  /* 0x0000000e79797c20 */ /* 0x000fe20008400000 */
[----:B------:R-:W-:Y:S01]  /*19ce0*/  FMUL R122, R122, UR14 ;  /* 0x0000000e7a7a7c20 */ /* 0x000fe20008400000 */
[----:B------:R-:W-:Y:S01]  /*19cf0*/  FMUL R123, R123, UR14 ;  /* 0x0000000e7b7b7c20 */ /* 0x000fe20008400000 */
[----:B------:R-:W-:Y:S01]  /*19d00*/  FMUL R124, R124, UR14 ;  /* 0x0000000e7c7c7c20 */ /* 0x000fe20008400000 */
[----:B------:R-:W-:-:S02]  /*19d10*/  @!P3 IMAD.X R159, R44, 0x1, R159, P4 ;  /* 0x000000012c9fb824 */ /* 0x000fc400020e069f */
[----:B------:R-:W-:Y:S01]  /*19d20*/  FMUL R125, R125, UR14 ;  /* 0x0000000e7d7d7c20 */ /* 0x000fe20008400000 */
[----:B------:R-:W-:Y:S01]  /*19d30*/  FMUL R126, R126, UR14 ;  /* 0x0000000e7e7e7c20 */ /* 0x000fe20008400000 */
[----:B------:R-:W-:Y:S01]  /*19d40*/  FMUL R127, R127, UR14 ;  /* 0x0000000e7f7f7c20 */ /* 0x000fe20008400000 */
[----:B------:R-:W-:Y:S01]  /*19d50*/  FMUL R128, R128, UR14 ;  /* 0x0000000e80807c20 */ /* 0x000fe20008400000 */
[----:B------:R0:W-:Y:S01]  /*19d60*/  @!P3 STG.E.U8 desc[UR12][R158.64+0x79], R215 ;  /* 0x000079d79e00b986 */ /* 0x0001e2000c10110c */
[----:B------:R-:W-:Y:S01]  /*19d70*/  FMUL R129, R129, UR14 ;  /* 0x0000000e81817c20 */ /* 0x000fe20008400000 */
[----:B------:R-:W-:Y:S01]  /*19d80*/  FMUL R130, R130, UR14 ;  /* 0x0000000e82827c20 */ /* 0x000fe20008400000 */
[----:B------:R-:W-:Y:S01]  /*19d90*/  FMUL R131, R131, UR14 ;  /* 0x0000000e83837c20 */ /* 0x000fe20008400000 */
[----:B------:R1:W5:Y:S01]  /*19da0*/  LDL.LU R46, [R1+0x148] ;  /* 0x00014800012e7983 */ /* 0x0003620000300800 */
[----:B0-----:R-:W0:Y:S01]  /*19db0*/  @!P5 LDC.64 R158, c[0x0][0x5c8] ;  /* 0x00017200ff9edb82 */ /* 0x001e220000000a00 */
[----:B------:R-:W-:-:S02]  /*19dc0*/  ISETP.LT.OR P4, PT, R0, 0x1, !P0 ;  /* 0x000000010000780c */ /* 0x000fc40004781670 */
[----:B------:R1:W5:Y:S01]  /*19dd0*/  LDL.LU R45, [R1+0x144] ;  /* 0x00014400012d7983 */ /* 0x0003620000300800 */
[----:B------:R-:W-:Y:S02]  /*19de0*/  LOP3.LUT P2, RZ, R7, 0x80000000, RZ, 0xc0, !PT ;  /* 0x8000000007ff7812 */ /* 0x000fe4000784c0ff */
[----:B------:R-:W-:Y:S01]  /*19df0*/  P2R R7, PR, RZ, 0x40 ;  /* 0x00000040ff077803 */ /* 0x000fe20000000000 */
[----:B------:R1:W5:Y:S01]  /*19e00*/  LDL.LU R44, [R1+0x140] ;  /* 0x00014000012c7983 */ /* 0x0003620000300800 */
[----:B------:R-:W-:Y:S02]  /*19e10*/  F2FP.SATFINITE.E4M3.F32.PACK_AB_MERGE_C R203, RZ, R88, RZ ;  /* 0x00000058ffcb723e */ /* 0x000fe400048070ff */
[----:B------:R-:W-:Y:S02]  /*19e20*/  F2FP.SATFINITE.E4M3.F32.PACK_AB_MERGE_C R89, RZ, R89, RZ ;  /* 0x00000059ff59723e */ /* 0x000fe400048070ff */
[----:B------:R-:W-:Y:S02]  /*19e30*/  F2FP.SATFINITE.E4M3.F32.PACK_AB_MERGE_C R90, RZ, R90, RZ ;  /* 0x0000005aff5a723e */ /* 0x000fe400048070ff */
[----:B------:R-:W-:Y:S01]  /*19e40*/  @!P4 STG.E.U8 desc[UR12][R178.64], R203 ;  /* 0x000000cbb200c986 */ /* 0x000fe2000c10110c */
[----:B0-----:R-:W-:-:S05]  /*19e50*/  @!P5 IADD3 R10, P6, R10, R158, RZ ;  /* 0x0000009e0a0ad210 */ /* 0x001fca0007fde0ff */
[----:B------:R-:W-:-:S05]  /*19e60*/  @!P5 IMAD.X R11, R11, 0x1, R159, P6 ;  /* 0x000000010b0bd824 */ /* 0x000fca00030e069f */
[----:B------:R0:W-:Y:S04]  /*19e70*/  @!P5 STG.E.U8 desc[UR12][R10.64+0x1], R89 ;  /* 0x000001590a00d986 */ /* 0x0001e8000c10110c */
[----:B------:R2:W-:Y:S01]  /*19e80*/  @!P1 STG.E.U8 desc[UR12][R42.64], R90 ;  /* 0x0000005a2a009986 */ /* 0x0005e2000c10110c */
[C---:B------:R-:W-:Y:S02]  /*19e90*/  ISETP.LT.OR P1, PT, R0.reuse, 0x9, !P0 ;  /* 0x000000090000780c */ /* 0x040fe40004721670 */
[----:B------:R-:W-:Y:S02]  /*19ea0*/  F2FP.SATFINITE.E4M3.F32.PACK_AB_MERGE_C R91, RZ, R91, RZ ;  /* 0x0000005bff5b723e */ /* 0x000fe400048070ff */
[----:B------:R-:W-:Y:S02]  /*19eb0*/  ISETP.LT.OR P5, PT, R0, 0xa, !P0 ;  /* 0x0000000a0000780c */ /* 0x000fe400047a1670 */
[----:B0-----:R-:W-:-:S02]  /*19ec0*/  F2FP.SATFINITE.E4M3.F32.PACK_AB_MERGE_C R89, RZ, R92, RZ ;  /* 0x0000005cff59723e */ /* 0x001fc400048070ff */
[C---:B------:R-:W-:Y:S02]  /*19ed0*/  LOP3.LUT P3, RZ, R6.reuse, 0x1000000, RZ, 0xc0, !PT ;  /* 0x0100000006ff7812 */ /* 0x040fe4000786c0ff */
[----:B------:R-:W-:Y:S01]  /*19ee0*/  F2FP.SATFINITE.E4M3.F32.PACK_AB_MERGE_C R93, RZ, R93, RZ ;  /* 0x0000005dff5d723e */ /* 0x000fe200048070ff */
[----:B--2---:R1:W5:Y:S02]  /*19ef0*/  LDL.LU.64 R42, [R1+0x138] ;  /* 0x00013800012a7983 */ /* 0x0043640000300a00 */
[----:B------:R-:W0:Y:S02]  /*19f00*/  @!P1 LDC.64 R10, c[0x0][0x5c8] ;  /* 0x00017200ff0a9b82 */ /* 0x000e240000000a00 */
[----:B------:R2:W-:Y:S01]  /*19f10*/  @!P2 STG.E.U8 desc[UR12][R40.64+0x1], R91 ;  /* 0x0000015b2800a986 */ /* 0x0005e2000c10110c */
[----:B------:R-:W-:Y:S02]  /*19f20*/  F2FP.SATFINITE.E4M3.F32.PACK_AB_MERGE_C R94, RZ, R94, RZ ;  /* 0x0000005eff5e723e */ /* 0x000fe400048070ff */
[----:B------:R-:W-:-:S02]  /*19f30*/  LOP3.LUT P4, RZ, R6, 0x400000, RZ, 0xc0, !PT ;  /* 0x0040000006ff7812 */ /* 0x000fc4000788c0ff */
[----:B------:R-:W-:Y:S02]  /*19f40*/  F2FP.SATFINITE.E4M3.F32.PACK_AB_MERGE_C R95, RZ, R95, RZ ;  /* 0x0000005fff5f723e */ /* 0x000fe400048070ff */
[----:B------:R-:W-:Y:S02]  /*19f50*/  F2FP.SATFINITE.E4M3.F32.PACK_AB_MERGE_C R97, RZ, R97, RZ ;  /* 0x00000061ff61723e */ /* 0x000fe400048070ff */
[----:B------:R-:W-:Y:S02]  /*19f60*/  F2FP.SATFINITE.E4M3.F32.PACK_AB_MERGE_C R98, RZ, R98, RZ ;  /* 0x00000062ff62723e */ /* 0x000fe400048070ff */
[----:B------:R-:W-:Y:S01]  /*19f70*/  F2FP.SATFINITE.E4M3.F32.PACK_AB_MERGE_C R99, RZ, R99, RZ ;  /* 0x00000063ff63723e */ /* 0x000fe200048070ff */
[----:B--2---:R1:W5:Y:S01]  /*19f80*/  LDL.LU.64 R40, [R1+0x130] ;  /* 0x0001300001287983 */ /* 0x0043620000300a00 */
[----:B0-----:R-:W-:-:S05]  /*19f90*/  @!P1 IADD3 R10, P2, R152, R10, RZ ;  /* 0x0000000a980a9210 */ /* 0x001fca0007f5e0ff */
[----:B------:R-:W-:-:S05]  /*19fa0*/  @!P1 IMAD.X R11, R153, 0x1, R11, P2 ;  /* 0x00000001990b9824 */ /* 0x000fca00010e060b */
[----:B------:R0:W-:Y:S02]  /*19fb0*/  @!P1 STG.E.U8 desc[UR12][R10.64+0x8], R89 ;  /* 0x000008590a009986 */ /* 0x0001e4000c10110c */
[----:B0-----:R-:W0:Y:S02]  /*19fc0*/  @!P5 LDC.64 R10, c[0x0][0x5c8] ;  /* 0x00017200ff0adb82 */ /* 0x001e240000000a00 */
[----:B0-----:R-:W-:-:S05]  /*19fd0*/  @!P5 IADD3 R10, P6, R154, R10, RZ ;  /* 0x0000000a9a0ad210 */ /* 0x001fca0007fde0ff */
[----:B------:R-:W-:-:S05]  /*19fe0*/  @!P5 IMAD.X R11, R155, 0x1, R11, P6 ;  /* 0x000000019b0bd824 */ /* 0x000fca00030e060b */
[----:B------:R-:W-:Y:S04]  /*19ff0*/  @!P5 STG.E.U8 desc[UR12][R10.64+0x9], R93 ;  /* 0x0000095d0a00d986 */ /* 0x000fe8000c10110c */
[----:B------:R0:W-:Y:S01]  /*1a000*/  @!P3 STG.E.U8 desc[UR12][R38.64+0x8], R94 ;  /* 0x0000085e2600b986 */ /* 0x0001e2000c10110c */
[C---:B------:R-:W-:Y:S02]  /*1a010*/  ISETP.LT.OR P3, PT, R0.reuse, 0x11, !P0 ;  /* 0x000000110000780c */ /* 0x040fe40004761670 */
[----:B------:R-:W-:Y:S02]  /*1a020*/  ISETP.LT.OR P5, PT, R0, 0x12, !P0 ;  /* 0x000000120000780c */ /* 0x000fe400047a1670 */
[----:B------:R-:W-:Y:S02]  /*1a030*/  F2FP.SATFINITE.E4M3.F32.PACK_AB_MERGE_C R89, RZ, R96, RZ ;  /* 0x00000060ff59723e */ /* 0x000fe400048070ff */
[----:B------:R-:W-:-:S02]  /*1a040*/  LOP3.LUT P2, RZ, R6, 0x200000, RZ, 0xc0, !PT ;  /* 0x0020000006ff7812 */ /* 0x000fc4000784c0ff */
[----:B------:R-:W-:Y:S02]  /*1a050*/  LOP3.LUT P1, RZ, R6, 0x100000, RZ, 0xc0, !PT ;  /* 0x0010000006ff7812 */ /* 0x000fe4000782c0ff */
[----:B------:R-:W-:Y:S01]  /*1a060*/  F2FP.SATFINITE.E4M3.F32.PACK_AB_MERGE_C R101, RZ, R101, RZ ;  /* 0x00000065ff65723e */ /* 0x000fe200048070ff */
[----:B0-----:R1:W5:Y:S02]  /*1a070*/  LDL.LU.64 R38, [R1+0x128] ;  /* 0x0001280001267983 */ /* 0x0013640000300a00 */
[----:B------:R-:W0:Y:S02]  /*1a080*/  @!P3 LDC.64 R10, c[0x0][0x5c8] ;  /* 0x00017200ff0abb82 */ /* 0x000e240000000a00 */
[----:B------:R2:W-:Y:S01]  /*1a090*/  @!P4 STG.E.U8 desc[UR12][R36.64+0x9], R95 ;  /* 0x0000095f2400c986 */ /* 0x0005e2000c10110c */
[----:B------:R-:W-:Y:S02]  /*1a0a0*/  F2FP.SATFINITE.E4M3.F32.PACK_AB_MERGE_C R102, RZ, R102, RZ ;  /* 0x00000066ff66723e */ /* 0x000fe400048070ff */
[----:B------:R-:W-:-:S02]  /*1a0b0*/  F2FP.SATFINITE.E4M3.F32.PACK_AB_MERGE_C R103, RZ, R103, RZ ;  /* 0x00000067ff67723e */ /* 0x000fc400048070ff */
        /* <DEDUP_REMOVED lines=11> */
[----:B------:R-:W-:Y:S01]  /*1a170*/  @!P5 STG.E.U8 desc[UR12][R10.64+0x11], R97 ;  /* 0x000011610a00d986 */ /* 0x000fe2000c10110c */
[----:B------:R-:W-:-:S03]  /*1a180*/  ISETP.LT.OR P5, PT, R0, 0x1a, !P0 ;  /* 0x0000001a0000780c */ /* 0x000fc600047a1670 */
[----:B------:R0:W-:Y:S01]  /*1a190*/  @!P2 STG.E.U8 desc[UR12][R34.64+0x10], R98 ;  /* 0x000010622200a986 */ /* 0x0001e2000c10110c */
[----:B------:R-:W-:-:S09]  /*1a1a0*/  ISETP.LT.OR P2, PT, R0, 0x19, !P0 ;  /* 0x000000190000780c */ /* 0x000fd20004741670 */
[----:B------:R-:W2:Y:S01]  /*1a1b0*/  @!P5 LDC.64 R90, c[0x0][0x5c8] ;  /* 0x00017200ff5adb82 */ /* 0x000ea20000000a00 */
[----:B------:R-:W-:Y:S01]  /*1a1c0*/  LOP3.LUT P4, RZ, R6, 0x80000, RZ, 0xc0, !PT ;  /* 0x0008000006ff7812 */ /* 0x000fe2000788c0ff */
[----:B0-----:R1:W5:Y:S06]  /*1a1d0*/  LDL.LU.64 R34, [R1+0x118] ;  /* 0x0001180001227983 */ /* 0x00136c0000300a00 */
[----:B------:R-:W0:Y:S01]  /*1a1e0*/  @!P2 LDC.64 R10, c[0x0][0x5c8] ;  /* 0x00017200ff0aab82 */ /* 0x000e220000000a00 */
[----:B------:R3:W-:Y:S01]  /*1a1f0*/  @!P1 STG.E.U8 desc[UR12][R32.64+0x11], R99 ;  /* 0x0000116320009986 */ /* 0x0007e2000c10110c */
[----:B------:R-:W-:-:S02]  /*1a200*/  F2FP.SATFINITE.E4M3.F32.PACK_AB_MERGE_C R89, RZ, R100, RZ ;  /* 0x00000064ff59723e */ /* 0x000fc400048070ff */
[----:B------:R-:W-:Y:S02]  /*1a210*/  LOP3.LUT P3, RZ, R6, 0x40000, RZ, 0xc0, !PT ;  /* 0x0004000006ff7812 */ /* 0x000fe4000786c0ff */
[----:B------:R-:W-:Y:S02]  /*1a220*/  F2FP.SATFINITE.E4M3.F32.PACK_AB_MERGE_C R113, RZ, R113, RZ ;  /* 0x00000071ff71723e */ /* 0x000fe400048070ff */
[----:B------:R-:W-:Y:S02]  /*1a230*/  F2FP.SATFINITE.E4M3.F32.PACK_AB_MERGE_C R115, RZ, R115, RZ ;  /* 0x00000073ff73723e */ /* 0x000fe400048070ff */
[----:B------:R-:W-:Y:S02]  /*1a240*/  F2FP.SATFINITE.E4M3.F32.PACK_AB_MERGE_C R117, RZ, R117, RZ ;  /* 0x00000075ff75723e */ /* 0x000fe400048070ff */
[----:B------:R-:W-:Y:S01]  /*1a250*/  F2FP.SATFINITE.E4M3.F32.PACK_AB_MERGE_C R119, RZ, R119, RZ ;  /* 0x00000077ff77723e */ /* 0x000fe200048070ff */
[----:B---3--:R1:W5:Y:S01]  /*1a260*/  LDL.LU.64 R32, [R1+0x110] ;  /* 0x0001100001207983 */ /* 0x0083620000300a00 */
[----:B--2---:R-:W-:-:S02]  /*1a270*/  @!P5 IADD3 R160, P6, R160, R90, RZ ;  /* 0x0000005aa0a0d210 */ /* 0x004fc40007fde0ff */
[----:B0-----:R-:W-:-:S03]  /*1a280*/  @!P2 IADD3 R10, P1, R156, R10, RZ ;  /* 0x0000000a9c0aa210 */ /* 0x001fc60007f3e0ff */
[----:B------:R-:W-:Y:S02]  /*1a290*/  @!P5 IMAD.X R161, R161, 0x1, R91, P6 ;  /* 0x00000001a1a1d824 */ /* 0x000fe400030e065b */
[----:B------:R-:W-:-:S05]  /*1a2a0*/  @!P2 IMAD.X R11, R157, 0x1, R11, P1 ;  /* 0x000000019d0ba824 */ /* 0x000fca00008e060b */
[----:B------:R0:W-:Y:S04]  /*1a2b0*/  @!P2 STG.E.U8 desc[UR12][R10.64+0x18], R89 ;  /* 0x000018590a00a986 */ /* 0x0001e8000c10110c */
[----:B------:R-:W-:Y:S01]  /*1a2c0*/  @!P5 STG.E.U8 desc[UR12][R160.64+0x19], R101 ;  /* 0x00001965a000d986 */ /* 0x000fe2000c10110c */
[----:B------:R-:W-:-:S03]  /*1a2d0*/  ISETP.LT.OR P5, PT, R0, 0x22, !P0 ;  /* 0x000000220000780c */ /* 0x000fc600047a1670 */
[----:B------:R2:W-:Y:S01]  /*1a2e0*/  @!P4 STG.E.U8 desc[UR12][R30.64+0x18], R102 ;  /* 0x000018661e00c986 */ /* 0x0005e2000c10110c */
[----:B------:R-:W-:-:S09]  /*1a2f0*/  ISETP.LT.OR P4, PT, R0, 0x21, !P0 ;  /* 0x000000210000780c */ /* 0x000fd20004781670 */
[----:B0-----:R-:W0:Y:S01]  /*1a300*/  @!P5 LDC.64 R88, c[0x0][0x5c8] ;  /* 0x00017200ff58db82 */ /* 0x001e220000000a00 */
[C---:B------:R-:W-:Y:S01]  /*1a310*/  LOP3.LUT P1, RZ, R6.reuse, 0x20000, RZ, 0xc0, !PT ;  /* 0x0002000006ff7812 */ /* 0x040fe2000782c0ff */
[----:B--2---:R1:W5:Y:S06]  /*1a320*/  LDL.LU.64 R30, [R1+0x108] ;  /* 0x00010800011e7983 */ /* 0x00436c0000300a00 */
[----:B------:R-:W2:Y:S01]  /*1a330*/  @!P4 LDC.64 R10, c[0x0][0x5c8] ;  /* 0x00017200ff0acb82 */ /* 0x000ea20000000a00 */
[----:B------:R3:W-:Y:S01]  /*1a340*/  @!P3 STG.E.U8 desc[UR12][R28.64+0x19], R103 ;  /* 0x000019671c00b986 */ /* 0x0007e2000c10110c */
[----:B------:R-:W-:-:S02]  /*1a350*/  LOP3.LUT P2, RZ, R6, 0x10000, RZ, 0xc0, !PT ;  /* 0x0001000006ff7812 */ /* 0x000fc4000784c0ff */
[----:B------:R-:W-:Y:S02]  /*1a360*/  F2FP.SATFINITE.E4M3.F32.PACK_AB_MERGE_C R121, RZ, R121, RZ ;  /* 0x00000079ff79723e */ /* 0x000fe400048070ff */
[----:B------:R-:W-:Y:S02]  /*1a370*/  F2FP.SATFINITE.E4M3.F32.PACK_AB_MERGE_C R123, RZ, R123, RZ ;  /* 0x0000007bff7b723e */ /* 0x000fe400048070ff */
[----:B------:R-:W-:Y:S02]  /*1a380*/  F2FP.SATFINITE.E4M3.F32.PACK_AB_MERGE_C R125, RZ, R125, RZ ;  /* 0x0000007dff7d723e */ /* 0x000fe400048070ff */
[----:B------:R-:W-:Y:S02]  /*1a390*/  F2FP.SATFINITE.E4M3.F32.PACK_AB_MERGE_C R127, RZ, R127, RZ ;  /* 0x0000007fff7f723e */ /* 0x000fe400048070ff */
[----:B------:R-:W-:Y:S01]  /*1a3a0*/  F2FP.SATFINITE.E4M3.F32.PACK_AB_MERGE_C R129, RZ, R129, RZ ;  /* 0x00000081ff81723e */ /* 0x000fe200048070ff */
[----:B---3--:R1:W5:Y:S01]  /*1a3b0*/  LDL.LU.64 R28, [R1+0x100] ;  /* 0x00010000011c7983 */ /* 0x0083620000300a00 */
[----:B0-----:R-:W-:-:S02]  /*1a3c0*/  @!P5 IADD3 R168, P6, R168, R88, RZ ;  /* 0x00000058a8a8d210 */ /* 0x001fc40007fde0ff */
[----:B--2---:R-:W-:-:S03]  /*1a3d0*/  @!P4 IADD3 R164, P3, R164, R10, RZ ;  /* 0x0000000aa4a4c210 */ /* 0x004fc60007f7e0ff */
[----:B------:R-:W-:Y:S01]  /*1a3e0*/  @!P5 IMAD.X R169, R169, 0x1, R89, P6 ;  /* 0x00000001a9a9d824 */ /* 0x000fe200030e0659 */
[----:B------:R-:W-:Y:S01]  /*1a3f0*/  F2FP.SATFINITE.E4M3.F32.PACK_AB_MERGE_C R89, RZ, R106, RZ ;  /* 0x0000006aff59723e */ /* 0x000fe200048070ff */
[----:B------:R-:W-:Y:S01]  /*1a400*/  @!P4 IMAD.X R165, R165, 0x1, R11, P3 ;  /* 0x00000001a5a5c824 */ /* 0x000fe200018e060b */
[----:B------:R-:W-:-:S05]  /*1a410*/  F2FP.SATFINITE.E4M3.F32.PACK_AB_MERGE_C R11, RZ, R104, RZ ;  /* 0x00000068ff0b723e */ /* 0x000fca00048070ff */
[----:B------:R0:W-:Y:S04]  /*1a420*/  @!P4 STG.E.U8 desc[UR12][R164.64+0x20], R11 ;  /* 0x0000200ba400c986 */ /* 0x0001e8000c10110c */
[----:B------:R-:W-:Y:S01]  /*1a430*/  @!P5 STG.E.U8 desc[UR12][R168.64+0x21], R105 ;  /* 0x00002169a800d986 */ /* 0x000fe2000c10110c */
[----:B------:R-:W-:-:S03]  /*1a440*/  ISETP.LT.OR P5, PT, R0, 0x2a, !P0 ;  /* 0x0000002a0000780c */ /* 0x000fc600047a1670 */
[----:B------:R2:W-:Y:S01]  /*1a450*/  @!P1 STG.E.U8 desc[UR12][R250.64+0x20], R89 ;  /* 0x00002059fa009986 */ /* 0x0005e2000c10110c */
[----:B------:R-:W-:-:S09]  /*1a460*/  ISETP.LT.OR P1, PT, R0, 0x29, !P0 ;  /* 0x000000290000780c */ /* 0x000fd20004721670 */
[----:B------:R-:W3:Y:S08]  /*1a470*/  @!P5 LDC.64 R90, c[0x0][0x5c8] ;  /* 0x00017200ff5adb82 */ /* 0x000ef00000000a00 */
[----:B0-----:R-:W0:Y:S01]  /*1a480*/  @!P1 LDC.64 R10, c[0x0][0x5c8] ;  /* 0x00017200ff0a9b82 */ /* 0x001e220000000a00 */
[----:B------:R-:W-:Y:S01]  /*1a490*/  @!P2 STG.E.U8 desc[UR12][R248.64+0x21], R107 ;  /* 0x0000216bf800a986 */ /* 0x000fe2000c10110c */
[----:B------:R-:W-:-:S02]  /*1a4a0*/  LOP3.LUT P3, RZ, R6, 0x8000, RZ, 0xc0, !PT ;  /* 0x0000800006ff7812 */ /* 0x000fc4000786c0ff */
[----:B--2---:R-:W-:Y:S02]  /*1a4b0*/  F2FP.SATFINITE.E4M3.F32.PACK_AB_MERGE_C R89, RZ, R110, RZ ;  /* 0x0000006eff59723e */ /* 0x004fe400048070ff */
[----:B---3--:R-:W-:Y:S02]  /*1a4c0*/  @!P5 IADD3 R170, P6, R170, R90, RZ ;  /* 0x0000005aaaaad210 */ /* 0x008fe40007fde0ff */
[----:B0-----:R-:W-:-:S03]  /*1a4d0*/  @!P1 IADD3 R166, P2, R166, R10, RZ ;  /* 0x0000000aa6a69210 */ /* 0x001fc60007f5e0ff */
[----:B------:R-:W-:Y:S02]  /*1a4e0*/  @!P5 IMAD.X R171, R171, 0x1, R91, P6 ;  /* 0x00000001ababd824 */ /* 0x000fe400030e065b */
[----:B------:R-:W-:Y:S01]  /*1a4f0*/  @!P1 IMAD.X R167, R167, 0x1, R11, P2 ;  /* 0x00000001a7a79824 */ /* 0x000fe200010e060b */
[----:B------:R-:W-:-:S05]  /*1a500*/  F2FP.SATFINITE.E4M3.F32.PACK_AB_MERGE_C R11, RZ, R108, RZ ;  /* 0x0000006cff0b723e */ /* 0x000fca00048070ff */
[----:B------:R0:W-:Y:S04]  /*1a510*/  @!P1 STG.E.U8 desc[UR12][R166.64+0x28], R11 ;  /* 0x0000280ba6009986 */ /* 0x0001e8000c10110c */
[----:B------:R-:W-:Y:S04]  /*1a520*/  @!P5 STG.E.U8 desc[UR12][R170.64+0x29], R109 ;  /* 0x0000296daa00d986 */ /* 0x000fe8000c10110c */
[----:B------:R-:W-:Y:S01]  /*1a530*/  @!P3 STG.E.U8 desc[UR12][R246.64+0x28], R89 ;  /* 0x00002859f600b986 */ /* 0x000fe2000c10110c */
[----:B------:R-:W-:Y:S02]  /*1a540*/  ISETP.LT.OR P3, PT, R0, 0x31, !P0 ;  /* 0x000000310000780c */ /* 0x000fe40004761670 */
[----:B------:R-:W-:-:S11]  /*1a550*/  LOP3.LUT P4, RZ, R6, 0x4000, RZ, 0xc0, !PT ;  /* 0x0000400006ff7812 */ /* 0x000fd6000788c0ff */
[----:B0-----:R-:W0:Y:S01]  /*1a560*/  @!P3 LDC.64 R10, c[0x0][0x5c8] ;  /* 0x00017200ff0abb82 */ /* 0x001e220000000a00 */
[----:B------:R-:W-:Y:S01]  /*1a570*/  ISETP.LT.OR P5, PT, R0, 0x32, !P0 ;  /* 0x000000320000780c */ /* 0x000fe200047a1670 */
[----:B------:R2:W-:Y:S01]  /*1a580*/  @!P4 STG.E.U8 desc[UR12][R8.64+0x29], R111 ;  /* 0x0000296f0800c986 */ /* 0x0005e2000c10110c */
[----:B0-----:R-:W-:-:S05]  /*1a590*/  @!P3 IADD3 R172, P4, R172, R10, RZ ;  /* 0x0000000aacacb210 */ /* 0x001fca0007f9e0ff */
[----:B------:R-:W-:-:S06]  /*1a5a0*/  @!P3 IMAD.X R173, R173, 0x1, R11, P4 ;  /* 0x00000001adadb824 */ /* 0x000fcc00020e060b */
[----:B------:R-:W0:Y:S01]  /*1a5b0*/  @!P5 LDC.64 R10, c[0x0][0x5c8] ;  /* 0x00017200ff0adb82 */ /* 0x000e220000000a00 */
[----:B------:R-:W-:-:S05]  /*1a5c0*/  F2FP.SATFINITE.E4M3.F32.PACK_AB_MERGE_C R91, RZ, R112, RZ ;  /* 0x00000070ff5b723e */ /* 0x000fca00048070ff */
[----:B------:R3:W-:Y:S01]  /*1a5d0*/  @!P3 STG.E.U8 desc[UR12][R172.64+0x30], R91 ;  /* 0x0000305bac00b986 */ /* 0x0007e2000c10110c */
[----:B0-----:R-:W-:-:S05]  /*1a5e0*/  @!P5 IADD3 R10, P6, R163, R10, RZ ;  /* 0x0000000aa30ad210 */ /* 0x001fca0007fde0ff */
[----:B------:R-:W-:Y:S01]  /*1a5f0*/  @!P5 IMAD.X R11, R180, 0x1, R11, P6 ;  /* 0x00000001b40bd824 */ /* 0x000fe200030e060b */
[----:B------:R-:W-:-:S04]  /*1a600*/  ISETP.LT.OR P6, PT, R0, 0x39, !P0 ;  /* 0x000000390000780c */ /* 0x000fc800047c1670 */
[----:B------:R0:W-:Y:S01]  /*1a610*/  @!P5 STG.E.U8 desc[UR12][R10.64+0x31], R113 ;  /* 0x000031710a00d986 */ /* 0x0001e2000c10110c */
[----:B------:R-:W-:-:S08]  /*1a620*/  ISETP.LT.OR P5, PT, R0, 0x3a, !P0 ;  /* 0x0000003a0000780c */ /* 0x000fd000047a1670 */
[----:B--2---:R-:W2:Y:S01]  /*1a630*/  @!P6 LDC.64 R8, c[0x0][0x5c8] ;  /* 0x00017200ff08eb82 */ /* 0x004ea20000000a00 */
[C---:B------:R-:W-:Y:S02]  /*1a640*/  LOP3.LUT P2, RZ, R6.reuse, 0x2000, RZ, 0xc0, !PT ;  /* 0x0000200006ff7812 */ /* 0x040fe4000784c0ff */
[----:B------:R-:W-:-:S05]  /*1a650*/  LOP3.LUT P1, RZ, R6, 0x1000, RZ, 0xc0, !PT ;  /* 0x0000100006ff7812 */ /* 0x000fca000782c0ff */
[----:B---3--:R-:W3:Y:S01]  /*1a660*/  @!P5 LDC.64 R90, c[0x0][0x5c8] ;  /* 0x00017200ff5adb82 */ /* 0x008ee20000000a00 */
[----:B------:R-:W-:-:S05]  /*1a670*/  F2FP.SATFINITE.E4M3.F32.PACK_AB_MERGE_C R89, RZ, R114, RZ ;  /* 0x00000072ff59723e */ /* 0x000fca00048070ff */
[----:B------:R-:W-:Y:S04]  /*1a680*/  @!P2 STG.E.U8 desc[UR12][R14.64+0x30], R89 ;  /* 0x000030590e00a986 */ /* 0x000fe8000c10110c */
[----:B------:R-:W-:Y:S01]  /*1a690*/  @!P1 STG.E.U8 desc[UR12][R16.64+0x31], R115 ;  /* 0x0000317310009986 */ /* 0x000fe2000c10110c */
[----:B0-----:R-:W-:Y:S02]  /*1a6a0*/  F2FP.SATFINITE.E4M3.F32.PACK_AB_MERGE_C R11, RZ, R116, RZ ;  /* 0x00000074ff0b723e */ /* 0x001fe400048070ff */
[----:B--2---:R-:W-:-:S05]  /*1a6b0*/  @!P6 IADD3 R8, P1, R181, R8, RZ ;  /* 0x00000008b508e210 */ /* 0x004fca0007f3e0ff */
[----:B------:R-:W-:Y:S01]  /*1a6c0*/  @!P6 IMAD.X R9, R182, 0x1, R9, P1 ;  /* 0x00000001b609e824 */ /* 0x000fe200008e0609 */
[----:B------:R-:W-:-:S04]  /*1a6d0*/  LOP3.LUT P4, RZ, R6, 0x800, RZ, 0xc0, !PT ;  /* 0x0000080006ff7812 */ /* 0x000fc8000788c0ff */
[----:B------:R0:W-:Y:S01]  /*1a6e0*/  @!P6 STG.E.U8 desc[UR12][R8.64+0x38], R11 ;  /* 0x0000380b0800e986 */ /* 0x0001e2000c10110c */
[----:B---3--:R-:W-:-:S05]  /*1a6f0*/  @!P5 IADD3 R184, P6, R184, R90, RZ ;  /* 0x0000005ab8b8d210 */ /* 0x008fca0007fde0ff */
[----:B------:R-:W-:Y:S01]  /*1a700*/  @!P5 IMAD.X R185, R185, 0x1, R91, P6 ;  /* 0x00000001b9b9d824 */ /* 0x000fe200030e065b */
[----:B------:R-:W-:Y:S02]  /*1a710*/  ISETP.NE.AND P6, PT, R7, RZ, PT ;  /* 0x000000ff0700720c */ /* 0x000fe40003fc5270 */
[----:B------:R-:W-:Y:S02]  /*1a720*/  F2FP.SATFINITE.E4M3.F32.PACK_AB_MERGE_C R7, RZ, R118, RZ ;  /* 0x00000076ff07723e */ /* 0x000fe400048070ff */
[----:B------:R-:W-:Y:S04]  /*1a730*/  @!P5 STG.E.U8 desc[UR12][R184.64+0x39], R117 ;  /* 0x00003975b800d986 */ /* 0x000fe8000c10110c */
[----:B------:R2:W-:Y:S01]  /*1a740*/  @!P4 STG.E.U8 desc[UR12][R18.64+0x38], R7 ;  /* 0x000038071200c986 */ /* 0x0005e2000c10110c */
[----:B------:R-:W-:-:S02]  /*1a750*/  ISETP.LT.OR P4, PT, R0, 0x41, !P0 ;  /* 0x000000410000780c */ /* 0x000fc40004781670 */
[----:B------:R-:W-:-:S11]  /*1a760*/  LOP3.LUT P3, RZ, R6, 0x400, RZ, 0xc0, !PT ;  /* 0x0000040006ff7812 */ /* 0x000fd6000786c0ff */
[----:B0-----:R-:W0:Y:S02]  /*1a770*/  @!P4 LDC.64 R8, c[0x0][0x5c8] ;  /* 0x00017200ff08cb82 */ /* 0x001e240000000a00 */
[----:B------:R-:W-:Y:S01]  /*1a780*/  @!P3 STG.E.U8 desc[UR12][R20.64+0x39], R119 ;  /* 0x000039771400b986 */ /* 0x000fe2000c10110c */
[----:B0-----:R-:W-:-:S05]  /*1a790*/  @!P4 IADD3 R162, P3, R162, R8, RZ ;  /* 0x00000008a2a2c210 */ /* 0x001fca0007f7e0ff */
[----:B------:R-:W-:Y:S01]  /*1a7a0*/  @!P4 IMAD.X R163, R183, 0x1, R9, P3 ;  /* 0x00000001b7a3c824 */ /* 0x000fe200018e0609 */
[----:B------:R-:W-:-:S13]  /*1a7b0*/  ISETP.LT.OR P3, PT, R0, 0x42, !P0 ;  /* 0x000000420000780c */ /* 0x000fda0004761670 */
[----:B------:R-:W0:Y:S01]  /*1a7c0*/  @!P3 LDC.64 R10, c[0x0][0x5c8] ;  /* 0x00017200ff0abb82 */ /* 0x000e220000000a00 */
[----:B------:R-:W-:Y:S02]  /*1a7d0*/  F2FP.SATFINITE.E4M3.F32.PACK_AB_MERGE_C R9, RZ, R120, RZ ;  /* 0x00000078ff09723e */ /* 0x000fe400048070ff */
[----:B------:R-:W-:-:S03]  /*1a7e0*/  LOP3.LUT P1, RZ, R6, 0x200, RZ, 0xc0, !PT ;  /* 0x0000020006ff7812 */ /* 0x000fc6000782c0ff */
[----:B------:R3:W-:Y:S01]  /*1a7f0*/  @!P4 STG.E.U8 desc[UR12][R162.64+0x40], R9 ;  /* 0x00004009a200c986 */ /* 0x0007e2000c10110c */
[----:B--2---:R-:W-:Y:S02]  /*1a800*/  F2FP.SATFINITE.E4M3.F32.PACK_AB_MERGE_C R7, RZ, R122, RZ ;  /* 0x0000007aff07723e */ /* 0x004fe400048070ff */
[----:B0-----:R-:W-:-:S05]  /*1a810*/  @!P3 IADD3 R174, P4, R174, R10, RZ ;  /* 0x0000000aaeaeb210 */ /* 0x001fca0007f9e0ff */
[----:B------:R-:W-:-:S05]  /*1a820*/  @!P3 IMAD.X R175, R175, 0x1, R11, P4 ;  /* 0x00000001afafb824 */ /* 0x000fca00020e060b */
[----:B------:R-:W-:Y:S04]  /*1a830*/  @!P3 STG.E.U8 desc[UR12][R174.64+0x41], R121 ;  /* 0x00004179ae00b986 */ /* 0x000fe8000c10110c */
[----:B------:R0:W-:Y:S01]  /*1a840*/  @!P1 STG.E.U8 desc[UR12][R22.64+0x40], R7 ;  /* 0x0000400716009986 */ /* 0x0001e2000c10110c */
[----:B------:R-:W-:Y:S02]  /*1a850*/  ISETP.NE.AND P1, PT, R188, RZ, PT ;  /* 0x000000ffbc00720c */ /* 0x000fe40003f25270 */
[----:B------:R-:W-:-:S11]  /*1a860*/  LOP3.LUT P2, RZ, R6, 0x100, RZ, 0xc0, !PT ;  /* 0x0000010006ff7812 */ /* 0x000fd6000784c0ff */
[----:B---3--:R-:W2:Y:S02]  /*1a870*/  @!P1 LDC.64 R8, c[0x0][0x5c8] ;  /* 0x00017200ff089b82 */ /* 0x008ea40000000a00 */
[----:B------:R-:W-:Y:S01]  /*1a880*/  @!P2 STG.E.U8 desc[UR12][R216.64+0x41], R123 ;  /* 0x0000417bd800a986 */ /* 0x000fe2000c10110c */
[----:B--2---:R-:W-:-:S05]  /*1a890*/  @!P1 IADD3 R186, P2, R186, R8, RZ ;  /* 0x00000008baba9210 */ /* 0x004fca0007f5e0ff */
[----:B------:R-:W-:Y:S01]  /*1a8a0*/  @!P1 IMAD.X R187, R187, 0x1, R9, P2 ;  /* 0x00000001bbbb9824 */ /* 0x000fe200010e0609 */
[----:B------:R-:W-:-:S13]  /*1a8b0*/  ISETP.NE.AND P2, PT, R190, RZ, PT ;  /* 0x000000ffbe00720c */ /* 0x000fda0003f45270 */
[----:B------:R-:W2:Y:S01]  /*1a8c0*/  @!P2 LDC.64 R8, c[0x0][0x5c8] ;  /* 0x00017200ff08ab82 */ /* 0x000ea20000000a00 */
[----:B------:R-:W-:Y:S02]  /*1a8d0*/  ISETP.NE.AND P3, PT, R193, RZ, PT ;  /* 0x000000ffc100720c */ /* 0x000fe40003f65270 */
[----:B------:R-:W-:Y:S02]  /*1a8e0*/  F2FP.SATFINITE.E4M3.F32.PACK_AB_MERGE_C R11, RZ, R124, RZ ;  /* 0x0000007cff0b723e */ /* 0x000fe400048070ff */
[----:B------:R-:W-:-:S03]  /*1a8f0*/  ISETP.NE.AND P4, PT, R198, RZ, PT ;  /* 0x000000ffc600720c */ /* 0x000fc60003f85270 */
[----:B------:R3:W-:Y:S01]  /*1a900*/  @!P1 STG.E.U8 desc[UR12][R186.64+0x48], R11 ;  /* 0x0000480bba009986 */ /* 0x0007e2000c10110c */
[----:B0-----:R-:W-:-:S09]  /*1a910*/  F2FP.SATFINITE.E4M3.F32.PACK_AB_MERGE_C R7, RZ, R126, RZ ;  /* 0x0000007eff07723e */ /* 0x001fd200048070ff */
[----:B------:R-:W0:Y:S01]  /*1a920*/  @!P4 LDC.64 R14, c[0x0][0x5c8] ;  /* 0x00017200ff0ecb82 */ /* 0x000e220000000a00 */
[----:B--2---:R-:W-:-:S07]  /*1a930*/  @!P2 IADD3 R8, P1, R13, R8, RZ ;  /* 0x000000080d08a210 */ /* 0x004fce0007f3e0ff */
[----:B---3--:R-:W2:Y:S01]  /*1a940*/  @!P3 LDC.64 R10, c[0x0][0x5c8] ;  /* 0x00017200ff0abb82 */ /* 0x008ea20000000a00 */
[----:B------:R-:W-:Y:S01]  /*1a950*/  @!P2 IMAD.X R9, R189, 0x1, R9, P1 ;  /* 0x00000001bd09a824 */ /* 0x000fe200008e0609 */
[----:B------:R-:W-:-:S04]  /*1a960*/  LOP3.LUT P1, RZ, R6, 0x40, RZ, 0xc0, !PT ;  /* 0x0000004006ff7812 */ /* 0x000fc8000782c0ff */
[----:B------:R3:W-:Y:S01]  /*1a970*/  @!P2 STG.E.U8 desc[UR12][R8.64+0x49], R125 ;  /* 0x0000497d0800a986 */ /* 0x0007e2000c10110c */
[----:B------:R-:W-:Y:S02]  /*1a980*/  LOP3.LUT P2, RZ, R6, 0x80, RZ, 0xc0, !PT ;  /* 0x0000008006ff7812 */ /* 0x000fe4000784c0ff */
[----:B------:R-:W-:-:S11]  /*1a990*/  ISETP.NE.AND P5, PT, R199, RZ, PT ;  /* 0x000000ffc700720c */ /* 0x000fd60003fa5270 */
[----:B------:R-:W-:Y:S04]  /*1a9a0*/  @!P2 STG.E.U8 desc[UR12][R218.64+0x48], R7 ;  /* 0x00004807da00a986 */ /* 0x000fe8000c10110c */
[----:B------:R-:W-:Y:S01]  /*1a9b0*/  @!P1 STG.E.U8 desc[UR12][R220.64+0x49], R127 ;  /* 0x0000497fdc009986 */ /* 0x000fe2000c10110c */
[----:B--2---:R-:W-:Y:S02]  /*1a9c0*/  @!P3 IADD3 R10, P1, R191, R10, RZ ;  /* 0x0000000abf0ab210 */ /* 0x004fe40007f3e0ff */
[----:B---3--:R-:W-:-:S03]  /*1a9d0*/  F2FP.SATFINITE.E4M3.F32.PACK_AB_MERGE_C R9, RZ, R128, RZ ;  /* 0x00000080ff09723e */ /* 0x008fc600048070ff */
[----:B------:R-:W-:Y:S01]  /*1a9e0*/  @!P3 IMAD.X R11, R192, 0x1, R11, P1 ;  /* 0x00000001c00bb824 */ /* 0x000fe200008e060b */
[----:B0-----:R-:W-:-:S04]  /*1a9f0*/  @!P4 IADD3 R196, P1, R196, R14, RZ ;  /* 0x0000000ec4c4c210 */ /* 0x001fc80007f3e0ff */
[----:B------:R0:W-:Y:S01]  /*1aa00*/  @!P3 STG.E.U8 desc[UR12][R10.64+0x50], R9 ;  /* 0x000050090a00b986 */ /* 0x0001e2000c10110c */
[----:B------:R-:W-:Y:S01]  /*1aa10*/  @!P4 IMAD.X R197, R197, 0x1, R15, P1 ;  /* 0x00000001c5c5c824 */ /* 0x000fe200008e060f */
[C---:B------:R-:W-:Y:S01]  /*1aa20*/  LOP3.LUT P1, RZ, R6.reuse, 0x10, RZ, 0xc0, !PT ;  /* 0x0000001006ff7812 */ /* 0x040fe2000782c0ff */
[----:B0-----:R-:W0:Y:S03]  /*1aa30*/  @!P5 LDC.64 R8, c[0x0][0x5c8] ;  /* 0x00017200ff08db82 */ /* 0x001e260000000a00 */
[----:B------:R-:W-:Y:S01]  /*1aa40*/  @!P4 STG.E.U8 desc[UR12][R196.64+0x51], R129 ;  /* 0x00005181c400c986 */ /* 0x000fe2000c10110c */
[----:B------:R-:W-:-:S04]  /*1aa50*/  LOP3.LUT P4, RZ, R6, 0x20, RZ, 0xc0, !PT ;  /* 0x0000002006ff7812 */ /* 0x000fc8000788c0ff */
[----:B------:R-:W2:Y:S01]  /*1aa60*/  @!P6 LDC.64 R10, c[0x0][0x5c8] ;  /* 0x00017200ff0aeb82 */ /* 0x000ea20000000a00 */
[----:B------:R-:W-:Y:S02]  /*1aa70*/  F2FP.SATFINITE.E4M3.F32.PACK_AB_MERGE_C R7, RZ, R130, RZ ;  /* 0x00000082ff07723e */ /* 0x000fe400048070ff */
[----:B------:R-:W-:-:S06]  /*1aa80*/  F2FP.SATFINITE.E4M3.F32.PACK_AB_MERGE_C R131, RZ, R131, RZ ;  /* 0x00000083ff83723e */ /* 0x000fcc00048070ff */
[----:B------:R3:W-:Y:S04]  /*1aa90*/  @!P4 STG.E.U8 desc[UR12][R222.64+0x50], R7 ;  /* 0x00005007de00c986 */ /* 0x0007e8000c10110c */
[----:B------:R-:W-:Y:S01]  /*1aaa0*/  @!P1 STG.E.U8 desc[UR12][R224.64+0x51], R131 ;  /* 0x00005183e0009986 */ /* 0x000fe2000c10110c */
[----:B0-----:R-:W-:-:S05]  /*1aab0*/  @!P5 IADD3 R194, P1, R194, R8, RZ ;  /* 0x00000008c2c2d210 */ /* 0x001fca0007f3e0ff */
[----:B------:R-:W-:Y:S01]  /*1aac0*/  @!P5 IMAD.X R195, R195, 0x1, R9, P1 ;  /* 0x00000001c3c3d824 */ /* 0x000fe200008e0609 */
[----:B--2---:R-:W-:-:S05]  /*1aad0*/  @!P6 IADD3 R176, P1, R176, R10, RZ ;  /* 0x0000000ab0b0e210 */ /* 0x004fca0007f3e0ff */
[----:B------:R-:W-:Y:S01]  /*1aae0*/  @!P6 IMAD.X R177, R177, 0x1, R11, P1 ;  /* 0x00000001b1b1e824 */ /* 0x000fe200008e060b */
[----:B------:R-:W-:Y:S01]  /*1aaf0*/  ISETP.LT.OR P1, PT, R0, 0x61, !P0 ;  /* 0x000000610000780c */ /* 0x000fe20004721670 */
[----:B------:R-:W-:Y:S01]  /*1ab00*/  FMUL R132, R132, UR14 ;  /* 0x0000000e84847c20 */ /* 0x000fe20008400000 */
[----:B------:R-:W-:Y:S01]  /*1ab10*/  LOP3.LUT P2, RZ, R6, 0x8, RZ, 0xc0, !PT ;  /* 0x0000000806ff7812 */ /* 0x000fe2000784c0ff */
[----:B------:R-:W-:Y:S01]  /*1ab20*/  FMUL R133, R133, UR14 ;  /* 0x0000000e85857c20 */ /* 0x000fe20008400000 */
[----:B------:R-:W-:Y:S02]  /*1ab30*/  FMUL R134, R134, UR14 ;  /* 0x0000000e86867c20 */ /* 0x000fe40008400000 */
[----:B------:R-:W-:Y:S02]  /*1ab40*/  F2FP.SATFINITE.E4M3.F32.PACK_AB_MERGE_C R9, RZ, R132, RZ ;  /* 0x00000084ff09723e */ /* 0x000fe400048070ff */
[----:B------:R-:W-:Y:S02]  /*1ab50*/  F2FP.SATFINITE.E4M3.F32.PACK_AB_MERGE_C R133, RZ, R133, RZ ;  /* 0x00000085ff85723e */ /* 0x000fe400048070ff */
[----:B---3--:R-:W-:Y:S01]  /*1ab60*/  F2FP.SATFINITE.E4M3.F32.PACK_AB_MERGE_C R7, RZ, R134, RZ ;  /* 0x00000086ff07723e */ /* 0x008fe200048070ff */
[----:B------:R0:W-:Y:S02]  /*1ab70*/  @!P5 STG.E.U8 desc[UR12][R194.64+0x58], R9 ;  /* 0x00005809c200d986 */ /* 0x0001e4000c10110c */
[----:B------:R-:W2:Y:S02]  /*1ab80*/  @!P1 LDC.64 R10, c[0x0][0x5c8] ;  /* 0x00017200ff0a9b82 */ /* 0x000ea40000000a00 */
[----:B------:R-:W-:Y:S01]  /*1ab90*/  @!P6 STG.E.U8 desc[UR12][R176.64+0x59], R133 ;  /* 0x00005985b000e986 */ /* 0x000fe2000c10110c */
[----:B------:R-:W-:-:S03]  /*1aba0*/  LOP3.LUT P3, RZ, R6, 0x4, RZ, 0xc0, !PT ;  /* 0x0000000406ff7812 */ /* 0x000fc6000786c0ff */
[----:B------:R3:W-:Y:S01]  /*1abb0*/  @!P2 STG.E.U8 desc[UR12][R226.64+0x58], R7 ;  /* 0x00005807e200a986 */ /* 0x0007e2000c10110c */
[----:B------:R-:W-:Y:S01]  /*1abc0*/  ISETP.LT.OR P2, PT, R0, 0x62, !P0 ;  /* 0x000000620000780c */ /* 0x000fe20004741670 */
[----:B------:R-:W-:Y:S01]  /*1abd0*/  FMUL R135, R135, UR14 ;  /* 0x0000000e87877c20 */ /* 0x000fe20008400000 */
[----:B0-----:R-:W-:-:S04]  /*1abe0*/  IMAD.U32 R9, RZ, RZ, UR6 ;  /* 0x00000006ff097e24 */ /* 0x001fc8000f8e00ff */
[----:B------:R-:W-:Y:S01]  /*1abf0*/  F2FP.SATFINITE.E4M3.F32.PACK_AB_MERGE_C R135, RZ, R135, RZ ;  /* 0x00000087ff87723e */ /* 0x000fe200048070ff */
[----:B------:R-:W-:Y:S02]  /*1ac00*/  IMAD.U32 R13, RZ, RZ, UR6 ;  /* 0x00000006ff0d7e24 */ /* 0x000fe4000f8e00ff */
[----:B------:R-:W-:Y:S02]  /*1ac10*/  IMAD.U32 R8, RZ, RZ, UR7 ;  /* 0x00000007ff087e24 */ /* 0x000fe4000f8e00ff */
[----:B------:R-:W-:Y:S02]  /*1ac20*/  @!P3 STG.E.U8 desc[UR12][R228.64+0x59], R135 ;  /* 0x00005987e400b986 */ /* 0x000fe4000c10110c */
[----:B------:R-:W0:Y:S01]  /*1ac30*/  @!P2 LDC.64 R14, c[0x0][0x5c8] ;  /* 0x00017200ff0eab82 */ /* 0x000e220000000a00 */
[----:B------:R-:W-:Y:S02]  /*1ac40*/  @!P1 LEA R9, P3, R9, R4, 0x7 ;  /* 0x0000000409099211 */ /* 0x000fe400078638ff */
[----:B------:R-:W-:-:S02]  /*1ac50*/  LOP3.LUT P5, RZ, R6, 0x2, RZ, 0xc0, !PT ;  /* 0x0000000206ff7812 */ /* 0x000fc400078ac0ff */
[----:B------:R-:W-:Y:S02]  /*1ac60*/  LOP3.LUT P4, RZ, R6, 0x1, RZ, 0xc0, !PT ;  /* 0x0000000106ff7812 */ /* 0x000fe4000788c0ff */
[----:B------:R-:W-:Y:S01]  /*1ac70*/  @!P1 LEA.HI.X R8, R13, R3, R8, 0x7, P3 ;  /* 0x000000030d089211 */ /* 0x000fe200018f3c08 */
[----:B------:R-:W-:Y:S01]  /*1ac80*/  FMUL R136, R136, UR14 ;  /* 0x0000000e88887c20 */ /* 0x000fe20008400000 */
[----:B--2---:R-:W-:Y:S01]  /*1ac90*/  @!P1 IADD3 R6, P3, R9, R10, RZ ;  /* 0x0000000a09069210 */ /* 0x004fe20007f7e0ff */
[----:B------:R-:W-:-:S04]  /*1aca0*/  IMAD.U32 R9, RZ, RZ, UR6 ;  /* 0x00000006ff097e24 */ /* 0x000fc8000f8e00ff */
[----:B---3--:R-:W-:Y:S01]  /*1acb0*/  @!P1 IMAD.X R7, R8, 0x1, R11, P3 ;  /* 0x0000000108079824 */ /* 0x008fe200018e060b */
[----:B------:R-:W-:Y:S01]  /*1acc0*/  F2FP.SATFINITE.E4M3.F32.PACK_AB_MERGE_C R11, RZ, R136, RZ ;  /* 0x00000088ff0b723e */ /* 0x000fe200048070ff */
[----:B------:R-:W-:Y:S01]  /*1acd0*/  IMAD.U32 R10, RZ, RZ, UR7 ;  /* 0x00000007ff0a7e24 */ /* 0x000fe2000f8e00ff */
[----:B------:R-:W-:-:S03]  /*1ace0*/  ISETP.LT.OR P3, PT, R0, 0x69, !P0 ;  /* 0x000000690000780c */ /* 0x000fc60004761670 */
[----:B------:R2:W-:Y:S01]  /*1acf0*/  @!P1 STG.E.U8 desc[UR12][R6.64+0x60], R11 ;  /* 0x0000600b06009986 */ /* 0x0005e2000c10110c */
[----:B------:R-:W-:-:S04]  /*1ad00*/  @!P2 LEA R9, P1, R9, R4, 0x7 ;  /* 0x000000040909a211 */ /* 0x000fc800078238ff */
[----:B------:R-:W-:Y:S02]  /*1ad10*/  @!P2 LEA.HI.X R10, R13, R3, R10, 0x7, P1 ;  /* 0x000000030d0aa211 */ /* 0x000fe400008f3c0a */
[----:B0-----:R-:W-:Y:S01]  /*1ad20*/  @!P2 IADD3 R8, P1, R9, R14, RZ ;  /* 0x0000000e0908a210 */ /* 0x001fe20007f3e0ff */
[----:B------:R-:W-:Y:S02]  /*1ad30*/  FMUL R137, R137, UR14 ;  /* 0x0000000e89897c20 */ /* 0x000fe40008400000 */
[----:B------:R-:W0:Y:S02]  /*1ad40*/  @!P3 LDC.64 R16, c[0x0][0x5c8] ;  /* 0x00017200ff10bb82 */ /* 0x000e240000000a00 */
[----:B------:R-:W-:Y:S01]  /*1ad50*/  @!P2 IMAD.X R9, R10, 0x1, R15, P1 ;  /* 0x000000010a09a824 */ /* 0x000fe200008e060f */
[----:B------:R-:W-:Y:S01]  /*1ad60*/  ISETP.LT.OR P1, PT, R0, 0x6a, !P0 ;  /* 0x0000006a0000780c */ /* 0x000fe20004721670 */
[----:B--2---:R-:W-:Y:S01]  /*1ad70*/  IMAD.U32 R7, RZ, RZ, UR6 ;  /* 0x00000006ff077e24 */ /* 0x004fe2000f8e00ff */
[----:B------:R-:W-:Y:S01]  /*1ad80*/  F2FP.SATFINITE.E4M3.F32.PACK_AB_MERGE_C R137, RZ, R137, RZ ;  /* 0x00000089ff89723e */ /* 0x000fe200048070ff */
[----:B------:R-:W-:Y:S01]  /*1ad90*/  FMUL R138, R138, UR14 ;  /* 0x0000000e8a8a7c20 */ /* 0x000fe20008400000 */
[----:B------:R-:W-:-:S02]  /*1ada0*/  IMAD.U32 R10, RZ, RZ, UR7 ;  /* 0x00000007ff0a7e24 */ /* 0x000fc4000f8e00ff */
[----:B------:R-:W-:Y:S01]  /*1adb0*/  FMUL R139, R139, UR14 ;  /* 0x0000000e8b8b7c20 */ /* 0x000fe20008400000 */
[----:B------:R2:W-:Y:S01]  /*1adc0*/  @!P2 STG.E.U8 desc[UR12][R8.64+0x61], R137 ;  /* 0x000061890800a986 */ /* 0x0005e2000c10110c */
[----:B------:R-:W-:Y:S02]  /*1add0*/  @!P3 LEA R7, P2, R7, R4, 0x7 ;  /* 0x000000040707b211 */ /* 0x000fe400078438ff */
[----:B------:R-:W-:-:S03]  /*1ade0*/  ISETP.GE.AND P6, PT, R12, 0x89, PT ;  /* 0x000000890c00780c */ /* 0x000fc60003fc6270 */
[----:B------:R-:W3:Y:S01]  /*1adf0*/  @!P1 LDC.64 R14, c[0x0][0x5c8] ;  /* 0x00017200ff0e9b82 */ /* 0x000ee20000000a00 */
[----:B------:R-:W-:Y:S02]  /*1ae00*/  F2FP.SATFINITE.E4M3.F32.PACK_AB_MERGE_C R11, RZ, R138, RZ ;  /* 0x0000008aff0b723e */ /* 0x000fe400048070ff */
[----:B------:R-:W-:Y:S02]  /*1ae10*/  @!P3 LEA.HI.X R10, R13, R3, R10, 0x7, P2 ;  /* 0x000000030d0ab211 */ /* 0x000fe400010f3c0a */
[----:B------:R-:W-:Y:S02]  /*1ae20*/  F2FP.SATFINITE.E4M3.F32.PACK_AB_MERGE_C R139, RZ, R139, RZ ;  /* 0x0000008bff8b723e */ /* 0x000fe400048070ff */
[----:B------:R-:W-:Y:S01]  /*1ae30*/  ISETP.LT.OR P2, PT, R0, 0x69, !P6 ;  /* 0x000000690000780c */ /* 0x000fe20007741670 */
[----:B------:R4:W-:Y:S01]  /*1ae40*/  @!P5 STG.E.U8 desc[UR12][R230.64+0x60], R11 ;  /* 0x0000600be600d986 */ /* 0x0009e2000c10110c */
[----:B------:R-:W-:-:S03]  /*1ae50*/  FMUL R140, R140, UR14 ;  /* 0x0000000e8c8c7c20 */ /* 0x000fc60008400000 */
[----:B------:R-:W-:Y:S01]  /*1ae60*/  @!P4 STG.E.U8 desc[UR12][R232.64+0x61], R139 ;  /* 0x0000618be800c986 */ /* 0x000fe2000c10110c */
[----:B0-----:R-:W-:Y:S01]  /*1ae70*/  @!P3 IADD3 R6, P4, R7, R16, RZ ;  /* 0x000000100706b210 */ /* 0x001fe20007f9e0ff */
[----:B--2---:R-:W-:Y:S01]  /*1ae80*/  IMAD.U32 R9, RZ, RZ, UR6 ;  /* 0x00000006ff097e24 */ /* 0x004fe2000f8e00ff */
[----:B------:R-:W-:Y:S01]  /*1ae90*/  F2FP.SATFINITE.E4M3.F32.PACK_AB_MERGE_C R13, RZ, R140, RZ ;  /* 0x0000008cff0d723e */ /* 0x000fe200048070ff */
[----:B------:R-:W-:Y:S02]  /*1aea0*/  IMAD.U32 R19, RZ, RZ, UR6 ;  /* 0x00000006ff137e24 */ /* 0x000fe4000f8e00ff */
[----:B------:R-:W-:Y:S01]  /*1aeb0*/  @!P3 IMAD.X R7, R10, 0x1, R17, P4 ;  /* 0x000000010a07b824 */ /* 0x000fe200020e0611 */
[----:B------:R-:W-:Y:S01]  /*1aec0*/  ISETP.LT.OR P4, PT, R0, 0x6a, !P6 ;  /* 0x0000006a0000780c */ /* 0x000fe20007781670 */
[----:B------:R-:W-:Y:S01]  /*1aed0*/  IMAD.U32 R10, RZ, RZ, UR7 ;  /* 0x00000007ff0a7e24 */ /* 0x000fe2000f8e00ff */
[----:B------:R-:W0:Y:S01]  /*1aee0*/  @!P2 LDC.64 R16, c[0x0][0x5c8] ;  /* 0x00017200ff10ab82 */ /* 0x000e220000000a00 */
[----:B------:R-:W-:Y:S01]  /*1aef0*/  @!P1 LEA R9, P5, R9, R4, 0x7 ;  /* 0x0000000409099211 */ /* 0x000fe200078a38ff */
[----:B------:R0:W-:Y:S03]  /*1af00*/  @!P3 STG.E.U8 desc[UR12][R6.64+0x68], R13 ;  /* 0x0000680d0600b986 */ /* 0x0001e6000c10110c */
[----:B------:R-:W-:-:S02]  /*1af10*/  @!P1 LEA.HI.X R10, R19, R3, R10, 0x7, P5 ;  /* 0x00000003130a9211 */ /* 0x000fc400028f3c0a */
[----:B---3--:R-:W-:Y:S01]  /*1af20*/  @!P1 IADD3 R8, P3, R9, R14, RZ ;  /* 0x0000000e09089210 */ /* 0x008fe20007f7e0ff */
[----:B------:R-:W-:-:S04]  /*1af30*/  FMUL R141, R141, UR14 ;  /* 0x0000000e8d8d7c20 */ /* 0x000fc80008400000 */
[----:B------:R-:W-:Y:S01]  /*1af40*/  @!P1 IMAD.X R9, R10, 0x1, R15, P3 ;  /* 0x000000010a099824 */ /* 0x000fe200018e060f */
[----:B------:R-:W-:Y:S01]  /*1af50*/  ISETP.LT.OR P3, PT, R0, 0x71, !P0 ;  /* 0x000000710000780c */ /* 0x000fe20004761670 */
[----:B------:R-:W2:Y:S01]  /*1af60*/  @!P4 LDC.64 R14, c[0x0][0x5c8] ;  /* 0x00017200ff0ecb82 */ /* 0x000ea20000000a00 */
[----:B----4-:R-:W-:Y:S01]  /*1af70*/  IMAD.U32 R11, RZ, RZ, UR6 ;  /* 0x00000006ff0b7e24 */ /* 0x010fe2000f8e00ff */
[----:B------:R-:W-:Y:S01]  /*1af80*/  F2FP.SATFINITE.E4M3.F32.PACK_AB_MERGE_C R141, RZ, R141, RZ ;  /* 0x0000008dff8d723e */ /* 0x000fe200048070ff */
[----:B------:R-:W-:-:S03]  /*1af90*/  IMAD.U32 R10, RZ, RZ, UR7 ;  /* 0x00000007ff0a7e24 */ /* 0x000fc6000f8e00ff */
[----:B------:R-:W-:Y:S01]  /*1afa0*/  @!P2 LEA R11, P5, R11, R4, 0x7 ;  /* 0x000000040b0ba211 */ /* 0x000fe200078a38ff */
[----:B------:R2:W-:Y:S01]  /*1afb0*/  @!P1 STG.E.U8 desc[UR12][R8.64+0x69], R141 ;  /* 0x0000698d08009986 */ /* 0x0005e2000c10110c */
[----:B------:R-:W-:Y:S02]  /*1afc0*/  FMUL R142, R142, UR14 ;  /* 0x0000000e8e8e7c20 */ /* 0x000fe40008400000 */
[----:B------:R-:W-:Y:S02]  /*1afd0*/  @!P2 LEA.HI.X R10, R19, R3, R10, 0x7, P5 ;  /* 0x00000003130aa211 */ /* 0x000fe400028f3c0a */
[----:B0-----:R-:W-:Y:S01]  /*1afe0*/  @!P2 IADD3 R6, P1, P5, R11, UR8, R16 ;  /* 0x000000080b06ac10 */ /* 0x001fe2000fd3e010 */
[----:B------:R-:W0:Y:S01]  /*1aff0*/  @!P3 LDC.64 R18, c[0x0][0x5c8] ;  /* 0x00017200ff12bb82 */ /* 0x000e220000000a00 */
[----:B------:R-:W-:Y:S02]  /*1b000*/  IMAD.U32 R11, RZ, RZ, UR6 ;  /* 0x00000006ff0b7e24 */ /* 0x000fe4000f8e00ff */
[----:B------:R-:W-:Y:S01]  /*1b010*/  @!P2 IADD3.X R7, R10, UR5, R17, P1, P5 ;  /* 0x000000050a07ac10 */ /* 0x000fe20008fea411 */
[----:B------:R-:W-:Y:S01]  /*1b020*/  IMAD.U32 R17, RZ, RZ, UR6 ;  /* 0x00000006ff117e24 */ /* 0x000fe2000f8e00ff */
[----:B------:R-:W-:Y:S01]  /*1b030*/  ISETP.LT.OR P1, PT, R0, 0x71, !P6 ;  /* 0x000000710000780c */ /* 0x000fe20007721670 */
[----:B------:R-:W-:Y:S01]  /*1b040*/  IMAD.U32 R10, RZ, RZ, UR7 ;  /* 0x00000007ff0a7e24 */ /* 0x000fe2000f8e00ff */
[----:B------:R-:W-:-:S02]  /*1b050*/  F2FP.SATFINITE.E4M3.F32.PACK_AB_MERGE_C R13, RZ, R142, RZ ;  /* 0x0000008eff0d723e */ /* 0x000fc400048070ff */
[----:B------:R-:W-:-:S03]  /*1b060*/  @!P4 LEA R11, P5, R11, R4, 0x7 ;  /* 0x000000040b0bc211 */ /* 0x000fc600078a38ff */
[----:B------:R3:W-:Y:S01]  /*1b070*/  @!P2 STG.E.U8 desc[UR12][R6.64+0x68], R13 ;  /* 0x0000680d0600a986 */ /* 0x0007e2000c10110c */
[----:B------:R-:W-:Y:S02]  /*1b080*/  @!P4 LEA.HI.X R10, R17, R3, R10, 0x7, P5 ;  /* 0x00000003110ac211 */ /* 0x000fe400028f3c0a */
[----:B--2---:R-:W-:Y:S01]  /*1b090*/  @!P4 IADD3 R8, P2, P5, R11, UR8, R14 ;  /* 0x000000080b08cc10 */ /* 0x004fe2000fd5e00e */
[----:B------:R-:W-:Y:S02]  /*1b0a0*/  IMAD.U32 R11, RZ, RZ, UR6 ;  /* 0x00000006ff0b7e24 */ /* 0x000fe4000f8e00ff */
[----:B------:R-:W2:Y:S01]  /*1b0b0*/  @!P1 LDC.64 R16, c[0x0][0x5c8] ;  /* 0x00017200ff109b82 */ /* 0x000ea20000000a00 */
[----:B------:R-:W-:Y:S01]  /*1b0c0*/  @!P4 IADD3.X R9, R10, UR5, R15, P2, P5 ;  /* 0x000000050a09cc10 */ /* 0x000fe200097ea40f */
[----:B------:R-:W-:Y:S01]  /*1b0d0*/  IMAD.U32 R15, RZ, RZ, UR6 ;  /* 0x00000006ff0f7e24 */ /* 0x000fe2000f8e00ff */
[----:B------:R-:W-:Y:S01]  /*1b0e0*/  ISETP.LT.OR P2, PT, R0, 0x72, !P0 ;  /* 0x000000720000780c */ /* 0x000fe20004741670 */
[----:B------:R-:W-:Y:S01]  /*1b0f0*/  IMAD.U32 R14, RZ, RZ, UR7 ;  /* 0x00000007ff0e7e24 */ /* 0x000fe2000f8e00ff */
[----:B------:R-:W-:-:S04]  /*1b100*/  @!P3 LEA R11, P5, R11, R4, 0x7 ;  /* 0x000000040b0bb211 */ /* 0x000fc800078a38ff */
[----:B------:R-:W-:Y:S02]  /*1b110*/  @!P3 LEA.HI.X R14, R15, R3, R14, 0x7, P5 ;  /* 0x000000030f0eb211 */ /* 0x000fe400028f3c0e */
[----:B0-----:R-:W-:Y:S01]  /*1b120*/  @!P3 IADD3 R10, P5, R11, R18, RZ ;  /* 0x000000120b0ab210 */ /* 0x001fe20007fbe0ff */
[----:B------:R-:W-:Y:S01]  /*1b130*/  FMUL R143, R143, UR14 ;  /* 0x0000000e8f8f7c20 */ /* 0x000fe20008400000 */
[----:B------:R-:W-:-:S03]  /*1b140*/  FMUL R144, R144, UR14 ;  /* 0x0000000e90907c20 */ /* 0x000fc60008400000 */
[----:B------:R-:W-:Y:S02]  /*1b150*/  @!P3 IMAD.X R11, R14, 0x1, R19, P5 ;  /* 0x000000010e0bb824 */ /* 0x000fe400028e0613 */
[----:B------:R-:W0:Y:S01]  /*1b160*/  @!P2 LDC.64 R18, c[0x0][0x5c8] ;  /* 0x00017200ff12ab82 */ /* 0x000e220000000a00 */
[----:B------:R-:W-:Y:S01]  /*1b170*/  F2FP.SATFINITE.E4M3.F32.PACK_AB_MERGE_C R143, RZ, R143, RZ ;  /* 0x0000008fff8f723e */ /* 0x000fe200048070ff */
[----:B---3--:R-:W-:Y:S01]  /*1b180*/  IMAD.U32 R7, RZ, RZ, UR6 ;  /* 0x00000006ff077e24 */ /* 0x008fe2000f8e00ff */
[----:B------:R-:W-:Y:S01]  /*1b190*/  F2FP.SATFINITE.E4M3.F32.PACK_AB_MERGE_C R13, RZ, R144, RZ ;  /* 0x00000090ff0d723e */ /* 0x000fe200048070ff */
[----:B------:R-:W-:Y:S01]  /*1b1a0*/  IMAD.U32 R6, RZ, RZ, UR7 ;  /* 0x00000007ff067e24 */ /* 0x000fe2000f8e00ff */
[----:B------:R-:W-:Y:S01]  /*1b1b0*/  @!P1 LEA R15, P5, R15, R4, 0x7 ;  /* 0x000000040f0f9211 */ /* 0x000fe200078a38ff */
[----:B------:R3:W-:Y:S01]  /*1b1c0*/  @!P4 STG.E.U8 desc[UR12][R8.64+0x69], R143 ;  /* 0x0000698f0800c986 */ /* 0x0007e2000c10110c */
[----:B------:R-:W-:Y:S02]  /*1b1d0*/  ISETP.LT.OR P4, PT, R0, 0x72, !P6 ;  /* 0x000000720000780c */ /* 0x000fe40007781670 */
[----:B------:R-:W-:Y:S01]  /*1b1e0*/  @!P1 LEA.HI.X R6, R7, R3, R6, 0x7, P5 ;  /* 0x0000000307069211 */ /* 0x000fe200028f3c06 */
[----:B------:R4:W-:Y:S01]  /*1b1f0*/  @!P3 STG.E.U8 desc[UR12][R10.64+0x70], R13 ;  /* 0x0000700d0a00b986 */ /* 0x0009e2000c10110c */
[----:B--2---:R-:W-:Y:S01]  /*1b200*/  @!P1 IADD3 R14, P3, P5, R15, UR8, R16 ;  /* 0x000000080f0e9c10 */ /* 0x004fe2000fd7e010 */
[----:B------:R-:W-:-:S03]  /*1b210*/  IMAD.U32 R16, RZ, RZ, UR7 ;  /* 0x00000007ff107e24 */ /* 0x000fc6000f8e00ff */
[----:B------:R-:W-:Y:S01]  /*1b220*/  @!P1 IADD3.X R15, R6, UR5, R17, P3, P5 ;  /* 0x00000005060f9c10 */ /* 0x000fe20009fea411 */
[----:B------:R-:W-:Y:S01]  /*1b230*/  IMAD.U32 R17, RZ, RZ, UR6 ;  /* 0x00000006ff117e24 */ /* 0x000fe2000f8e00ff */
[----:B------:R-:W-:Y:S02]  /*1b240*/  ISETP.LT.OR P3, PT, R0, 0x79, !P0 ;  /* 0x000000790000780c */ /* 0x000fe40004761670 */
[----:B------:R-:W-:Y:S01]  /*1b250*/  @!P2 LEA R7, P5, R7, R4, 0x7 ;  /* 0x000000040707a211 */ /* 0x000fe200078a38ff */
[----:B------:R-:W2:Y:S03]  /*1b260*/  @!P4 LDC.64 R20, c[0x0][0x5c8] ;  /* 0x00017200ff14cb82 */ /* 0x000ea60000000a00 */
[----:B------:R-:W-:Y:S02]  /*1b270*/  @!P2 LEA.HI.X R16, R17, R3, R16, 0x7, P5 ;  /* 0x000000031110a211 */ /* 0x000fe400028f3c10 */
[----:B0-----:R-:W-:-:S02]  /*1b280*/  @!P2 IADD3 R6, P5, R7, R18, RZ ;  /* 0x000000120706a210 */ /* 0x001fc40007fbe0ff */
[----:B------:R-:W-:-:S03]  /*1b290*/  ISETP.LT.OR P0, PT, R0, 0x7a, !P0 ;  /* 0x0000007a0000780c */ /* 0x000fc60004701670 */
[----:B------:R-:W-:Y:S02]  /*1b2a0*/  @!P2 IMAD.X R7, R16, 0x1, R19, P5 ;  /* 0x000000011007a824 */ /* 0x000fe400028e0613 */
[----:B------:R-:W0:Y:S01]  /*1b2b0*/  @!P3 LDC.64 R18, c[0x0][0x5c8] ;  /* 0x00017200ff12bb82 */ /* 0x000e220000000a00 */
[----:B------:R-:W-:Y:S01]  /*1b2c0*/  FMUL R145, R145, UR14 ;  /* 0x0000000e91917c20 */ /* 0x000fe20008400000 */
[----:B------:R-:W-:Y:S01]  /*1b2d0*/  FMUL R146, R146, UR14 ;  /* 0x0000000e92927c20 */ /* 0x000fe20008400000 */
[----:B---3--:R-:W-:-:S05]  /*1b2e0*/  IMAD.U32 R9, RZ, RZ, UR6 ;  /* 0x00000006ff097e24 */ /* 0x008fca000f8e00ff */
[----:B------:R-:W3:Y:S01]  /*1b2f0*/  @!P0 LDC.64 R22, c[0x0][0x5c8] ;  /* 0x00017200ff168b82 */ /* 0x000ee20000000a00 */
[----:B------:R-:W-:Y:S01]  /*1b300*/  F2FP.SATFINITE.E4M3.F32.PACK_AB_MERGE_C R145, RZ, R145, RZ ;  /* 0x00000091ff91723e */ /* 0x000fe200048070ff */
[----:B----4-:R-:W-:Y:S01]  /*1b310*/  IMAD.U32 R11, RZ, RZ, UR6 ;  /* 0x00000006ff0b7e24 */ /* 0x010fe2000f8e00ff */
[----:B------:R-:W-:Y:S01]  /*1b320*/  F2FP.SATFINITE.E4M3.F32.PACK_AB_MERGE_C R13, RZ, R146, RZ ;  /* 0x00000092ff0d723e */ /* 0x000fe200048070ff */
[----:B------:R-:W-:Y:S01]  /*1b330*/  IMAD.U32 R10, RZ, RZ, UR7 ;  /* 0x00000007ff0a7e24 */ /* 0x000fe2000f8e00ff */
[----:B------:R-:W-:Y:S01]  /*1b340*/  @!P4 LEA R9, P5, R9, R4, 0x7 ;  /* 0x000000040909c211 */ /* 0x000fe200078a38ff */
[----:B------:R4:W-:Y:S01]  /*1b350*/  @!P2 STG.E.U8 desc[UR12][R6.64+0x71], R145 ;  /* 0x000071910600a986 */ /* 0x0009e2000c10110c */
[----:B------:R-:W-:Y:S02]  /*1b360*/  IMAD.U32 R16, RZ, RZ, UR7 ;  /* 0x00000007ff107e24 */ /* 0x000fe4000f8e00ff */
[----:B------:R-:W-:Y:S01]  /*1b370*/  @!P4 LEA.HI.X R10, R11, R3, R10, 0x7, P5 ;  /* 0x000000030b0ac211 */ /* 0x000fe200028f3c0a */
[----:B------:R1:W-:Y:S01]  /*1b380*/  @!P1 STG.E.U8 desc[UR12][R14.64+0x70], R13 ;  /* 0x0000700d0e009986 */ /* 0x0003e2000c10110c */
[----:B--2---:R-:W-:-:S02]  /*1b390*/  @!P4 IADD3 R8, P1, P2, R9, UR8, R20 ;  /* 0x000000080908cc10 */ /* 0x004fc4000fa3e014 */
[----:B------:R-:W-:Y:S01]  /*1b3a0*/  @!P3 LEA R11, P5, R11, R4, 0x7 ;  /* 0x000000040b0bb211 */ /* 0x000fe200078a38ff */
[----:B------:R-:W-:Y:S01]  /*1b3b0*/  FMUL R147, R147, UR14 ;  /* 0x0000000e93937c20 */ /* 0x000fe20008400000 */
[----:B------:R-:W-:Y:S01]  /*1b3c0*/  @!P4 IADD3.X R9, R10, UR5, R21, P1, P2 ;  /* 0x000000050a09cc10 */ /* 0x000fe20008fe4415 */
[----:B----4-:R-:W-:Y:S01]  /*1b3d0*/  IMAD.U32 R7, RZ, RZ, UR6 ;  /* 0x00000006ff077e24 */ /* 0x010fe2000f8e00ff */
[----:B0-----:R-:W-:Y:S01]  /*1b3e0*/  @!P3 IADD3 R10, P2, R11, R18, RZ ;  /* 0x000000120b0ab210 */ /* 0x001fe20007f5e0ff */
[----:B------:R-:W-:Y:S01]  /*1b3f0*/  IMAD.U32 R11, RZ, RZ, UR6 ;  /* 0x00000006ff0b7e24 */ /* 0x000fe2000f8e00ff */
[----:B------:R-:W-:Y:S01]  /*1b400*/  @!P3 LEA.HI.X R16, R17, R3, R16, 0x7, P5 ;  /* 0x000000031110b211 */ /* 0x000fe200028f3c10 */
[----:B-1----:R-:W-:Y:S01]  /*1b410*/  IMAD.U32 R14, RZ, RZ, UR7 ;  /* 0x00000007ff0e7e24 */ /* 0x002fe2000f8e00ff */
[----:B------:R-:W-:Y:S01]  /*1b420*/  ISETP.LT.OR P1, PT, R0, 0x79, !P6 ;  /* 0x000000790000780c */ /* 0x000fe20007721670 */
[----:B------:R-:W-:Y:S01]  /*1b430*/  FMUL R148, R148, UR14 ;  /* 0x0000000e94947c20 */ /* 0x000fe20008400000 */
[----:B------:R-:W-:-:S02]  /*1b440*/  @!P0 LEA R7, P5, R7, R4, 0x7 ;  /* 0x0000000407078211 */ /* 0x000fc400078a38ff */
[----:B------:R-:W-:Y:S02]  /*1b450*/  F2FP.SATFINITE.E4M3.F32.PACK_AB_MERGE_C R147, RZ, R147, RZ ;  /* 0x00000093ff93723e */ /* 0x000fe400048070ff */
[----:B------:R-:W-:Y:S01]  /*1b460*/  @!P0 LEA.HI.X R14, R11, R3, R14, 0x7, P5 ;  /* 0x000000030b0e8211 */ /* 0x000fe200028f3c0e */
[----:B------:R-:W-:Y:S01]  /*1b470*/  @!P3 IMAD.X R11, R16, 0x1, R19, P2 ;  /* 0x00000001100bb824 */ /* 0x000fe200010e0613 */
[----:B------:R-:W-:Y:S01]  /*1b480*/  F2FP.SATFINITE.E4M3.F32.PACK_AB_MERGE_C R13, RZ, R148, RZ ;  /* 0x00000094ff0d723e */ /* 0x000fe200048070ff */
[----:B------:R0:W-:Y:S01]  /*1b490*/  @!P4 STG.E.U8 desc[UR12][R8.64+0x71], R147 ;  /* 0x000071930800c986 */ /* 0x0001e2000c10110c */
[----:B---3--:R-:W-:Y:S01]  /*1b4a0*/  @!P0 IADD3 R6, P4, R7, R22, RZ ;  /* 0x0000001607068210 */ /* 0x008fe20007f9e0ff */
[----:B------:R-:W-:Y:S01]  /*1b4b0*/  IMAD.U32 R15, RZ, RZ, UR6 ;  /* 0x00000006ff0f7e24 */ /* 0x000fe2000f8e00ff */
[----:B------:R-:W-:Y:S02]  /*1b4c0*/  ISETP.GE.AND P2, PT, R12, 0xc1, PT ;  /* 0x000000c10c00780c */ /* 0x000fe40003f46270 */
[C---:B------:R-:W-:Y:S01]  /*1b4d0*/  ISETP.LT.OR P6, PT, R0.reuse, 0x7a, !P6 ;  /* 0x0000007a0000780c */ /* 0x040fe200077c1670 */
[----:B------:R1:W-:Y:S01]  /*1b4e0*/  @!P3 STG.E.U8 desc[UR12][R10.64+0x78], R13 ;  /* 0x0000780d0a00b986 */ /* 0x0003e2000c10110c */
[----:B------:R-:W-:Y:S01]  /*1b4f0*/  ISETP.LT.OR P3, PT, R0, 0x1, !P2 ;  /* 0x000000010000780c */ /* 0x000fe20005761670 */
[----:B------:R-:W-:Y:S01]  /*1b500*/  @!P0 IMAD.X R7, R14, 0x1, R23, P4 ;  /* 0x000000010e078824 */ /* 0x000fe200020e0617 */
[----:B------:R-:W2:Y:S01]  /*1b510*/  @!P1 LDC.64 R16, c[0x0][0x5c8] ;  /* 0x00017200ff109b82 */ /* 0x000ea20000000a00 */
[----:B------:R-:W-:-:S02]  /*1b520*/  IMAD.U32 R19, RZ, RZ, UR6 ;  /* 0x00000006ff137e24 */ /* 0x000fc4000f8e00ff */
[----:B0-----:R-:W-:Y:S01]  /*1b530*/  IMAD.U32 R8, RZ, RZ, UR7 ;  /* 0x00000007ff087e24 */ /* 0x001fe2000f8e00ff */
[----:B------:R-:W-:Y:S01]  /*1b540*/  @!P1 LEA R9, P4, R15, R4, 0x7 ;  /* 0x000000040f099211 */ /* 0x000fe200078838ff */
[----:B------:R-:W-:-:S03]  /*1b550*/  IMAD.U32 R23, RZ, RZ, UR6 ;  /* 0x00000006ff177e24 */ /* 0x000fc6000f8e00ff */
[----:B-1----:R-:W-:Y:S01]  /*1b560*/  @!P1 LEA.HI.X R10, R19, R3, R8, 0x7, P4 ;  /* 0x00000003130a9211 */ /* 0x002fe200020f3c08 */
[----:B------:R-:W0:Y:S01]  /*1b570*/  @!P6 LDC.64 R20, c[0x0][0x5c8] ;  /* 0x00017200ff14eb82 */ /* 0x000e220000000a00 */
[----:B------:R-:W-:Y:S02]  /*1b580*/  ISETP.LT.OR P4, PT, R0, 0x2, !P2 ;  /* 0x000000020000780c */ /* 0x000fe40005781670 */
[----:B------:R-:W-:Y:S01]  /*1b590*/  @!P6 LEA R11, P5, R23, R4, 0x7 ;  /* 0x00000004170be211 */ /* 0x000fe200078a38ff */
[----:B------:R-:W-:-:S04]  /*1b5a0*/  FMUL R149, R149, UR14 ;  /* 0x0000000e95957c20 */ /* 0x000fc80008400000 */
[----:B------:R-:W1:Y:S01]  /*1b5b0*/  @!P3 LDC.64 R22, c[0x0][0x5c8] ;  /* 0x00017200ff16bb82 */ /* 0x000e620000000a00 */
[----:B------:R-:W-:Y:S01]  /*1b5c0*/  IMAD.U32 R13, RZ, RZ, UR6 ;  /* 0x00000006ff0d7e24 */ /* 0x000fe2000f8e00ff */
[----:B------:R-:W-:Y:S01]  /*1b5d0*/  F2FP.SATFINITE.E4M3.F32.PACK_AB_MERGE_C R149, RZ, R149, RZ ;  /* 0x00000095ff95723e */ /* 0x000fe200048070ff */
[----:B------:R-:W-:-:S05]  /*1b5e0*/  IMAD.U32 R18, RZ, RZ, UR7 ;  /* 0x00000007ff127e24 */ /* 0x000fca000f8e00ff */
[----:B------:R-:W3:Y:S01]  /*1b5f0*/  @!P4 LDC.64 R88, c[0x0][0x5c8] ;  /* 0x00017200ff58cb82 */ /* 0x000ee20000000a00 */
[----:B------:R-:W-:Y:S01]  /*1b600*/  @!P6 LEA.HI.X R18, R13, R3, R18, 0x7, P5 ;  /* 0x000000030d12e211 */ /* 0x000fe200028f3c12 */
[----:B------:R4:W-:Y:S01]  /*1b610*/  @!P0 STG.E.U8 desc[UR12][R6.64+0x79], R149 ;  /* 0x0000799506008986 */ /* 0x0009e2000c10110c */
[----:B------:R-:W-:Y:S01]  /*1b620*/  FMUL R150, R150, UR14 ;  /* 0x0000000e96967c20 */ /* 0x000fe20008400000 */
[----:B--2---:R-:W-:Y:S01]  /*1b630*/  @!P1 IADD3 R8, P0, P5, R9, UR8, R16 ;  /* 0x0000000809089c10 */ /* 0x004fe2000fd1e010 */
[----:B------:R-:W-:Y:S01]  /*1b640*/  VOTEU.ALL UP0, P3 ;  /* 0x00000000003f7886 */ /* 0x000fe20001800000 */
[----:B------:R-:W-:Y:S02]  /*1b650*/  FMUL R151, R151, UR14 ;  /* 0x0000000e97977c20 */ /* 0x000fe40008400000 */
[----:B------:R-:W-:Y:S01]  /*1b660*/  @!P1 IADD3.X R9, R10, UR5, R17, P0, P5 ;  /* 0x000000050a099c10 */ /* 0x000fe200087ea411 */
[----:B------:R-:W-:Y:S01]  /*1b670*/  IMAD.U32 R17, RZ, RZ, UR6 ;  /* 0x00000006ff117e24 */ /* 0x000fe2000f8e00ff */
[----:B------:R-:W-:Y:S01]  /*1b680*/  F2FP.SATFINITE.E4M3.F32.PACK_AB_MERGE_C R13, RZ, R150, RZ ;  /* 0x00000096ff0d723e */ /* 0x000fe200048070ff */
[----:B----4-:R-:W-:-:S02]  /*1b690*/  @!P3 IMAD.MOV.U32 R6, RZ, RZ, R4 ;  /* 0x000000ffff06b224 */ /* 0x010fc400078e0004 */
[----:B------:R-:W-:Y:S01]  /*1b6a0*/  @!P3 IMAD.MOV.U32 R7, RZ, RZ, R3 ;  /* 0x000000ffff07b224 */ /* 0x000fe200078e0003 */
[----:B0-----:R-:W-:Y:S01]  /*1b6b0*/  @!P6 IADD3 R10, P0, P5, R11, UR8, R20 ;  /* 0x000000080b0aec10 */ /* 0x001fe2000fd1e014 */
[----:B------:R-:W-:Y:S01]  /*1b6c0*/  @!P3 IMAD.WIDE.U32 R14, R15, 0xc0, R6 ;  /* 0x000000c00f0eb825 */ /* 0x000fe200078e0006 */
[----:B------:R-:W-:-:S03]  /*1b6d0*/  @!UP0 UIMAD UR4, UR7, 0xc0, URZ ;  /* 0x000000c0070488a4 */ /* 0x000fc6000f8e023f */
[----:B------:R-:W-:Y:S02]  /*1b6e0*/  @!P4 IMAD.MOV.U32 R6, RZ, RZ, R4 ;  /* 0x000000ffff06c224 */ /* 0x000fe400078e0004 */
[----:B------:R-:W-:Y:S01]  /*1b6f0*/  @!P4 IMAD.MOV.U32 R7, RZ, RZ, R3 ;  /* 0x000000ffff07c224 */ /* 0x000fe200078e0003 */
[----:B------:R3:W-:Y:S01]  /*1b700*/  @!P1 STG.E.U8 desc[UR12][R8.64+0x78], R13 ;  /* 0x0000780d08009986 */ /* 0x0007e2000c10110c */
[----:B------:R-:W-:Y:S01]  /*1b710*/  VOTEU.ALL UP0, P4 ;  /* 0x00000000003f7886 */ /* 0x000fe20002000000 */
[----:B------:R-:W-:Y:S01]  /*1b720*/  @!P4 IMAD.WIDE.U32 R16, R17, 0xc0, R6 ;  /* 0x000000c01110c825 */ /* 0x000fe200078e0006 */
[----:B-1----:R-:W-:Y:S02]  /*1b730*/  @!P3 IADD3 R6, P1, R14, R22, RZ ;  /* 0x000000160e06b210 */ /* 0x002fe40007f3e0ff */
[----:B------:R-:W-:Y:S02]  /*1b740*/  @!P6 IADD3.X R11, R18, UR5, R21, P0, P5 ;  /* 0x00000005120bec10 */ /* 0x000fe400087ea415 */
[----:B------:R-:W-:-:S02]  /*1b750*/  F2FP.SATFINITE.E4M3.F32.PACK_AB_MERGE_C R151, RZ, R151, RZ ;  /* 0x00000097ff97723e */ /* 0x000fc400048070ff */
[C---:B------:R-:W-:Y:S02]  /*1b760*/  ISETP.LT.OR P5, PT, R0.reuse, 0x9, !P2 ;  /* 0x000000090000780c */ /* 0x040fe400057a1670 */
[----:B------:R-:W-:Y:S01]  /*1b770*/  ISETP.LT.OR P0, PT, R0, 0xa, !P2 ;  /* 0x0000000a0000780c */ /* 0x000fe20005701670 */
[----:B------:R-:W-:Y:S01]  /*1b780*/  FMUL R24, R24, UR14 ;  /* 0x0000000e18187c20 */ /* 0x000fe20008400000 */
[----:B------:R-:W-:Y:S01]  /*1b790*/  @!P3 IADD3.X R7, R23, UR4, R15, P1, !PT ;  /* 0x000000041707bc10 */ /* 0x000fe20008ffe40f */
[----:B------:R-:W-:Y:S01]  /*1b7a0*/  @!UP0 UIMAD UR4, UR7, 0xc0, URZ ;  /* 0x000000c0070488a4 */ /* 0x000fe2000f8e023f */
[----:B------:R0:W-:Y:S01]  /*1b7b0*/  @!P6 STG.E.U8 desc[UR12][R10.64+0x79], R151 ;  /* 0x000079970a00e986 */ /* 0x0001e2000c10110c */
[----:B------:R-:W-:Y:S01]  /*1b7c0*/  FMUL R25, R25, UR14 ;  /* 0x0000000e19197c20 */ /* 0x000fe20008400000 */
[----:B---3--:R-:W-:Y:S02]  /*1b7d0*/  @!P4 IADD3 R8, P6, R16, R88, RZ ;  /* 0x000000581008c210 */ /* 0x008fe40007fde0ff */
[----:B------:R-:W-:-:S02]  /*1b7e0*/  F2FP.SATFINITE.E4M3.F32.PACK_AB_MERGE_C R15, RZ, R24, RZ ;  /* 0x00000018ff0f723e */ /* 0x000fc400048070ff */
[----:B------:R-:W-:Y:S01]  /*1b7f0*/  @!P4 IADD3.X R9, R89, UR4, R17, P6, !PT ;  /* 0x000000045909cc10 */ /* 0x000fe2000b7fe411 */
[----:B------:R-:W1:Y:S01]  /*1b800*/  @!P5 LDC.64 R18, c[0x0][0x5c8] ;  /* 0x00017200ff12db82 */ /* 0x000e620000000a00 */
[----:B------:R-:W-:Y:S01]  /*1b810*/  F2FP.SATFINITE.E4M3.F32.PACK_AB_MERGE_C R25, RZ, R25, RZ ;  /* 0x00000019ff19723e */ /* 0x000fe200048070ff */
[----:B------:R2:W-:Y:S01]  /*1b820*/  @!P3 STG.E.U8 desc[UR12][R6.64], R15 ;  /* 0x0000000f0600b986 */ /* 0x0005e2000c10110c */
[----:B------:R-:W-:-:S03]  /*1b830*/  ISETP.GE.AND P1, PT, R12, 0xc9, PT ;  /* 0x000000c90c00780c */ /* 0x000fc60003f26270 */
[----:B------:R2:W-:Y:S02]  /*1b840*/  @!P4 STG.E.U8 desc[UR12][R8.64+0x1], R25 ;  /* 0x000001190800c986 */ /* 0x0005e4000c10110c */
[----:B------:R-:W3:Y:S01]  /*1b850*/  @!P0 LDC.64 R20, c[0x0][0x5c8] ;  /* 0x00017200ff148b82 */ /* 0x000ee20000000a00 */
[----:B------:R-:W-:Y:S01]  /*1b860*/  ISETP.LT.OR P6, PT, R0, 0x1, !P1 ;  /* 0x000000010000780c */ /* 0x000fe20004fc1670 */
[----:B------:R-:W-:Y:S01]  /*1b870*/  FMUL R26, R26, UR14 ;  /* 0x0000000e1a1a7c20 */ /* 0x000fe20008400000 */
[----:B------:R-:W-:Y:S01]  /*1b880*/  BSSY B0, `(.L_x_25) ;  /* 0x0000011000007945 */ /* 0x000fe20003800000 */
[----:B------:R-:W-:Y:S01]  /*1b890*/  ISETP.LT.OR P3, PT, R0, 0x2, !P1 ;  /* 0x000000020000780c */ /* 0x000fe20004f61670 */
[----:B------:R-:W-:Y:S02]  /*1b8a0*/  FMUL R27, R27, UR14 ;  /* 0x0000000e1b1b7c20 */ /* 0x000fe40008400000 */
[----:B0-----:R-:W-:-:S07]  /*1b8b0*/  F2FP.SATFINITE.E4M3.F32.PACK_AB_MERGE_C R11, RZ, R26, RZ ;  /* 0x0000001aff0b723e */ /* 0x001fce00048070ff */
[----:B--2---:R-:W-:Y:S05]  /*1b8c0*/  @P6 BRA `(.L_x_26) ;  /* 0x0000000000306947 */ /* 0x004fea0003800000 */
[----:B------:R-:W-:Y:S01]  /*1b8d0*/  IMAD.U32 R9, RZ, RZ, UR6 ;  /* 0x00000006ff097e24 */ /* 0x000fe2000f8e00ff */
[----:B------:R-:W-:Y:S01]  /*1b8e0*/  UIMAD UR4, UR7, 0xc0, URZ ;  /* 0x000000c0070478a4 */ /* 0x000fe2000f8e023f */
[----:B------:R-:W-:Y:S01]  /*1b8f0*/  IMAD.MOV.U32 R6, RZ, RZ, R4 ;  /* 0x000000ffff067224 */ /* 0x000fe200078e0004 */
[----:B------:R-:W-:Y:S01]  /*1b900*/  ULDC.64 UR10, c[0x0][0x5c8] ;  /* 0x00017200000a7ab9 */ /* 0x000fe20000000a00 */
[----:B------:R-:W-:Y:S02]  /*1b910*/  IMAD.MOV.U32 R7, RZ, RZ, R3 ;  /* 0x000000ffff077224 */ /* 0x000fe400078e0003 */
[----:B------:R-:W-:Y:S02]  /*1b920*/  IMAD.U32 R8, RZ, RZ, UR11 ;  /* 0x0000000bff087e24 */ /* 0x000fe4000f8e00ff */
[----:B------:R-:W-:-:S04]  /*1b930*/  IMAD.WIDE.U32 R6, R9, 0xc0, R6 ;  /* 0x000000c009067825 */ /* 0x000fc800078e0006 */
[----:B------:R-:W-:Y:S02]  /*1b940*/  IMAD.U32 R9, RZ, RZ, UR10 ;  /* 0x0000000aff097e24 */ /* 0x000fe4000f8e00ff */
[----:B------:R-:W-:-:S03]  /*1b950*/  VIADD R7, R7, UR4 ;  /* 0x0000000407077c36 */ /* 0x000fc60008000000 */
[----:B------:R-:W-:-:S04]  /*1b960*/  IADD3 R6, P4, P6, R6, UR8, R9 ;  /* 0x0000000806067c10 */ /* 0x000fc8000fe9e009 */
[----:B------:R-:W-:-:S05]  /*1b970*/  IADD3.X R7, R7, UR5, R8, P4, P6 ;  /* 0x0000000507077c10 */ /* 0x000fca000a7ec408 */
[----:B------:R0:W-:Y:S04]  /*1b980*/  STG.E.U8 desc[UR12][R6.64], R11 ;  /* 0x0000000b06007986 */ /* 0x0001e8000c10110c */
.L_x_26:
[----:B------:R-:W-:Y:S05]  /*1b990*/  BSYNC B0 ;  /* 0x0000000000007941 */ /* 0x000fea0003800000 */
.L_x_25:
[----:B------:R-:W-:Y:S01]  /*1b9a0*/  BSSY B0, `(.L_x_27) ;  /* 0x000000f000007945 */ /* 0x000fe20003800000 */
[----:B------:R-:W-:-:S03]  /*1b9b0*/  F2FP.SATFINITE.E4M3.F32.PACK_AB_MERGE_C R27, RZ, R27, RZ ;  /* 0x0000001bff1b723e */ /* 0x000fc600048070ff */
[----:B------:R-:W-:Y:S05]  /*1b9c0*/  @P3 BRA `(.L_x_28) ;  /* 0x0000000000303947 */ /* 0x000fea0003800000 */
[----:B------:R-:W-:Y:S01]  /*1b9d0*/  IMAD.U32 R9, RZ, RZ, UR6 ;  /* 0x00000006ff097e24 */ /* 0x000fe2000f8e00ff */
[----:B------:R-:W-:Y:S01]  /*1b9e0*/  UIMAD UR4, UR7, 0xc0, URZ ;  /* 0x000000c0070478a4 */ /* 0x000fe2000f8e023f */
[----:B0-----:R-:W-:Y:S01]  /*1b9f0*/  IMAD.MOV.U32 R6, RZ, RZ, R4 ;  /* 0x000000ffff067224 */ /* 0x001fe200078e0004 */
        /* <DEDUP_REMOVED lines=9> */
.L_x_28:
[----:B------:R-:W-:Y:S05]  /*1ba90*/  BSYNC B0 ;  /* 0x0000000000007941 */ /* 0x000fea0003800000 */
.L_x_27:
[----:B------:R-:W-:Y:S01]  /*1baa0*/  IMAD.U32 R9, RZ, RZ, UR6 ;  /* 0x00000006ff097e24 */ /* 0x000fe2000f8e00ff */
[----:B------:R-:W-:Y:S01]  /*1bab0*/  VOTEU.ALL UP0, P5 ;  /* 0x00000000003f7886 */ /* 0x000fe20002800000 */
[----:B0-2---:R-:W-:Y:S01]  /*1bac0*/  @!P5 IMAD.MOV.U32 R6, RZ, RZ, R4 ;  /* 0x000000ffff06d224 */ /* 0x005fe200078e0004 */
[C---:B------:R-:W-:Y:S01]  /*1bad0*/  ISETP.LT.OR P4, PT, R0.reuse, 0x11, !P2 ;  /* 0x000000110000780c */ /* 0x040fe20005781670 */
[----:B------:R-:W-:Y:S01]  /*1bae0*/  @!P5 IMAD.MOV.U32 R7, RZ, RZ, R3 ;  /* 0x000000ffff07d224 */ /* 0x000fe200078e0003 */
[----:B------:R-:W-:Y:S01]  /*1baf0*/  ISETP.LT.OR P3, PT, R0, 0x12, !P2 ;  /* 0x000000120000780c */ /* 0x000fe20005761670 */
[----:B------:R-:W-:Y:S01]  /*1bb00*/  IMAD.U32 R11, RZ, RZ, UR6 ;  /* 0x00000006ff0b7e24 */ /* 0x000fe2000f8e00ff */
[----:B------:R-:W-:Y:S01]  /*1bb10*/  @!UP0 UIMAD UR4, UR7, 0xc0, URZ ;  /* 0x000000c0070488a4 */ /* 0x000fe2000f8e023f */
[----:B------:R-:W-:Y:S01]  /*1bb20*/  @!P5 IMAD.WIDE.U32 R6, R9, 0xc0, R6 ;  /* 0x000000c00906d825 */ /* 0x000fe200078e0006 */
[----:B------:R-:W-:-:S03]  /*1bb30*/  VOTEU.ALL UP0, P0 ;  /* 0x00000000003f7886 */ /* 0x000fc60000000000 */
[----:B-----5:R-:W-:Y:S01]  /*1bb40*/  FMUL R28, R28, UR14 ;  /* 0x0000000e1c1c7c20 */ /* 0x020fe20008400000 */
[----:B------:R-:W-:Y:S01]  /*1bb50*/  FMUL R29, R29, UR14 ;  /* 0x0000000e1d1d7c20 */ /* 0x000fe20008400000 */
[----:B------:R-:W-:Y:S01]  /*1bb60*/  @!P0 IMAD.MOV.U32 R8, RZ, RZ, R4 ;  /* 0x000000ffff088224 */ /* 0x000fe200078e0004 */
[----:B-1----:R-:W-:Y:S01]  /*1bb70*/  @!P5 IADD3 R6, P6, R6, R18, RZ ;  /* 0x000000120606d210 */ /* 0x002fe20007fde0ff */
[----:B------:R-:W-:Y:S02]  /*1bb80*/  @!P0 IMAD.MOV.U32 R9, RZ, RZ, R3 ;  /* 0x000000ffff098224 */ /* 0x000fe400078e0003 */
[----:B------:R-:W-:Y:S01]  /*1bb90*/  FMUL R30, R30, UR14 ;  /* 0x0000000e1e1e7c20 */ /* 0x000fe20008400000 */
[----:B------:R-:W-:Y:S01]  /*1bba0*/  F2FP.SATFINITE.E4M3.F32.PACK_AB_MERGE_C R29, RZ, R29, RZ ;  /* 0x0000001dff1d723e */ /* 0x000fe200048070ff */
[----:B------:R-:W0:Y:S01]  /*1bbb0*/  @!P4 LDC.64 R14, c[0x0][0x5c8] ;  /* 0x00017200ff0ecb82 */ /* 0x000e220000000a00 */
[----:B------:R-:W-:Y:S01]  /*1bbc0*/  @!P0 IMAD.WIDE.U32 R8, R11, 0xc0, R8 ;  /* 0x000000c00b088825 */ /* 0x000fe200078e0008 */
[----:B------:R-:W-:Y:S01]  /*1bbd0*/  @!P5 IADD3.X R7, R19, UR4, R7, P6, !PT ;  /* 0x000000041307dc10 */ /* 0x000fe2000b7fe407 */
[----:B------:R-:W-:Y:S01]  /*1bbe0*/  @!UP0 UIMAD UR4, UR7, 0xc0, URZ ;  /* 0x000000c0070488a4 */ /* 0x000fe2000f8e023f */
[----:B------:R-:W-:Y:S01]  /*1bbf0*/  F2FP.SATFINITE.E4M3.F32.PACK_AB_MERGE_C R11, RZ, R28, RZ ;  /* 0x0000001cff0b723e */ /* 0x000fe200048070ff */
[----:B------:R-:W-:Y:S01]  /*1bc00*/  BSSY B0, `(.L_x_29) ;  /* 0x0000017000007945 */ /* 0x000fe20003800000 */
[----:B---3--:R-:W-:Y:S01]  /*1bc10*/  @!P0 IADD3 R8, P6, R8, R20, RZ ;  /* 0x0000001408088210 */ /* 0x008fe20007fde0ff */
[----:B------:R-:W-:Y:S01]  /*1bc20*/  FMUL R31, R31, UR14 ;  /* 0x0000000e1f1f7c20 */ /* 0x000fe20008400000 */
[----:B------:R-:W1:Y:S01]  /*1bc30*/  @!P3 LDC.64 R16, c[0x0][0x5c8] ;  /* 0x00017200ff10bb82 */ /* 0x000e620000000a00 */
[----:B------:R2:W-:Y:S01]  /*1bc40*/  @!P5 STG.E.U8 desc[UR12][R6.64+0x8], R11 ;  /* 0x0000080b0600d986 */ /* 0x0005e2000c10110c */
[----:B------:R-:W-:-:S02]  /*1bc50*/  @!P0 IADD3.X R9, R21, UR4, R9, P6, !PT ;  /* 0x0000000415098c10 */ /* 0x000fc4000b7fe409 */
[C---:B------:R-:W-:Y:S02]  /*1bc60*/  ISETP.LT.OR P6, PT, R0.reuse, 0x9, !P1 ;  /* 0x000000090000780c */ /* 0x040fe40004fc1670 */
[----:B------:R-:W-:Y:S01]  /*1bc70*/  ISETP.LT.OR P5, PT, R0, 0xa, !P1 ;  /* 0x0000000a0000780c */ /* 0x000fe20004fa1670 */
[----:B------:R2:W-:Y:S01]  /*1bc80*/  @!P0 STG.E.U8 desc[UR12][R8.64+0x9], R29 ;  /* 0x0000091d08008986 */ /* 0x0005e2000c10110c */
[----:B------:R-:W-:-:S09]  /*1bc90*/  F2FP.SATFINITE.E4M3.F32.PACK_AB_MERGE_C R13, RZ, R30, RZ ;  /* 0x0000001eff0d723e */ /* 0x000fd200048070ff */
[----:B------:R-:W-:Y:S05]  /*1bca0*/  @P6 BRA `(.L_x_30) ;  /* 0x0000000000306947 */ /* 0x000fea0003800000 */
[----:B--2---:R-:W-:Y:S01]  /*1bcb0*/  IMAD.U32 R9, RZ, RZ, UR6 ;  /* 0x00000006ff097e24 */ /* 0x004fe2000f8e00ff */
        /* <DEDUP_REMOVED lines=11> */
.L_x_30:
[----:B------:R-:W-:Y:S05]  /*1bd70*/  BSYNC B0 ;  /* 0x0000000000007941 */ /* 0x000fea0003800000 */
.L_x_29:
[----:B------:R-:W-:Y:S01]  /*1bd80*/  BSSY B0, `(.L_x_31) ;  /* 0x000000f000007945 */ /* 0x000fe20003800000 */
[----:B------:R-:W-:-:S03]  /*1bd90*/  F2FP.SATFINITE.E4M3.F32.PACK_AB_MERGE_C R31, RZ, R31, RZ ;  /* 0x0000001fff1f723e */ /* 0x000fc600048070ff */
[----:B------:R-:W-:Y:S05]  /*1bda0*/  @P5 BRA `(.L_x_32) ;  /* 0x0000000000305947 */ /* 0x000fea0003800000 */
[----:B--2---:R-:W-:Y:S01]  /*1bdb0*/  IMAD.U32 R9, RZ, RZ, UR6 ;  /* 0x00000006ff097e24 */ /* 0x004fe2000f8e00ff */
[----:B------:R-:W-:Y:S01]  /*1bdc0*/  UIMAD UR4, UR7, 0xc0, URZ ;  /* 0x000000c0070478a4 */ /* 0x000fe2000f8e023f */
[----:B---3--:R-:W-:Y:S01]  /*1bdd0*/  IMAD.MOV.U32 R6, RZ, RZ, R4 ;  /* 0x000000ffff067224 */ /* 0x008fe200078e0004 */
        /* <DEDUP_REMOVED lines=9> */
.L_x_32:
[----:B------:R-:W-:Y:S05]  /*1be70*/  BSYNC B0 ;  /* 0x0000000000007941 */ /* 0x000fea0003800000 */
.L_x_31:
[----:B--2---:R-:W-:Y:S01]  /*1be80*/  IMAD.U32 R9, RZ, RZ, UR6 ;  /* 0x00000006ff097e24 */ /* 0x004fe2000f8e00ff */
[----:B------:R-:W-:Y:S01]  /*1be90*/  VOTEU.ALL UP0, P4 ;  /* 0x00000000003f7886 */ /* 0x000fe20002000000 */
[----:B---34-:R-:W-:Y:S01]  /*1bea0*/  @!P4 IMAD.MOV.U32 R6, RZ, RZ, R4 ;  /* 0x000000ffff06c224 */ /* 0x018fe200078e0004 */
[C---:B------:R-:W-:Y:S01]  /*1beb0*/  ISETP.LT.OR P5, PT, R0.reuse, 0x19, !P2 ;  /* 0x000000190000780c */ /* 0x040fe200057a1670 */
[----:B------:R-:W-:Y:S01]  /*1bec0*/  @!P4 IMAD.MOV.U32 R7, RZ, RZ, R3 ;  /* 0x000000ffff07c224 */ /* 0x000fe200078e0003 */
[----:B------:R-:W-:Y:S01]  /*1bed0*/  ISETP.LT.OR P0, PT, R0, 0x1a, !P2 ;  /* 0x0000001a0000780c */ /* 0x000fe20005701670 */
[----:B------:R-:W-:Y:S01]  /*1bee0*/  IMAD.U32 R11, RZ, RZ, UR6 ;  /* 0x00000006ff0b7e24 */ /* 0x000fe2000f8e00ff */
[----:B------:R-:W-:Y:S01]  /*1bef0*/  @!UP0 UIMAD UR4, UR7, 0xc0, URZ ;  /* 0x000000c0070488a4 */ /* 0x000fe2000f8e023f */
[----:B------:R-:W-:Y:S01]  /*1bf00*/  @!P4 IMAD.WIDE.U32 R6, R9, 0xc0, R6 ;  /* 0x000000c00906c825 */ /* 0x000fe200078e0006 */
[----:B------:R-:W-:-:S03]  /*1bf10*/  VOTEU.ALL UP0, P3 ;  /* 0x00000000003f7886 */ /* 0x000fc60001800000 */
[----:B------:R-:W-:Y:S01]  /*1bf20*/  FMUL R32, R32, UR14 ;  /* 0x0000000e20207c20 */ /* 0x000fe20008400000 */
[----:B------:R-:W-:Y:S01]  /*1bf30*/  FMUL R33, R33, UR14 ;  /* 0x0000000e21217c20 */ /* 0x000fe20008400000 */
[----:B------:R-:W-:Y:S01]  /*1bf40*/  @!P3 IMAD.MOV.U32 R8, RZ, RZ, R4 ;  /* 0x000000ffff08b224 */ /* 0x000fe200078e0004 */
[----:B0-----:R-:W-:Y:S01]  /*1bf50*/  @!P4 IADD3 R6, P6, R6, R14, RZ ;  /* 0x0000000e0606c210 */ /* 0x001fe20007fde0ff */
[----:B------:R-:W-:Y:S02]  /*1bf60*/  @!P3 IMAD.MOV.U32 R9, RZ, RZ, R3 ;  /* 0x000000ffff09b224 */ /* 0x000fe400078e0003 */
[----:B------:R-:W-:Y:S01]  /*1bf70*/  FMUL R34, R34, UR14 ;  /* 0x0000000e22227c20 */ /* 0x000fe20008400000 */
[----:B------:R-:W-:Y:S01]  /*1bf80*/  F2FP.SATFINITE.E4M3.F32.PACK_AB_MERGE_C R33, RZ, R33, RZ ;  /* 0x00000021ff21723e */ /* 0x000fe200048070ff */
[----:B------:R-:W-:Y:S01]  /*1bf90*/  BSSY B0, `(.L_x_33) ;  /* 0x000001c000007945 */ /* 0x000fe20003800000 */
[----:B------:R-:W-:Y:S01]  /*1bfa0*/  @!P3 IMAD.WIDE.U32 R8, R11, 0xc0, R8 ;  /* 0x000000c00b08b825 */ /* 0x000fe200078e0008 */
[----:B------:R-:W-:Y:S01]  /*1bfb0*/  @!P4 IADD3.X R7, R15, UR4, R7, P6, !PT ;  /* 0x000000040f07cc10 */ /* 0x000fe2000b7fe407 */
[----:B------:R-:W-:Y:S01]  /*1bfc0*/  @!UP0 UIMAD UR4, UR7, 0xc0, URZ ;  /* 0x000000c0070488a4 */ /* 0x000fe2000f8e023f */
[----:B------:R-:W-:Y:S01]  /*1bfd0*/  F2FP.SATFINITE.E4M3.F32.PACK_AB_MERGE_C R11, RZ, R32, RZ ;  /* 0x00000020ff0b723e */ /* 0x000fe200048070ff */
[----:B------:R-:W0:Y:S01]  /*1bfe0*/  @!P5 LDC.64 R14, c[0x0][0x5c8] ;  /* 0x00017200ff0edb82 */ /* 0x000e220000000a00 */
[----:B-1----:R-:W-:Y:S01]  /*1bff0*/  @!P3 IADD3 R8, P6, R8, R16, RZ ;  /* 0x000000100808b210 */ /* 0x002fe20007fde0ff */
[----:B------:R-:W-:Y:S01]  /*1c000*/  FMUL R35, R35, UR14 ;  /* 0x0000000e23237c20 */ /* 0x000fe20008400000 */
[----:B------:R-:W-:Y:S01]  /*1c010*/  F2FP.SATFINITE.E4M3.F32.PACK_AB_MERGE_C R13, RZ, R34, RZ ;  /* 0x00000022ff0d723e */ /* 0x000fe200048070ff */
[----:B------:R1:W-:Y:S01]  /*1c020*/  @!P4 STG.E.U8 desc[UR12][R6.64+0x10], R11 ;  /* 0x0000100b0600c986 */ /* 0x0003e2000c10110c */
[----:B------:R-:W-:-:S02]  /*1c030*/  @!P3 IADD3.X R9, R17, UR4, R9, P6, !PT ;  /* 0x000000041109bc10 */ /* 0x000fc4000b7fe409 */
[C---:B------:R-:W-:Y:S01]  /*1c040*/  ISETP.LT.OR P6, PT, R0.reuse, 0x11, !P1 ;  /* 0x000000110000780c */ /* 0x040fe20004fc1670 */
[----:B------:R-:W2:Y:S01]  /*1c050*/  @!P0 LDC.64 R18, c[0x0][0x5c8] ;  /* 0x00017200ff128b82 */ /* 0x000ea20000000a00 */
[----:B------:R-:W-:Y:S01]  /*1c060*/  ISETP.LT.OR P4, PT, R0, 0x12, !P1 ;  /* 0x000000120000780c */ /* 0x000fe20004f81670 */
[----:B------:R1:W-:Y:S10]  /*1c070*/  @!P3 STG.E.U8 desc[UR12][R8.64+0x11], R33 ;  /* 0x000011210800b986 */ /* 0x0003f4000c10110c */
[----:B------:R-:W-:Y:S05]  /*1c080*/  @P6 BRA `(.L_x_34) ;  /* 0x0000000000306947 */ /* 0x000fea0003800000 */
[----:B-1----:R-:W-:Y:S01]  /*1c090*/  IMAD.U32 R9, RZ, RZ, UR6 ;  /* 0x00000006ff097e24 */ /* 0x002fe2000f8e00ff */
        /* <DEDUP_REMOVED lines=11> */
.L_x_34:
[----:B------:R-:W-:Y:S05]  /*1c150*/  BSYNC B0 ;  /* 0x0000000000007941 */ /* 0x000fea0003800000 */
.L_x_33:
[----:B------:R-:W-:Y:S01]  /*1c160*/  BSSY B0, `(.L_x_35) ;  /* 0x000000f000007945 */ /* 0x000fe20003800000 */
[----:B------:R-:W-:-:S03]  /*1c170*/  F2FP.SATFINITE.E4M3.F32.PACK_AB_MERGE_C R35, RZ, R35, RZ ;  /* 0x00000023ff23723e */ /* 0x000fc600048070ff */
[----:B------:R-:W-:Y:S05]  /*1c180*/  @P4 BRA `(.L_x_36) ;  /* 0x0000000000304947 */ /* 0x000fea0003800000 */
[----:B-1----:R-:W-:Y:S01]  /*1c190*/  IMAD.U32 R9, RZ, RZ, UR6 ;  /* 0x00000006ff097e24 */ /* 0x002fe2000f8e00ff */
        /* <DEDUP_REMOVED lines=11> */
.L_x_36:
[----:B------:R-:W-:Y:S05]  /*1c250*/  BSYNC B0 ;  /* 0x0000000000007941 */ /* 0x000fea0003800000 */
.L_x_35:
[----:B-1----:R-:W-:Y:S01]  /*1c260*/  IMAD.U32 R9, RZ, RZ, UR6 ;  /* 0x00000006ff097e24 */ /* 0x002fe2000f8e00ff */
        /* <DEDUP_REMOVED lines=22> */
[----:B--2---:R-:W-:Y:S01]  /*1c3d0*/  @!P0 IADD3 R8, P6, R8, R18, RZ ;  /* 0x0000001208088210 */ /* 0x004fe20007fde0ff */
        /* <DEDUP_REMOVED lines=21> */
.L_x_38:
[----:B------:R-:W-:Y:S05]  /*1c530*/  BSYNC B0 ;  /* 0x0000000000007941 */ /* 0x000fea0003800000 */
.L_x_37:
        /* <DEDUP_REMOVED lines=15> */
.L_x_40:
[----:B------:R-:W-:Y:S05]  /*1c630*/  BSYNC B0 ;  /* 0x0000000000007941 */ /* 0x000fea0003800000 */
.L_x_39:
        /* <DEDUP_REMOVED lines=45> */
.L_x_42:
[----:B------:R-:W-:Y:S05]  /*1c910*/  BSYNC B0 ;  /* 0x0000000000007941 */ /* 0x000fea0003800000 */
.L_x_41:
        /* <DEDUP_REMOVED lines=15> */
.L_x_44:
[----:B------:R-:W-:Y:S05]  /*1ca10*/  BSYNC B0 ;  /* 0x0000000000007941 */ /* 0x000fea0003800000 */
.L_x_43:
        /* <DEDUP_REMOVED lines=45> */
.L_x_46:
[----:B------:R-:W-:Y:S05]  /*1ccf0*/  BSYNC B0 ;  /* 0x0000000000007941 */ /* 0x000fea0003800000 */
.L_x_45:
        /* <DEDUP_REMOVED lines=15> */
.L_x_48:
[----:B------:R-:W-:Y:S05]  /*1cdf0*/  BSYNC B0 ;  /* 0x0000000000007941 */ /* 0x000fea0003800000 */
.L_x_47:
        /* <DEDUP_REMOVED lines=45> */
.L_x_50:
[----:B------:R-:W-:Y:S05]  /*1d0d0*/  BSYNC B0 ;  /* 0x0000000000007941 */ /* 0x000fea0003800000 */
.L_x_49:
        /* <DEDUP_REMOVED lines=15> */
.L_x_52:
[----:B------:R-:W-:Y:S05]  /*1d1d0*/  BSYNC B0 ;  /* 0x0000000000007941 */ /* 0x000fea0003800000 */
.L_x_51:
        /* <DEDUP_REMOVED lines=45> */
.L_x_54:
[----:B------:R-:W-:Y:S05]  /*1d4b0*/  BSYNC B0 ;  /* 0x0000000000007941 */ /* 0x000fea0003800000 */
.L_x_53:
        /* <DEDUP_REMOVED lines=15> */
.L_x_56:
[----:B------:R-:W-:Y:S05]  /*1d5b0*/  BSYNC B0 ;  /* 0x0000000000007941 */ /* 0x000fea0003800000 */
.L_x_55:
        /* <DEDUP_REMOVED lines=45> */
.L_x_58:
[----:B------:R-:W-:Y:S05]  /*1d890*/  BSYNC B0 ;  /* 0x0000000000007941 */ /* 0x000fea0003800000 */
.L_x_57:
        /* <DEDUP_REMOVED lines=15> */
.L_x_60:
[----:B------:R-:W-:Y:S05]  /*1d990*/  BSYNC B0 ;  /* 0x0000000000007941 */ /* 0x000fea0003800000 */
.L_x_59:
        /* <DEDUP_REMOVED lines=45> */
.L_x_62:
[----:B------:R-:W-:Y:S05]  /*1dc70*/  BSYNC B0 ;  /* 0x0000000000007941 */ /* 0x000fea0003800000 */
.L_x_61:
        /* <DEDUP_REMOVED lines=15> */
.L_x_64:
[----:B------:R-:W-:Y:S05]  /*1dd70*/  BSYNC B0 ;  /* 0x0000000000007941 */ /* 0x000fea0003800000 */
.L_x_63:
        /* <DEDUP_REMOVED lines=45> */
.L_x_66:
[----:B------:R-:W-:Y:S05]  /*1e050*/  BSYNC B0 ;  /* 0x0000000000007941 */ /* 0x000fea0003800000 */
.L_x_65:
        /* <DEDUP_REMOVED lines=15> */
.L_x_68:
[----:B------:R-:W-:Y:S05]  /*1e150*/  BSYNC B0 ;  /* 0x0000000000007941 */ /* 0x000fea0003800000 */
.L_x_67:
        /* <DEDUP_REMOVED lines=45> */
.L_x_70:
[----:B------:R-:W-:Y:S05]  /*1e430*/  BSYNC B0 ;  /* 0x0000000000007941 */ /* 0x000fea0003800000 */
.L_x_69:
        /* <DEDUP_REMOVED lines=15> */
.L_x_72:
[----:B------:R-:W-:Y:S05]  /*1e530*/  BSYNC B0 ;  /* 0x0000000000007941 */ /* 0x000fea0003800000 */
.L_x_71:
        /* <DEDUP_REMOVED lines=45> */
.L_x_74:
[----:B------:R-:W-:Y:S05]  /*1e810*/  BSYNC B0 ;  /* 0x0000000000007941 */ /* 0x000fea0003800000 */
.L_x_73:
        /* <DEDUP_REMOVED lines=15> */
.L_x_76:
[----:B------:R-:W-:Y:S05]  /*1e910*/  BSYNC B0 ;  /* 0x0000000000007941 */ /* 0x000fea0003800000 */
.L_x_75:
        /* <DEDUP_REMOVED lines=45> */
.L_x_78:
[----:B------:R-:W-:Y:S05]  /*1ebf0*/  BSYNC B0 ;  /* 0x0000000000007941 */ /* 0x000fea0003800000 */
.L_x_77:
        /* <DEDUP_REMOVED lines=15> */
.L_x_80:
[----:B------:R-:W-:Y:S05]  /*1ecf0*/  BSYNC B0 ;  /* 0x0000000000007941 */ /* 0x000fea0003800000 */
.L_x_79:
        /* <DEDUP_REMOVED lines=14> */
[----:B------:R-:W-:Y:S01]  /*1ede0*/  @!P3 IMAD.MOV.U32 R9, RZ, RZ, R3 ;  /* 0x000000ffff09b224 */ /* 0x000fe200078e0003 */
[----:B------:R-:W-:Y:S01]  /*1edf0*/  F2FP.SATFINITE.E4M3.F32.PACK_AB_MERGE_C R13, RZ, R80, RZ ;  /* 0x00000050ff0d723e */ /* 0x000fe200048070ff */
[----:B------:R-:W-:Y:S01]  /*1ee00*/  FMUL R82, R82, UR14 ;  /* 0x0000000e52527c20 */ /* 0x000fe20008400000 */
[----:B------:R-:W-:Y:S01]  /*1ee10*/  @!P4 IADD3.X R7, R15, UR4, R7, P5, !PT ;  /* 0x000000040f07cc10 */ /* 0x000fe2000affe407 */
[----:B------:R-:W-:Y:S01]  /*1ee20*/  @!P3 IMAD.WIDE.U32 R8, R11, 0xc0, R8 ;  /* 0x000000c00b08b825 */ /* 0x000fe200078e0008 */
[----:B------:R-:W-:Y:S01]  /*1ee30*/  @!UP0 UIMAD UR4, UR7, 0xc0, URZ ;  /* 0x000000c0070488a4 */ /* 0x000fe2000f8e023f */
[----:B------:R-:W-:Y:S01]  /*1ee40*/  F2FP.SATFINITE.E4M3.F32.PACK_AB_MERGE_C R81, RZ, R81, RZ ;  /* 0x00000051ff51723e */ /* 0x000fe200048070ff */
[----:B------:R-:W0:Y:S01]  /*1ee50*/  @!P0 LDC.64 R14, c[0x0][0x5c8] ;  /* 0x00017200ff0e8b82 */ /* 0x000e220000000a00 */
[----:B------:R1:W-:Y:S01]  /*1ee60*/  @!P4 STG.E.U8 desc[UR12][R6.64+0x70], R13 ;  /* 0x0000700d0600c986 */ /* 0x0003e2000c10110c */
[----:B--2---:R-:W-:Y:S01]  /*1ee70*/  @!P3 IADD3 R8, P5, R8, R16, RZ ;  /* 0x000000100808b210 */ /* 0x004fe20007fbe0ff */
[----:B------:R-:W-:Y:S01]  /*1ee80*/  BSSY B0, `(.L_x_81) ;  /* 0x0000018000007945 */ /* 0x000fe20003800000 */
[----:B------:R-:W-:Y:S01]  /*1ee90*/  ISETP.LT.OR P4, PT, R0, 0x72, !P1 ;  /* 0x000000720000780c */ /* 0x000fe20004f81670 */
[----:B------:R-:W-:Y:S01]  /*1eea0*/  FMUL R83, R83, UR14 ;  /* 0x0000000e53537c20 */ /* 0x000fe20008400000 */
[----:B------:R-:W-:-:S02]  /*1eeb0*/  @!P3 IADD3.X R9, R17, UR4, R9, P5, !PT ;  /* 0x000000041109bc10 */ /* 0x000fc4000affe409 */
[----:B------:R-:W2:Y:S01]  /*1eec0*/  @!P2 LDC.64 R18, c[0x0][0x5c8] ;  /* 0x00017200ff12ab82 */ /* 0x000ea20000000a00 */
[----:B------:R-:W-:Y:S02]  /*1eed0*/  ISETP.LT.OR P5, PT, R0, 0x71, !P1 ;  /* 0x000000710000780c */ /* 0x000fe40004fa1670 */
[----:B------:R3:W-:Y:S01]  /*1eee0*/  @!P3 STG.E.U8 desc[UR12][R8.64+0x71], R81 ;  /* 0x000071510800b986 */ /* 0x0007e2000c10110c */
[----:B-1----:R-:W-:Y:S01]  /*1eef0*/  @!P0 IMAD.MOV.U32 R6, RZ, RZ, R4 ;  /* 0x000000ffff068224 */ /* 0x002fe200078e0004 */
[----:B------:R-:W-:Y:S01]  /*1ef00*/  F2FP.SATFINITE.E4M3.F32.PACK_AB_MERGE_C R13, RZ, R82, RZ ;  /* 0x00000052ff0d723e */ /* 0x000fe200048070ff */
[----:B------:R-:W-:Y:S02]  /*1ef10*/  @!P0 IMAD.MOV.U32 R7, RZ, RZ, R3 ;  /* 0x000000ffff078224 */ /* 0x000fe400078e0003 */
[----:B------:R-:W-:-:S06]  /*1ef20*/  @!P0 IMAD.WIDE.U32 R10, R11, 0xc0, R6 ;  /* 0x000000c00b0a8825 */ /* 0x000fcc00078e0006 */
[----:B------:R-:W-:Y:S05]  /*1ef30*/  @P5 BRA `(.L_x_82) ;  /* 0x0000000000305947 */ /* 0x000fea0003800000 */
[----:B---3--:R-:W-:Y:S01]  /*1ef40*/  IMAD.U32 R9, RZ, RZ, UR6 ;  /* 0x00000006ff097e24 */ /* 0x008fe2000f8e00ff */
        /* <DEDUP_REMOVED lines=11> */
.L_x_82:
[----:B------:R-:W-:Y:S05]  /*1f000*/  BSYNC B0 ;  /* 0x0000000000007941 */ /* 0x000fea0003800000 */
.L_x_81:
[----:B------:R-:W-:Y:S01]  /*1f010*/  BSSY B0, `(.L_x_83) ;  /* 0x0000010000007945 */ /* 0x000fe20003800000 */
[----:B-1----:R-:W-:Y:S01]  /*1f020*/  IMAD.U32 R13, RZ, RZ, UR6 ;  /* 0x00000006ff0d7e24 */ /* 0x002fe2000f8e00ff */
[----:B------:R-:W-:Y:S02]  /*1f030*/  F2FP.SATFINITE.E4M3.F32.PACK_AB_MERGE_C R83, RZ, R83, RZ ;  /* 0x00000053ff53723e */ /* 0x000fe400048070ff */
        /* <DEDUP_REMOVED lines=13> */
.L_x_84:
[----:B------:R-:W-:Y:S05]  /*1f110*/  BSYNC B0 ;  /* 0x0000000000007941 */ /* 0x000fea0003800000 */
.L_x_83:
[----:B------:R-:W-:Y:S01]  /*1f120*/  VOTEU.ALL UP0, P0 ;  /* 0x00000000003f7886 */ /* 0x000fe20000000000 */
[----:B-1----:R-:W-:Y:S01]  /*1f130*/  @!P2 IMAD.MOV.U32 R6, RZ, RZ, R4 ;  /* 0x000000ffff06a224 */ /* 0x002fe200078e0004 */
[----:B------:R-:W-:Y:S01]  /*1f140*/  VOTEU.ALL UP1, P2 ;  /* 0x00000000003f7886 */ /* 0x000fe20001020000 */
[----:B------:R-:W-:Y:S02]  /*1f150*/  @!P2 IMAD.MOV.U32 R7, RZ, RZ, R3 ;  /* 0x000000ffff07a224 */ /* 0x000fe400078e0003 */
[----:B------:R-:W-:Y:S01]  /*1f160*/  FMUL R84, R84, UR14 ;  /* 0x0000000e54547c20 */ /* 0x000fe20008400000 */
[----:B------:R-:W-:Y:S01]  /*1f170*/  @!UP0 UIMAD UR4, UR7, 0xc0, URZ ;  /* 0x000000c0070488a4 */ /* 0x000fe2000f8e023f */
[----:B------:R-:W-:Y:S01]  /*1f180*/  FMUL R85, R85, UR14 ;  /* 0x0000000e55557c20 */ /* 0x000fe20008400000 */
[----:B---3--:R-:W-:Y:S01]  /*1f190*/  @!P2 IMAD.WIDE.U32 R8, R13, 0xc0, R6 ;  /* 0x000000c00d08a825 */ /* 0x008fe200078e0006 */
[----:B------:R-:W-:Y:S01]  /*1f1a0*/  @!UP1 UIMAD UR9, UR7, 0xc0, URZ ;  /* 0x000000c0070998a4 */ /* 0x000fe2000f8e023f */
[----:B0-----:R-:W-:-:S02]  /*1f1b0*/  @!P0 IADD3 R6, P3, R10, R14, RZ ;  /* 0x0000000e0a068210 */ /* 0x001fc40007f7e0ff */
[----:B------:R-:W-:Y:S01]  /*1f1c0*/  FMUL R86, R86, UR14 ;  /* 0x0000000e56567c20 */ /* 0x000fe20008400000 */
[----:B------:R-:W-:Y:S01]  /*1f1d0*/  F2FP.SATFINITE.E4M3.F32.PACK_AB_MERGE_C R85, RZ, R85, RZ ;  /* 0x00000055ff55723e */ /* 0x000fe200048070ff */
[----:B------:R-:W-:Y:S01]  /*1f1e0*/  BSSY B0, `(.L_x_85) ;  /* 0x0000018000007945 */ /* 0x000fe20003800000 */
[----:B--2---:R-:W-:Y:S01]  /*1f1f0*/  @!P2 IADD3 R8, P4, R8, R18, RZ ;  /* 0x000000120808a210 */ /* 0x004fe20007f9e0ff */
[----:B------:R-:W-:Y:S01]  /*1f200*/  FMUL R87, R87, UR14 ;  /* 0x0000000e57577c20 */ /* 0x000fe20008400000 */
[----:B------:R-:W-:Y:S02]  /*1f210*/  @!P0 IADD3.X R7, R15, UR4, R11, P3, !PT ;  /* 0x000000040f078c10 */ /* 0x000fe40009ffe40b */
[----:B------:R-:W-:Y:S02]  /*1f220*/  F2FP.SATFINITE.E4M3.F32.PACK_AB_MERGE_C R11, RZ, R84, RZ ;  /* 0x00000054ff0b723e */ /* 0x000fe400048070ff */
[----:B------:R-:W-:Y:S02]  /*1f230*/  @!P2 IADD3.X R9, R19, UR9, R9, P4, !PT ;  /* 0x000000091309ac10 */ /* 0x000fe4000a7fe409 */
[C---:B------:R-:W-:Y:S01]  /*1f240*/  ISETP.LT.OR P5, PT, R0.reuse, 0x79, !P1 ;  /* 0x000000790000780c */ /* 0x040fe20004fa1670 */
[----:B------:R0:W-:Y:S01]  /*1f250*/  @!P0 STG.E.U8 desc[UR12][R6.64+0x78], R11 ;  /* 0x0000780b06008986 */ /* 0x0001e2000c10110c */
[----:B------:R-:W-:-:S02]  /*1f260*/  ISETP.LT.OR P1, PT, R0, 0x7a, !P1 ;  /* 0x0000007a0000780c */ /* 0x000fc40004f21670 */
[----:B------:R-:W-:Y:S01]  /*1f270*/  F2FP.SATFINITE.E4M3.F32.PACK_AB_MERGE_C R13, RZ, R86, RZ ;  /* 0x00000056ff0d723e */ /* 0x000fe200048070ff */
[----:B------:R0:W-:Y:S08]  /*1f280*/  @!P2 STG.E.U8 desc[UR12][R8.64+0x79], R85 ;  /* 0x000079550800a986 */ /* 0x0001f0000c10110c */
[----:B------:R-:W-:Y:S05]  /*1f290*/  @P5 BRA `(.L_x_86) ;  /* 0x0000000000305947 */ /* 0x000fea0003800000 */
[----:B0-----:R-:W-:Y:S01]  /*1f2a0*/  IMAD.U32 R9, RZ, RZ, UR6 ;  /* 0x00000006ff097e24 */ /* 0x001fe2000f8e00ff */
        /* <DEDUP_REMOVED lines=11> */
.L_x_86:
[----:B------:R-:W-:Y:S05]  /*1f360*/  BSYNC B0 ;  /* 0x0000000000007941 */ /* 0x000fea0003800000 */
.L_x_85:
[----:B------:R-:W-:Y:S05]  /*1f370*/  @P1 EXIT ;  /* 0x000000000000194d */ /* 0x000fea0003800000 */
[----:B------:R-:W-:Y:S01]  /*1f380*/  IMAD.U32 R5, RZ, RZ, UR6 ;  /* 0x00000006ff057e24 */ /* 0x000fe2000f8e00ff */
[----:B------:R-:W-:Y:S01]  /*1f390*/  UIMAD UR4, UR7, 0xc0, URZ ;  /* 0x000000c0070478a4 */ /* 0x000fe2000f8e023f */
[----:B------:R-:W-:Y:S01]  /*1f3a0*/  IMAD.MOV.U32 R2, RZ, RZ, R4 ;  /* 0x000000ffff027224 */ /* 0x000fe200078e0004 */
[----:B------:R-:W-:Y:S01]  /*1f3b0*/  ULDC.64 UR10, c[0x0][0x5c8] ;  /* 0x00017200000a7ab9 */ /* 0x000fe20000000a00 */
[----:B------:R-:W-:Y:S01]  /*1f3c0*/  F2FP.SATFINITE.E4M3.F32.PACK_AB_MERGE_C R87, RZ, R87, RZ ;  /* 0x00000057ff57723e */ /* 0x000fe200048070ff */
[----:B------:R-:W-:Y:S02]  /*1f3d0*/  IMAD.U32 R0, RZ, RZ, UR11 ;  /* 0x0000000bff007e24 */ /* 0x000fe4000f8e00ff */
[----:B------:R-:W-:-:S04]  /*1f3e0*/  IMAD.WIDE.U32 R2, R5, 0xc0, R2 ;  /* 0x000000c005027825 */ /* 0x000fc800078e0002 */
[----:B------:R-:W-:Y:S02]  /*1f3f0*/  IMAD.U32 R5, RZ, RZ, UR10 ;  /* 0x0000000aff057e24 */ /* 0x000fe4000f8e00ff */
[----:B------:R-:W-:-:S03]  /*1f400*/  VIADD R3, R3, UR4 ;  /* 0x0000000403037c36 */ /* 0x000fc60008000000 */
[----:B------:R-:W-:-:S04]  /*1f410*/  IADD3 R2, P0, P1, R2, UR8, R5 ;  /* 0x0000000802027c10 */ /* 0x000fc8000f91e005 */
[----:B------:R-:W-:-:S05]  /*1f420*/  IADD3.X R3, R3, UR5, R0, P0, P1 ;  /* 0x0000000503037c10 */ /* 0x000fca00087e2400 */
[----:B------:R-:W-:Y:S01]  /*1f430*/  STG.E.U8 desc[UR12][R2.64+0x79], R87 ;  /* 0x0000795702007986 */ /* 0x000fe2000c10110c */
[----:B------:R-:W-:Y:S05]  /*1f440*/  EXIT ;  /* 0x000000000000794d */ /* 0x000fea0003800000 */
.L_x_10:
[----:B------:R-:W-:-:S13]  /*1f450*/  ISETP.NE.AND P0, PT, RZ, UR7, PT ;  /* 0x00000007ff007c0c */ /* 0x000fda000bf05270 */
[----:B------:R-:W-:Y:S05]  /*1f460*/  @P0 EXIT ;  /* 0x000000000000094d */ /* 0x000fea0003800000 */
[----:B------:R-:W-:-:S13]  /*1f470*/  ELECT P0, URZ, PT ;  /* 0x00000000003f782f */ /* 0x000fda0003800000 */
[----:B------:R-:W-:Y:S05]  /*1f480*/  @!P0 BRA `(.L_x_87) ;  /* 0x0000000400cc8947 */ /* 0x000fea0003800000 */
[----:B------:R-:W-:Y:S01]  /*1f490*/  UISETP.GE.AND UP0, UPT, UR5, 0x1, UPT ;  /* 0x000000010500788c */ /* 0x000fe2000bf06270 */
[----:B------:R-:W-:-:S04]  /*1f4a0*/  SHF.R.S32.HI R3, RZ, 0x1f, R4 ;  /* 0x0000001fff037819 */ /* 0x000fc80000011404 */
[----:B------:R-:W-:Y:S02]  /*1f4b0*/  LEA.HI R3, R3, R4, RZ, 0x7 ;  /* 0x0000000403037211 */ /* 0x000fe400078f38ff */
[----:B------:R-:W-:-:S13]  /*1f4c0*/  PLOP3.LUT P0, PT, PT, PT, UP0, 0x80, 0x0 ;  /* 0x000000000000781c */ /* 0x000fda0003f0f008 */
[----:B------:R-:W-:Y:S05]  /*1f4d0*/  @!P0 BRA `(.L_x_87) ;  /* 0x0000000400b88947 */ /* 0x000fea0003800000 */
[----:B------:R-:W0:Y:S01]  /*1f4e0*/  S2R R0, SR_CTAID.X ;  /* 0x0000000000007919 */ /* 0x000e220000002500 */
[----:B------:R-:W-:Y:S01]  /*1f4f0*/  LOP3.LUT R3, R3, 0xffffff80, RZ, 0xc0, !PT ;  /* 0xffffff8003037812 */ /* 0x000fe200078ec0ff */
[----:B------:R-:W-:Y:S01]  /*1f500*/  UIMAD UR7, UR26, UR27, URZ ;  /* 0x0000001b1a0772a4 */ /* 0x000fe2000f8e023f */
[C---:B------:R-:W-:Y:S01]  /*1f510*/  LOP3.LUT P0, RZ, R4.reuse, 0x1f, RZ, 0xc0, !PT ;  /* 0x0000001f04ff7812 */ /* 0x040fe2000780c0ff */
[----:B------:R-:W1:Y:S01]  /*1f520*/  S2R R8, SR_CTAID.Y ;  /* 0x0000000000087919 */ /* 0x000e620000002600 */
[----:B------:R-:W-:Y:S01]  /*1f530*/  ULDC UR8, c[0x0][0x384] ;  /* 0x0000e10000087ab9 */ /* 0x000fe20000000800 */
[----:B------:R-:W-:Y:S01]  /*1f540*/  IMAD.IADD R3, R4, 0x1, -R3 ;  /* 0x0000000104037824 */ /* 0x000fe200078e0a03 */
[----:B------:R-:W-:Y:S01]  /*1f550*/  UIMAD UR7, UR4, UR7, 0x1 ;  /* 0x00000001040774a4 */ /* 0x000fe2000f8e0207 */
[----:B------:R-:W-:Y:S01]  /*1f560*/  IMAD.U32 R9, RZ, RZ, UR6 ;  /* 0x00000006ff097e24 */ /* 0x000fe2000f8e00ff */
[----:B------:R-:W-:Y:S01]  /*1f570*/  ULDC UR9, c[0x0][0x388] ;  /* 0x0000e20000097ab9 */ /* 0x000fe20000000800 */
[----:B------:R-:W-:Y:S01]  /*1f580*/  IMAD.MOV.U32 R4, RZ, RZ, 0x1 ;  /* 0x00000001ff047424 */ /* 0x000fe200078e00ff */
[----:B------:R-:W-:-:S02]  /*1f590*/  ISETP.NE.AND P1, PT, R3, RZ, PT ;  /* 0x000000ff0300720c */ /* 0x000fc40003f25270 */
[----:B------:R-:W-:Y:S02]  /*1f5a0*/  CS2R R6, SRZ ;  /* 0x0000000000067805 */ /* 0x000fe4000001ff00 */
[----:B------:R-:W-:Y:S01]  /*1f5b0*/  ISETP.NE.OR P0, PT, R3, RZ, !P0 ;  /* 0x000000ff0300720c */ /* 0x000fe20004705670 */
[----:B------:R-:W-:Y:S02]  /*1f5c0*/  IMAD.MOV.U32 R3, RZ, RZ, RZ ;  /* 0x000000ffff037224 */ /* 0x000fe400078e00ff */
[----:B------:R-:W-:Y:S02]  /*1f5d0*/  IMAD.MOV.U32 R5, RZ, RZ, RZ ;  /* 0x000000ffff057224 */ /* 0x000fe400078e00ff */
[----:B------:R-:W-:Y:S02]  /*1f5e0*/  IMAD.U32 R19, RZ, RZ, UR7 ;  /* 0x00000007ff137e24 */ /* 0x000fe4000f8e00ff */
[----:B0-----:R-:W-:Y:S01]  /*1f5f0*/  IMAD.SHL.U32 R11, R0, 0x100, RZ ;  /* 0x00000100000b7824 */ /* 0x001fe200078e00ff */
[----:B------:R-:W-:-:S03]  /*1f600*/  LOP3.LUT R0, R9, 0x2, RZ, 0xfc, !PT ;  /* 0x0000000209007812 */ /* 0x000fc600078efcff */
[----:B------:R-:W-:-:S04]  /*1f610*/  IMAD.HI.U32 R2, R11, UR8, RZ ;  /* 0x000000080b027c27 */ /* 0x000fc8000f8e00ff */
[----:B-1----:R-:W-:Y:S01]  /*1f620*/  IMAD.SHL.U32 R16, R8, 0x80, RZ ;  /* 0x0000008008107824 */ /* 0x002fe200078e00ff */
[----:B------:R-:W-:-:S07]  /*1f630*/  SHF.R.U32.HI R2, RZ, UR9, R2 ;  /* 0x00000009ff027c19 */ /* 0x000fce0008011602 */
.L_x_91:
[----:B------:R-:W0:Y:S01]  /*1f640*/  S2R R9, SR_CgaCtaId ;  /* 0x0000000000097919 */ /* 0x000e220000008800 */
[----:B------:R-:W-:-:S04]  /*1f650*/  MOV R8, 0x400 ;  /* 0x0000040000087802 */ /* 0x000fc80000000f00 */
[----:B0-----:R-:W-:Y:S02]  /*1f660*/  LEA R18, R9, R8, 0x18 ;  /* 0x0000000809127211 */ /* 0x001fe400078ec0ff */
[----:B------:R-:W-:-:S03]  /*1f670*/  SHF.L.U32 R8, R4, 0x1f, RZ ;  /* 0x0000001f04087819 */ /* 0x000fc600000006ff */
[----:B------:R-:W-:-:S07]  /*1f680*/  IMAD R9, R3, 0x8, R18 ;  /* 0x0000000803097824 */ /* 0x000fce00078e0212 */
.L_x_88:
[----:B0-----:R0:W1:Y:S02]  /*1f690*/  SYNCS.PHASECHK.TRANS64.TRYWAIT P2, [R9+URZ+0x36090], R8 ;  /* 0x03609008090075a7 */ /* 0x001064000804017f */
[----:B-1----:R-:W-:Y:S05]  /*1f6a0*/  @!P2 NANOSLEEP.SYNCS 0x989680 ;  /* 0x009896800000a95d */ /* 0x002fea0003900000 */
[----:B------:R-:W1:Y:S02]  /*1f6b0*/  @!P2 SYNCS.PHASECHK.TRANS64 P2, [R9+URZ+0x36090], R8 ;  /* 0x036090080900a5a7 */ /* 0x000e64000804007f */
[----:B-1----:R-:W-:Y:S05]  /*1f6c0*/  @!P2 BRA `(.L_x_88) ;  /* 0xfffffffc00f0a947 */ /* 0x002fea000383ffff */
[----:B0-----:R-:W0:Y:S02]  /*1f6d0*/  @!P1 LDC R8, c[0x0][0x500] ;  /* 0x00014000ff089b82 */ /* 0x001e240000000800 */
[----:B0-----:R0:W-:Y:S02]  /*1f6e0*/  @!P1 SYNCS.ARRIVE.TRANS64 RZ, [R9+URZ+0x36000], R8 ;  /* 0x0360000809ff99a7 */ /* 0x0011e4000800003f */
[----:B0-----:R-:W-:-:S04]  /*1f6f0*/  PRMT R8, R0, 0x9910, RZ ;  /* 0x0000991000087816 */ /* 0x001fc800000000ff */
[----:B------:R-:W-:-:S13]  /*1f700*/  ISETP.NE.AND P2, PT, R8, 0x2, PT ;  /* 0x000000020800780c */ /* 0x000fda0003f45270 */
[----:B------:R-:W-:Y:S05]  /*1f710*/  @P2 BRA `(.L_x_89) ;  /* 0x0000000000042947 */ /* 0x000fea0003800000 */
[----:B------:R-:W-:Y:S01]  /*1f720*/  BPT.TRAP 0x1 ;  /* 0x000000040000795c */ /* 0x000fe20000300000 */
.L_x_89:
[----:B------:R-:W-:Y:S05]  /*1f730*/  @P0 BRA `(.L_x_90) ;  /* 0x0000000000040947 */ /* 0x000fea0003800000 */
[----:B------:R-:W-:Y:S01]  /*1f740*/  BPT.TRAP 0x1 ;  /* 0x000000040000795c */ /* 0x000fe20000300000 */
.L_x_90:
[----:B------:R-:W0:Y:S01]  /*1f750*/  LDC R10, c[0x0][0x380] ;  /* 0x0000e000ff0a7b82 */ /* 0x000e220000000800 */
[----:B------:R-:W-:Y:S01]  /*1f760*/  R2UR UR7, R2 ;  /* 0x00000000020772ca */ /* 0x000fe200000e0000 */
[----:B------:R-:W-:Y:S01]  /*1f770*/  ULDC UR20, c[0x0][0x38c] ;  /* 0x0000e30000147ab9 */ /* 0x000fe20000000800 */
[----:B------:R-:W-:Y:S01]  /*1f780*/  R2UR UR17, R9 ;  /* 0x00000000091172ca */ /* 0x000fe200000e0000 */
[----:B------:R-:W-:Y:S01]  /*1f790*/  UISETP.NE.AND UP0, UPT, UR20, 0x1, UPT ;  /* 0x000000011400788c */ /* 0x000fe2000bf05270 */
[C---:B------:R-:W-:Y:S01]  /*1f7a0*/  VIADD R9, R7.reuse, 0x1 ;  /* 0x0000000107097836 */ /* 0x040fe20000000000 */
[----:B------:R-:W-:Y:S01]  /*1f7b0*/  R2UR UR18, R7 ;  /* 0x00000000071272ca */ /* 0x000fe200000e0000 */
[----:B------:R-:W-:Y:S01]  /*1f7c0*/  VIADD R19, R19, 0xffffffff ;  /* 0xffffffff13137836 */ /* 0x000fe20000000000 */
[----:B------:R-:W1:Y:S01]  /*1f7d0*/  LDC.64 R12, c[0x0][0x3b8] ;  /* 0x0000ee00ff0c7b82 */ /* 0x000e620000000a00 */
[----:B------:R-:W-:Y:S01]  /*1f7e0*/  R2UR UR15, R18 ;  /* 0x00000000120f72ca */ /* 0x000fe200000e0000 */
[----:B------:R-:W-:Y:S01]  /*1f7f0*/  ULDC.64 UR30, c[0x0][0x198] ;  /* 0x00006600001e7ab9 */ /* 0x000fe20000000a00 */
[----:B------:R-:W-:Y:S01]  /*1f800*/  R2UR UR16, R3 ;  /* 0x00000000031072ca */ /* 0x000fe200000e0000 */
[----:B------:R-:W-:Y:S01]  /*1f810*/  UIADD3 UR14, UP1, UR30, 0xf0, URZ ;  /* 0x000000f01e0e7890 */ /* 0x000fe2000ff3e03f */
[----:B------:R-:W-:Y:S01]  /*1f820*/  ISETP.GT.AND P5, PT, R19, 0x1, PT ;  /* 0x000000011300780c */ /* 0x000fe20003fa4270 */
[----:B------:R-:W-:-:S02]  /*1f830*/  UIADD3 UR30, UP2, UR30, 0x1f0, URZ ;  /* 0x000001f01e1e7890 */ /* 0x000fc4000ff5e03f */
[----:B------:R-:W1:Y:S01]  /*1f840*/  LDC.64 R14, c[0x0][0x3d8] ;  /* 0x0000f600ff0e7b82 */ /* 0x000e620000000a00 */
[----:B------:R-:W-:Y:S01]  /*1f850*/  @UP0 ULDC.64 UR12, c[0x0][0x390] ;  /* 0x0000e400000c0ab9 */ /* 0x000fe20000000a00 */
[----:B------:R-:W-:Y:S01]  /*1f860*/  ULDC.64 UR8, c[0x0][0x3b0] ;  /* 0x0000ec0000087ab9 */ /* 0x000fe20000000a00 */
[----:B------:R-:W-:Y:S01]  /*1f870*/  ULDC.64 UR22, c[0x0][0x3d0] ;  /* 0x0000f40000167ab9 */ /* 0x000fe20000000a00 */
[----:B------:R-:W-:Y:S02]  /*1f880*/  USHF.L.U32 UR18, UR18, 0x5, URZ ;  /* 0x0000000512127899 */ /* 0x000fe4000800063f */
[----:B------:R-:W-:Y:S01]  /*1f890*/  UIADD3 UR17, UR17, 0x36000, URZ ;  /* 0x0003600011117890 */ /* 0x000fe2000fffe03f */
[----:B0-----:R-:W-:Y:S01]  /*1f8a0*/  ISETP.NE.AND P2, PT, R10, 0x1, PT ;  /* 0x000000010a00780c */ /* 0x001fe20003f45270 */
[----:B------:R-:W0:Y:S01]  /*1f8b0*/  LDC R17, c[0x0][0x3c8] ;  /* 0x0000f200ff117b82 */ /* 0x000e220000000800 */
[----:B------:R-:W-:Y:S02]  /*1f8c0*/  ULEA UR16, UR16, UR15, 0xd ;  /* 0x0000000f10107291 */ /* 0x000fe4000f8e683f */
[----:B------:R-:W-:-:S02]  /*1f8d0*/  UIADD3.X UR15, URZ, UR31, URZ, UP1, !UPT ;  /* 0x0000001f3f0f7290 */ /* 0x000fc40008ffe43f */
[----:B------:R-:W-:Y:S01]  /*1f8e0*/  UIADD3.X UR31, URZ, UR31, URZ, UP2, !UPT ;  /* 0x0000001f3f1f7290 */ /* 0x000fe200097fe43f */
[----:B------:R-:W-:Y:S01]  /*1f8f0*/  UMOV UR28, 0x0 ;  /* 0x00000000001c7882 */ /* 0x000fe20000000000 */
[----:B------:R-:W-:-:S05]  /*1f900*/  UMOV UR29, 0x10000000 ;  /* 0x10000000001d7882 */ /* 0x000fca0000000000 */
[----:B------:R-:W-:Y:S01]  /*1f910*/  @P2 IMAD.U32 R8, RZ, RZ, UR7 ;  /* 0x00000007ff082e24 */ /* 0x000fe2000f8e00ff */
[----:B------:R-:W-:Y:S01]  /*1f920*/  R2UR UR7, R11 ;  /* 0x000000000b0772ca */ /* 0x000fe200000e0000 */
[----:B-1----:R-:W-:-:S03]  /*1f930*/  IMAD R7, R6, R13, R15 ;  /* 0x0000000d06077224 */ /* 0x002fc600078e020f */
[----:B------:R-:W-:Y:S01]  /*1f940*/  @P2 R2UR UR7, R8 ;  /* 0x00000000080722ca */ /* 0x000fe200000e0000 */
[----:B------:R-:W-:Y:S01]  /*1f950*/  IMAD R8, R3, 0x1000, R18 ;  /* 0x0000100003087824 */ /* 0x000fe200078e0212 */
[----:B------:R-:W-:Y:S01]  /*1f960*/  ISETP.NE.AND P2, PT, R9, UR4, PT ;  /* 0x0000000409007c0c */ /* 0x000fe2000bf45270 */
[----:B------:R-:W-:-:S03]  /*1f970*/  VIADD R3, R3, 0x1 ;  /* 0x0000000103037836 */ /* 0x000fc60000000000 */
[----:B------:R-:W-:Y:S01]  /*1f980*/  R2UR UR24, R8 ;  /* 0x00000000081872ca */ /* 0x000fe200000e0000 */
[----:B------:R-:W-:Y:S01]  /*1f990*/  IMAD R8, R5, R12, R14 ;  /* 0x0000000c05087224 */ /* 0x000fe200078e020e */
[----:B------:R-:W-:-:S04]  /*1f9a0*/  ISETP.NE.AND P4, PT, R3, 0x12, PT ;  /* 0x000000120300780c */ /* 0x000fc80003f85270 */
[----:B------:R-:W-:Y:S01]  /*1f9b0*/  PRMT R7, R8, 0x40, R7 ;  /* 0x0000004008077816 */ /* 0x000fe20000000007 */
[----:B------:R-:W-:Y:S01]  /*1f9c0*/  UIADD3 UR10, -UR7, URZ, URZ ;  /* 0x0000003f070a7290 */ /* 0x000fe2000fffe13f */
[----:B------:R-:W-:Y:S01]  /*1f9d0*/  VIADD R8, R5, 0x1 ;  /* 0x0000000105087836 */ /* 0x000fe20000000000 */
[----:B------:R-:W-:Y:S01]  /*1f9e0*/  UMOV UR21, UR7 ;  /* 0x0000000700157c82 */ /* 0x000fe20008000000 */
[----:B------:R-:W-:Y:S01]  /*1f9f0*/  R2UR UR25, R7 ;  /* 0x00000000071972ca */ /* 0x000fe200000e0000 */
[----:B------:R-:W-:Y:S01]  /*1fa00*/  @P2 IMAD.MOV R8, RZ, RZ, R5 ;  /* 0x000000ffff082224 */ /* 0x000fe200078e0205 */
[----:B------:R-:W-:Y:S01]  /*1fa10*/  SEL R7, R9, RZ, P2 ;  /* 0x000000ff09077207 */ /* 0x000fe20001000000 */
[----:B------:R-:W-:Y:S01]  /*1fa20*/  IMAD R10, R10, UR10, R11 ;  /* 0x0000000a0a0a7c24 */ /* 0x000fe2000f8e020b */
[----:B------:R-:W-:Y:S01]  /*1fa30*/  UIMAD.WIDE.U32 UR10, UR7, UR12, URZ ;  /* 0x0000000c070a72a5 */ /* 0x000fe2000f8e003f */
[----:B------:R-:W-:Y:S02]  /*1fa40*/  R2UR UR12, R5 ;  /* 0x00000000050c72ca */ /* 0x000fe400000e0000 */
[----:B0-----:R-:W-:Y:S01]  /*1fa50*/  ISETP.NE.AND P3, PT, R8, R17, PT ;  /* 0x000000110800720c */ /* 0x001fe20003f65270 */
[----:B------:R-:W-:Y:S01]  /*1fa60*/  @UP0 USHF.R.U32.HI UR21, URZ, UR13, UR11 ;  /* 0x0000000d3f150299 */ /* 0x000fe2000801160b */
[----:B------:R-:W-:Y:S01]  /*1fa70*/  R2UR UR19, R10 ;  /* 0x000000000a1372ca */ /* 0x000fe200000e0000 */
[----:B------:R-:W-:Y:S01]  /*1fa80*/  VIADD R10, R6, 0x1 ;  /* 0x00000001060a7836 */ /* 0x000fe20000000000 */
[----:B------:R-:W-:Y:S01]  /*1fa90*/  R2UR UR11, R16 ;  /* 0x00000000100b72ca */ /* 0x000fe200000e0000 */
[----:B------:R-:W-:Y:S01]  /*1faa0*/  UIADD3 UR10, -UR21, URZ, URZ ;  /* 0x0000003f150a7290 */ /* 0x000fe2000fffe13f */
[----:B------:R-:W-:-:S02]  /*1fab0*/  R2UR UR13, R6 ;  /* 0x00000000060d72ca */ /* 0x000fc400000e0000 */
[----:B------:R-:W-:Y:S01]  /*1fac0*/  SEL R5, RZ, 0x1, P4 ;  /* 0x00000001ff057807 */ /* 0x000fe20002000000 */
[----:B------:R-:W-:Y:S01]  /*1fad0*/  UIMAD UR20, UR20, UR10, UR7 ;  /* 0x0000000a141472a4 */ /* 0x000fe2000f8e0207 */
[----:B------:R-:W-:Y:S01]  /*1fae0*/  SEL R3, R3, RZ, P4 ;  /* 0x000000ff03037207 */ /* 0x000fe20002000000 */
[----:B------:R-:W-:Y:S01]  /*1faf0*/  UPRMT UR7, UR25, 0x5410, URZ ;  /* 0x0000541019077896 */ /* 0x000fe2000800003f */
[----:B------:R-:W-:Y:S01]  /*1fb00*/  LOP3.LUT R4, R4, R5, RZ, 0x3c, !PT ;  /* 0x0000000504047212 */ /* 0x000fe200078e3cff */
[----:B------:R-:W-:Y:S01]  /*1fb10*/  UIMAD UR20, UR20, UR9, UR23 ;  /* 0x00000009141472a4 */ /* 0x000fe2000f8e0217 */
[----:B------:R-:W-:Y:S01]  /*1fb20*/  @P3 IMAD.MOV R10, RZ, RZ, R6 ;  /* 0x000000ffff0a3224 */ /* 0x000fe200078e0206 */
[----:B------:R-:W-:Y:S01]  /*1fb30*/  UIMAD UR19, UR19, UR8, UR22 ;  /* 0x00000008131372a4 */ /* 0x000fe2000f8e0216 */
[----:B------:R-:W-:Y:S01]  /*1fb40*/  SEL R5, R8, RZ, P3 ;  /* 0x000000ff08057207 */ /* 0x000fe20001800000 */
[----:B------:R-:W-:Y:S01]  /*1fb50*/  UIADD3 UR8, UR24, 0x24000, URZ ;  /* 0x0002400018087890 */ /* 0x000fe2000fffe03f */
[----:B------:R-:W-:Y:S01]  /*1fb60*/  IMAD.MOV.U32 R6, RZ, RZ, R10 ;  /* 0x000000ffff067224 */ /* 0x000fe200078e000a */
[----:B------:R-:W-:Y:S01]  /*1fb70*/  UMOV UR9, UR17 ;  /* 0x0000001100097c82 */ /* 0x000fe20008000000 */
[----:B------:R-:W-:-:S04]  /*1fb80*/  UMOV UR10, UR18 ;  /* 0x00000012000a7c82 */ /* 0x000fc80008000000 */
[----:B------:R0:W-:Y:S02]  /*1fb90*/  UTMALDG.4D.IM2COL [UR16], [UR14], UR7 ;  /* 0x000000100e0073b4 */ /* 0x0001e40008058007 */
[----:B------:R0:W-:Y:S02]  /*1fba0*/  UTMALDG.4D [UR8], [UR30], desc[UR28] ;  /* 0x00001c081e0075b4 */ /* 0x0001e40008019000 */
[----:B0-----:R-:W-:Y:S05]  /*1fbb0*/  @P5 BRA `(.L_x_91) ;  /* 0xfffffff800a05947 */ /* 0x001fea000383ffff */
.L_x_87:
[----:B------:R-:W-:Y:S01]  /*1fbc0*/  UISETP.GE.U32.AND UP1, UPT, UR5, 0x12, UPT ;  /* 0x000000120500788c */ /* 0x000fe2000bf26070 */
[----:B------:R-:W-:-:S05]  /*1fbd0*/  IMAD.MOV.U32 R0, RZ, RZ, 0x1 ;  /* 0x00000001ff007424 */ /* 0x000fca00078e00ff */
[----:B------:R-:W-:-:S05]  /*1fbe0*/  PLOP3.LUT P0, PT, PT, PT, UP1, 0x80, 0x0 ;  /* 0x000000000000781c */ /* 0x000fca0003f0f018 */
[----:B------:R-:W-:-:S04]  /*1fbf0*/  @UP1 UIMAD.WIDE.U32 UR8, UR5, 0x38e38e39, URZ ;  /* 0x38e38e39050818a5 */ /* 0x000fc8000f8e003f */
[----:B------:R-:W-:-:S04]  /*1fc00*/  @UP1 USHF.R.U32.HI UR7, URZ, 0x2, UR9 ;  /* 0x000000023f071899 */ /* 0x000fc80008011609 */
[----:B------:R-:W-:-:S04]  /*1fc10*/  @UP1 ULOP3.LUT UR7, UR7, 0x1, URZ, 0xc0, !UPT ;  /* 0x0000000107071892 */ /* 0x000fc8000f8ec03f */
[----:B------:R-:W-:-:S04]  /*1fc20*/  @UP1 UISETP.NE.U32.AND UP0, UPT, UR7, 0x1, UPT ;  /* 0x000000010700188c */ /* 0x000fc8000bf05070 */
[----:B------:R-:W-:-:S04]  /*1fc30*/  @UP1 UISETP.NE.U32.AND.EX UP0, UPT, URZ, URZ, UPT, UP0 ;  /* 0x0000003f3f00128c */ /* 0x000fc8000bf05100 */
[----:B------:R-:W-:-:S06]  /*1fc40*/  @UP1 USEL UR7, URZ, 0x1, !UP0 ;  /* 0x000000013f071887 */ /* 0x000fcc000c000000 */
[----:B------:R-:W-:Y:S01]  /*1fc50*/  @P0 IMAD.U32 R0, RZ, RZ, UR7 ;  /* 0x00000007ff000e24 */ /* 0x000fe2000f8e00ff */
[----:B------:R-:W-:Y:S05]  /*1fc60*/  WARPSYNC.ALL ;  /* 0x0000000000007948 */ /* 0x000fea0003800000 */
[----:B------:R-:W-:-:S13]  /*1fc70*/  ELECT P0, URZ, PT ;  /* 0x00000000003f782f */ /* 0x000fda0003800000 */
[----:B------:R-:W-:Y:S05]  /*1fc80*/  @!P0 EXIT ;  /* 0x000000000000894d */ /* 0x000fea0003800000 */
[----:B------:R-:W-:-:S04]  /*1fc90*/  ULOP3.LUT UR6, UR6, 0x2, URZ, 0xfc, !UPT ;  /* 0x0000000206067892 */ /* 0x000fc8000f8efc3f */
[----:B------:R-:W-:-:S06]  /*1fca0*/  UISETP.NE.AND UP0, UPT, UR6, 0x3, UPT ;  /* 0x000000030600788c */ /* 0x000fcc000bf05270 */
[----:B------:R-:W-:-:S13]  /*1fcb0*/  PLOP3.LUT P0, PT, PT, PT, UP0, 0x80, 0x0 ;  /* 0x000000000000781c */ /* 0x000fda0003f0f008 */
[----:B------:R-:W-:Y:S05]  /*1fcc0*/  @!P0 BRA `(.L_x_92) ;  /* 0x0000000000048947 */ /* 0x000fea0003800000 */
[----:B------:R-:W-:Y:S01]  /*1fcd0*/  BPT.TRAP 0x1 ;  /* 0x000000040000795c */ /* 0x000fe20000300000 */
.L_x_92:
[----:B------:R-:W0:Y:S01]  /*1fce0*/  S2UR UR8, SR_CgaCtaId ;  /* 0x00000000000879c3 */ /* 0x000e220000008800 */
[----:B------:R-:W-:Y:S01]  /*1fcf0*/  UIMAD.WIDE.U32 UR6, UR5, 0x38e38e39, URZ ;  /* 0x38e38e39050678a5 */ /* 0x000fe2000f8e003f */
[----:B------:R-:W-:Y:S01]  /*1fd00*/  SHF.L.U32 R2, R0, 0x1f, RZ ;  /* 0x0000001f00027819 */ /* 0x000fe200000006ff */
[----:B------:R-:W-:Y:S02]  /*1fd10*/  UMOV UR4, 0x400 ;  /* 0x0000040000047882 */ /* 0x000fe40000000000 */
[----:B------:R-:W-:-:S04]  /*1fd20*/  USHF.R.U32.HI UR6, URZ, 0x2, UR7 ;  /* 0x000000023f067899 */ /* 0x000fc80008011607 */
[----:B------:R-:W-:Y:S02]  /*1fd30*/  UIMAD UR5, UR6, -0x12, UR5 ;  /* 0xffffffee060578a4 */ /* 0x000fe4000f8e0205 */
[----:B0-----:R-:W-:-:S04]  /*1fd40*/  ULEA UR4, UR8, UR4, 0x18 ;  /* 0x0000000408047291 */ /* 0x001fc8000f8ec03f */
[----:B------:R-:W-:-:S04]  /*1fd50*/  UIADD3 UR4, UR4, 0x36090, URZ ;  /* 0x0003609004047890 */ /* 0x000fc8000fffe03f */
[----:B------:R-:W-:-:S12]  /*1fd60*/  ULEA UR6, UR5, UR4, 0x3 ;  /* 0x0000000405067291 */ /* 0x000fd8000f8e183f */
.L_x_93:
[----:B0-----:R-:W-:-:S04]  /*1fd70*/  IMAD.U32 R3, RZ, RZ, UR6 ;  /* 0x00000006ff037e24 */ /* 0x001fc8000f8e00ff */
[----:B------:R0:W1:Y:S03]  /*1fd80*/  SYNCS.PHASECHK.TRANS64.TRYWAIT P0, [R3+URZ], R2 ;  /* 0x00000002030075a7 */ /* 0x000066000800017f */
[----:B-1----:R-:W-:Y:S05]  /*1fd90*/  @!P0 NANOSLEEP.SYNCS 0x989680 ;  /* 0x009896800000895d */ /* 0x002fea0003900000 */
[----:B------:R-:W1:Y:S02]  /*1fda0*/  @!P0 SYNCS.PHASECHK.TRANS64 P0, [R3+URZ], R2 ;  /* 0x00000002030085a7 */ /* 0x000e64000800007f */
[----:B-1----:R-:W-:Y:S05]  /*1fdb0*/  @!P0 BRA `(.L_x_93) ;  /* 0xfffffffc00ec8947 */ /* 0x002fea000383ffff */
[----:B------:R-:W-:-:S04]  /*1fdc0*/  UIADD3 UR5, UR5, 0x1, URZ ;  /* 0x0000000105057890 */ /* 0x000fc8000fffe03f */
[----:B------:R-:W-:-:S04]  /*1fdd0*/  UISETP.NE.AND UP0, UPT, UR5, 0x12, UPT ;  /* 0x000000120500788c */ /* 0x000fc8000bf05270 */
[----:B------:R-:W-:Y:S02]  /*1fde0*/  USEL UR6, URZ, 0x1, UP0 ;  /* 0x000000013f067887 */ /* 0x000fe40008000000 */
[----:B------:R-:W-:-:S04]  /*1fdf0*/  USEL UR5, UR5, URZ, UP0 ;  /* 0x0000003f05057287 */ /* 0x000fc80008000000 */
[----:B0-----:R-:W-:Y:S01]  /*1fe00*/  LOP3.LUT R2, R0, UR6, RZ, 0x3c, !PT ;  /* 0x0000000600027c12 */ /* 0x001fe2000f8e3cff */
[----:B------:R-:W-:-:S03]  /*1fe10*/  ULEA UR7, UR5, UR4, 0x3 ;  /* 0x0000000405077291 */ /* 0x000fc6000f8e183f */
[----:B------:R-:W-:-:S09]  /*1fe20*/  SHF.L.U32 R0, R2, 0x1f, RZ ;  /* 0x0000001f02007819 */ /* 0x000fd200000006ff */
.L_x_94:
        /* <DEDUP_REMOVED lines=9> */
[----:B------:R-:W-:Y:S01]  /*1fec0*/  LOP3.LUT R2, R2, UR6, RZ, 0x3c, !PT ;  /* 0x0000000602027c12 */ /* 0x000fe2000f8e3cff */
[----:B------:R-:W-:-:S03]  /*1fed0*/  ULEA UR7, UR5, UR4, 0x3 ;  /* 0x0000000405077291 */ /* 0x000fc6000f8e183f */
[----:B0-----:R-:W-:-:S09]  /*1fee0*/  SHF.L.U32 R0, R2, 0x1f, RZ ;  /* 0x0000001f02007819 */ /* 0x001fd200000006ff */
.L_x_95:
        /* <DEDUP_REMOVED lines=12> */
.L_x_96:
        /* <DEDUP_REMOVED lines=12> */
.L_x_97:
        /* <DEDUP_REMOVED lines=12> */
.L_x_98:
        /* <DEDUP_REMOVED lines=12> */
.L_x_99:
        /* <DEDUP_REMOVED lines=12> */
.L_x_100:
        /* <DEDUP_REMOVED lines=12> */
.L_x_101:
        /* <DEDUP_REMOVED lines=12> */
.L_x_102:
        /* <DEDUP_REMOVED lines=12> */
.L_x_103:
        /* <DEDUP_REMOVED lines=12> */
.L_x_104:
        /* <DEDUP_REMOVED lines=12> */
.L_x_105:
        /* <DEDUP_REMOVED lines=12> */
.L_x_106:
        /* <DEDUP_REMOVED lines=12> */
.L_x_107:
        /* <DEDUP_REMOVED lines=12> */
.L_x_108:
        /* <DEDUP_REMOVED lines=12> */
.L_x_109:
        /* <DEDUP_REMOVED lines=12> */
.L_x_110:
[----:B0-----:R-:W-:-:S04]  /*20a30*/  IMAD.U32 R3, RZ, RZ, UR5 ;  /* 0x00000005ff037e24 */ /* 0x001fc8000f8e00ff */
[----:B------:R0:W1:Y:S03]  /*20a40*/  SYNCS.PHASECHK.TRANS64.TRYWAIT P0, [R3+URZ], R0 ;  /* 0x00000000030075a7 */ /* 0x000066000800017f */
[----:B-1----:R-:W-:Y:S05]  /*20a50*/  @!P0 NANOSLEEP.SYNCS 0x989680 ;  /* 0x009896800000895d */ /* 0x002fea0003900000 */
[----:B------:R-:W1:Y:S02]  /*20a60*/  @!P0 SYNCS.PHASECHK.TRANS64 P0, [R3+URZ], R0 ;  /* 0x00000000030085a7 */ /* 0x000e64000800007f */
[----:B-1----:R-:W-:Y:S05]  /*20a70*/  @P0 EXIT ;  /* 0x000000000000094d */ /* 0x002fea0003800000 */
[----:B------:R-:W-:Y:S05]  /*20a80*/  BRA `(.L_x_110) ;  /* 0xfffffffc00e87947 */ /* 0x000fea000383ffff */
.L_x_111:
[----:B------:R-:W-:-:S00]  /*20a90*/  BRA `(.L_x_111) ;  /* 0xfffffffc00fc7947 */ /* 0x000fc0000383ffff */
[----:B------:R-:W-:-:S00]  /*20aa0*/  NOP ;  /* 0x0000000000007918 */ /* 0x000fc00000000000 */
        /* <DEDUP_REMOVED lines=13> */
.L_x_112:


//--------------------- .nv.shared._ZN7cutlass13device_kernelINS_4conv6kernel13ConvUniversalINS1_16ConvProblemShapeILNS1_8OperatorE0ELi2EEENS1_10collective14CollectiveConvINS1_46MainloopSm90TmaGmmaWarpSpecializedImplicitGemmILS5_0ELi18ELi2EN4cute5tupleIJNSA_1CILi1EEESD_SD_EEENS1_36KernelImplicitTmaWarpSpecializedSm90ELi1EEENSB_IJNSC_ILi256EEENSC_ILi128EEENSB_IJNSC_ILi32EEEEEEEEENS_12float_e4m3_tESM_NSA_8TiledMMAINSA_8MMA_AtomIJNSA_4SM904GMMA31MMA_64x128x32_F32E4M3E4M3_SS_TNILNSQ_7ScaleInE1ELSS_1EEEEEENSA_6LayoutISE_NSB_IJNSC_ILi0EEESW_SW_EEEEENSB_IJNSA_10UnderscoreESZ_SZ_EEEEENS7_6detail26Sm90ImplicitGemmTileTraitsINSA_20SM90_TMA_LOAD_IM2COLENSA_14ComposedLayoutINSA_7SwizzleILi1ELi4ELi3EEENSA_18smem_ptr_flag_bitsILi8EEENSV_INSB_IJNSB_IJNSC_ILi8EEESJ_EEENSB_IJSJ_SD_EEENSB_IJSD_NSC_ILi18EEEEEEEEENSB_IJNSB_IJSJ_SH_EEENSB_IJSD_SW_EEENSB_IJSW_NSC_ILi8192EEEEEEEEEEEEEvEENS13_INSA_13SM90_TMA_LOADENS15_IS17_S19_NSV_INSB_IJNSB_IJS1A_NSC_ILi16EEEEEES1C_S1E_EEENSB_IJS1G_S1H_NSB_IJSW_NSC_ILi4096EEEEEEEEEEEEEvEEEENS_8epilogue10collective6detail29Sm90TmaWarpSpecializedAdapterINS20_15DefaultEpilogueISM_NSB_IJNSB_IJlllEEESD_SW_EEES25_NS1Z_6thread17LinearCombinationISM_Li1EffLNS26_9ScaleType4KindE0ELNS_15FloatRoundStyleE2ESM_EENS_4gemm15EpilogueDefaultEEEEEvvEEEEvNT_6ParamsE --------------------------
	.section	.nv.shared._ZN7cutlass13device_kernelINS_4conv6kernel13ConvUniversalINS1_16ConvProblemShapeILNS1_8OperatorE0ELi2EEENS1_10collective14CollectiveConvINS1_46MainloopSm90TmaGmmaWarpSpecializedImplicitGemmILS5_0ELi18ELi2EN4cute5tupleIJNSA_1CILi1EEESD_SD_EEENS1_36KernelImplicitTmaWarpSpecializedSm90ELi1EEENSB_IJNSC_ILi256EEENSC_ILi128EEENSB_IJNSC_ILi32EEEEEEEEENS_12float_e4m3_tESM_NSA_8TiledMMAINSA_8MMA_AtomIJNSA_4SM904GMMA31MMA_64x128x32_F32E4M3E4M3_SS_TNILNSQ_7ScaleInE1ELSS_1EEEEEENSA_6LayoutISE_NSB_IJNSC_ILi0EEESW_SW_EEEEENSB_IJNSA_10UnderscoreESZ_SZ_EEEEENS7_6detail26Sm90ImplicitGemmTileTraitsINSA_20SM90_TMA_LOAD_IM2COLENSA_14ComposedLayoutINSA_7SwizzleILi1ELi4ELi3EEENSA_18smem_ptr_flag_bitsILi8EEENSV_INSB_IJNSB_IJNSC_ILi8EEESJ_EEENSB_IJSJ_SD_EEENSB_IJSD_NSC_ILi18EEEEEEEEENSB_IJNSB_IJSJ_SH_EEENSB_IJSD_SW_EEENSB_IJSW_NSC_ILi8192EEEEEEEEEEEEEvEENS13_INSA_13SM90_TMA_LOADENS15_IS17_S19_NSV_INSB_IJNSB_IJS1A_NSC_ILi16EEEEEES1C_S1E_EEENSB_IJS1G_S1H_NSB_IJSW_NSC_ILi4096EEEEEEEEEEEEEvEEEENS_8epilogue10collective6detail29Sm90TmaWarpSpecializedAdapterINS20_15DefaultEpilogueISM_NSB_IJNSB_IJlllEEESD_SW_EEES25_NS1Z_6thread17LinearCombinationISM_Li1EffLNS26_9ScaleType4KindE0ELNS_15FloatRoundStyleE2ESM_EENS_4gemm15EpilogueDefaultEEEEEvvEEEEvNT_6ParamsE,"aw",@nobits
	.sectionflags	@""
	.align	16
	.zero		1024


//--------------------- .nv.shared.reserved.0     --------------------------
	.section	.nv.shared.reserved.0,"aw",@nobits
	.weak		__nv_reservedSMEM_offset_0_alias
	.size		__nv_reservedSMEM_offset_0_alias, 0, 0
	.other		__nv_reservedSMEM_offset_0_alias,@"STO_CUDA_RESERVED_SHARED STV_DEFAULT"
__nv_reservedSMEM_offset_0_alias:
	.zero		0


//--------------------- .nv.global                --------------------------
	.section	.nv.global,"aw",@nobits
.nv.global:
	.type		_ZN39_INTERNAL_88981e01_4_k_cu_51af8a31_33674cute1_E,@object
	.size		_ZN39_INTERNAL_88981e01_4_k_cu_51af8a31_33674cute1_E,(_ZN39_INTERNAL_88981e01_4_k_cu_51af8a31_33674cuda3std3__45__cpo6cbeginE - _ZN39_INTERNAL_88981e01_4_k_cu_51af8a31_33674cute1_E)
_ZN39_INTERNAL_88981e01_4_k_cu_51af8a31_33674cute1_E:
	.zero		1
	.type		_ZN39_INTERNAL_88981e01_4_k_cu_51af8a31_33674cuda3std3__45__cpo6cbeginE,@object
	.size		_ZN39_INTERNAL_88981e01_4_k_cu_51af8a31_33674cuda3std3__45__cpo6cbeginE,(_ZN39_INTERNAL_88981e01_4_k_cu_51af8a31_33674cuda3std3__48in_placeE - _ZN39_INTERNAL_88981e01_4_k_cu_51af8a31_33674cuda3std3__45__cpo6cbeginE)
_ZN39_INTERNAL_88981e01_4_k_cu_51af8a31_33674cuda3std3__45__cpo6cbeginE:
	.zero		1
	.type		_ZN39_INTERNAL_88981e01_4_k_cu_51af8a31_33674cuda3std3__48in_placeE,@object
	.size		_ZN39_INTERNAL_88981e01_4_k_cu_51af8a31_33674cuda3std3__48in_placeE,(_ZN39_INTERNAL_88981e01_4_k_cu_51af8a31_33674cuda3std6ranges3__45__cpo9iter_moveE - _ZN39_INTERNAL_88981e01_4_k_cu_51af8a31_33674cuda3std3__48in_placeE)
_ZN39_INTERNAL_88981e01_4_k_cu_51af8a31_33674cuda3std3__48in_placeE:
	.zero		1
	.type		_ZN39_INTERNAL_88981e01_4_k_cu_51af8a31_33674cuda3std6ranges3__45__cpo9iter_moveE,@object
	.size		_ZN39_INTERNAL_88981e01_4_k_cu_51af8a31_33674cuda3std6ranges3__45__cpo9iter_moveE,(_ZN39_INTERNAL_88981e01_4_k_cu_51af8a31_33674cuda3std3__45__cpo5beginE - _ZN39_INTERNAL_88981e01_4_k_cu_51af8a31_33674cuda3std6ranges3__45__cpo9iter_moveE)
_ZN39_INTERNAL_88981e01_4_k_cu_51af8a31_33674cuda3std6ranges3__45__cpo9iter_moveE:
	.zero		1
	.type		_ZN39_INTERNAL_88981e01_4_k_cu_51af8a31_33674cuda3std3__45__cpo5beginE,@object
	.size		_ZN39_INTERNAL_88981e01_4_k_cu_51af8a31_33674cuda3std3__45__cpo5beginE,(_ZN39_INTERNAL_88981e01_4_k_cu_51af8a31_33674cuda3std3__441_GLOBAL__N__88981e01_4_k_cu_51af8a31_33676ignoreE - _ZN39_INTERNAL_88981e01_4_k_cu_51af8a31_33674cuda3std3__45__cpo5beginE)
_ZN39_INTERNAL_88981e01_4_k_cu_51af8a31_33674cuda3std3__45__cpo5beginE:
	.zero		1
	.type		_ZN39_INTERNAL_88981e01_4_k_cu_51af8a31_33674cuda3std3__441_GLOBAL__N__88981e01_4_k_cu_51af8a31_33676ignoreE,@object
	.size		_ZN39_INTERNAL_88981e01_4_k_cu_51af8a31_33674cuda3std3__441_GLOBAL__N__88981e01_4_k_cu_51af8a31_33676ignoreE,(_ZN39_INTERNAL_88981e01_4_k_cu_51af8a31_33674cute7productE - _ZN39_INTERNAL_88981e01_4_k_cu_51af8a31_33674cuda3std3__441_GLOBAL__N__88981e01_4_k_cu_51af8a31_33676ignoreE)
_ZN39_INTERNAL_88981e01_4_k_cu_51af8a31_33674cuda3std3__441_GLOBAL__N__88981e01_4_k_cu_51af8a31_33676ignoreE:
	.zero		1
	.type		_ZN39_INTERNAL_88981e01_4_k_cu_51af8a31_33674cute7productE,@object
	.size		_ZN39_INTERNAL_88981e01_4_k_cu_51af8a31_33674cute7productE,(_ZN39_INTERNAL_88981e01_4_k_cu_51af8a31_33674cuda3std3__45__cpo3endE - _ZN39_INTERNAL_88981e01_4_k_cu_51af8a31_33674cute7productE)
_ZN39_INTERNAL_88981e01_4_k_cu_51af8a31_33674cute7productE:
	.zero		1
	.type		_ZN39_INTERNAL_88981e01_4_k_cu_51af8a31_33674cuda3std3__45__cpo3endE,@object
	.size		_ZN39_INTERNAL_88981e01_4_k_cu_51af8a31_33674cuda3std3__45__cpo3endE,(_ZN39_INTERNAL_88981e01_4_k_cu_51af8a31_33674cuda3std3__419piecewise_constructE - _ZN39_INTERNAL_88981e01_4_k_cu_51af8a31_33674cuda3std3__45__cpo3endE)
_ZN39_INTERNAL_88981e01_4_k_cu_51af8a31_33674cuda3std3__45__cpo3endE:
	.zero		1
	.type		_ZN39_INTERNAL_88981e01_4_k_cu_51af8a31_33674cuda3std3__419piecewise_constructE,@object
	.size		_ZN39_INTERNAL_88981e01_4_k_cu_51af8a31_33674cuda3std3__419piecewise_constructE,(_ZN39_INTERNAL_88981e01_4_k_cu_51af8a31_33674cuda3std3__45__cpo4cendE - _ZN39_INTERNAL_88981e01_4_k_cu_51af8a31_33674cuda3std3__419piecewise_constructE)
_ZN39_INTERNAL_88981e01_4_k_cu_51af8a31_33674cuda3std3__419piecewise_constructE:
	.zero		1
	.type		_ZN39_INTERNAL_88981e01_4_k_cu_51af8a31_33674cuda3std3__45__cpo4cendE,@object
	.size		_ZN39_INTERNAL_88981e01_4_k_cu_51af8a31_33674cuda3std3__45__cpo4cendE,(_ZN39_INTERNAL_88981e01_4_k_cu_51af8a31_33674cuda3std6ranges3__45__cpo4swapE - _ZN39_INTERNAL_88981e01_4_k_cu_51af8a31_33674cuda3std3__45__cpo4cendE)
_ZN39_INTERNAL_88981e01_4_k_cu_51af8a31_33674cuda3std3__45__cpo4cendE:
	.zero		1
	.type		_ZN39_INTERNAL_88981e01_4_k_cu_51af8a31_33674cuda3std6ranges3__45__cpo4swapE,@object
	.size		_ZN39_INTERNAL_88981e01_4_k_cu_51af8a31_33674cuda3std6ranges3__45__cpo4swapE,(.L_7 - _ZN39_INTERNAL_88981e01_4_k_cu_51af8a31_33674cuda3std6ranges3__45__cpo4swapE)
_ZN39_INTERNAL_88981e01_4_k_cu_51af8a31_33674cuda3std6ranges3__45__cpo4swapE:
	.zero		1
.L_7:


//--------------------- .nv.constant0._ZN7cutlass13device_kernelINS_4conv6kernel13ConvUniversalINS1_16ConvProblemShapeILNS1_8OperatorE0ELi2EEENS1_10collective14CollectiveConvINS1_46MainloopSm90TmaGmmaWarpSpecializedImplicitGemmILS5_0ELi18ELi2EN4cute5tupleIJNSA_1CILi1EEESD_SD_EEENS1_36KernelImplicitTmaWarpSpecializedSm90ELi1EEENSB_IJNSC_ILi256EEENSC_ILi128EEENSB_IJNSC_ILi32EEEEEEEEENS_12float_e4m3_tESM_NSA_8TiledMMAINSA_8MMA_AtomIJNSA_4SM904GMMA31MMA_64x128x32_F32E4M3E4M3_SS_TNILNSQ_7ScaleInE1ELSS_1EEEEEENSA_6LayoutISE_NSB_IJNSC_ILi0EEESW_SW_EEEEENSB_IJNSA_10UnderscoreESZ_SZ_EEEEENS7_6detail26Sm90ImplicitGemmTileTraitsINSA_20SM90_TMA_LOAD_IM2COLENSA_14ComposedLayoutINSA_7SwizzleILi1ELi4ELi3EEENSA_18smem_ptr_flag_bitsILi8EEENSV_INSB_IJNSB_IJNSC_ILi8EEESJ_EEENSB_IJSJ_SD_EEENSB_IJSD_NSC_ILi18EEEEEEEEENSB_IJNSB_IJSJ_SH_EEENSB_IJSD_SW_EEENSB_IJSW_NSC_ILi8192EEEEEEEEEEEEEvEENS13_INSA_13SM90_TMA_LOADENS15_IS17_S19_NSV_INSB_IJNSB_IJS1A_NSC_ILi16EEEEEES1C_S1E_EEENSB_IJS1G_S1H_NSB_IJSW_NSC_ILi4096EEEEEEEEEEEEEvEEEENS_8epilogue10collective6detail29Sm90TmaWarpSpecializedAdapterINS20_15DefaultEpilogueISM_NSB_IJNSB_IJlllEEESD_SW_EEES25_NS1Z_6thread17LinearCombinationISM_Li1EffLNS26_9ScaleType4KindE0ELNS_15FloatRoundStyleE2ESM_EENS_4gemm15EpilogueDefaultEEEEEvvEEEEvNT_6ParamsE --------------------------
	.section	.nv.constant0._ZN7cutlass13device_kernelINS_4conv6kernel13ConvUniversalINS1_16ConvProblemShapeILNS1_8OperatorE0ELi2EEENS1_10collective14CollectiveConvINS1_46MainloopSm90TmaGmmaWarpSpecializedImplicitGemmILS5_0ELi18ELi2EN4cute5tupleIJNSA_1CILi1EEESD_SD_EEENS1_36KernelImplicitTmaWarpSpecializedSm90ELi1EEENSB_IJNSC_ILi256EEENSC_ILi128EEENSB_IJNSC_ILi32EEEEEEEEENS_12float_e4m3_tESM_NSA_8TiledMMAINSA_8MMA_AtomIJNSA_4SM904GMMA31MMA_64x128x32_F32E4M3E4M3_SS_TNILNSQ_7ScaleInE1ELSS_1EEEEEENSA_6LayoutISE_NSB_IJNSC_ILi0EEESW_SW_EEEEENSB_IJNSA_10UnderscoreESZ_SZ_EEEEENS7_6detail26Sm90ImplicitGemmTileTraitsINSA_20SM90_TMA_LOAD_IM2COLENSA_14ComposedLayoutINSA_7SwizzleILi1ELi4ELi3EEENSA_18smem_ptr_flag_bitsILi8EEENSV_INSB_IJNSB_IJNSC_ILi8EEESJ_EEENSB_IJSJ_SD_EEENSB_IJSD_NSC_ILi18EEEEEEEEENSB_IJNSB_IJSJ_SH_EEENSB_IJSD_SW_EEENSB_IJSW_NSC_ILi8192EEEEEEEEEEEEEvEENS13_INSA_13SM90_TMA_LOADENS15_IS17_S19_NSV_INSB_IJNSB_IJS1A_NSC_ILi16EEEEEES1C_S1E_EEENSB_IJS1G_S1H_NSB_IJSW_NSC_ILi4096EEEEEEEEEEEEEvEEEENS_8epilogue10collective6detail29Sm90TmaWarpSpecializedAdapterINS20_15DefaultEpilogueISM_NSB_IJNSB_IJlllEEESD_SW_EEES25_NS1Z_6thread17LinearCombinationISM_Li1EffLNS26_9ScaleType4KindE0ELNS_15FloatRoundStyleE2ESM_EENS_4gemm15EpilogueDefaultEEEEEvvEEEEvNT_6ParamsE,"a",@progbits
	.sectionflags	@""
	.align	4
.nv.constant0._ZN7cutlass13device_kernelINS_4conv6kernel13ConvUniversalINS1_16ConvProblemShapeILNS1_8OperatorE0ELi2EEENS1_10collective14CollectiveConvINS1_46MainloopSm90TmaGmmaWarpSpecializedImplicitGemmILS5_0ELi18ELi2EN4cute5tupleIJNSA_1CILi1EEESD_SD_EEENS1_36KernelImplicitTmaWarpSpecializedSm90ELi1EEENSB_IJNSC_ILi256EEENSC_ILi128EEENSB_IJNSC_ILi32EEEEEEEEENS_12float_e4m3_tESM_NSA_8TiledMMAINSA_8MMA_AtomIJNSA_4SM904GMMA31MMA_64x128x32_F32E4M3E4M3_SS_TNILNSQ_7ScaleInE1ELSS_1EEEEEENSA_6LayoutISE_NSB_IJNSC_ILi0EEESW_SW_EEEEENSB_IJNSA_10UnderscoreESZ_SZ_EEEEENS7_6detail26Sm90ImplicitGemmTileTraitsINSA_20SM90_TMA_LOAD_IM2COLENSA_14ComposedLayoutINSA_7SwizzleILi1ELi4ELi3EEENSA_18smem_ptr_flag_bitsILi8EEENSV_INSB_IJNSB_IJNSC_ILi8EEESJ_EEENSB_IJSJ_SD_EEENSB_IJSD_NSC_ILi18EEEEEEEEENSB_IJNSB_IJSJ_SH_EEENSB_IJSD_SW_EEENSB_IJSW_NSC_ILi8192EEEEEEEEEEEEEvEENS13_INSA_13SM90_TMA_LOADENS15_IS17_S19_NSV_INSB_IJNSB_IJS1A_NSC_ILi16EEEEEES1C_S1E_EEENSB_IJS1G_S1H_NSB_IJSW_NSC_ILi4096EEEEEEEEEEEEEvEEEENS_8epilogue10collective6detail29Sm90TmaWarpSpecializedAdapterINS20_15DefaultEpilogueISM_NSB_IJNSB_IJlllEEESD_SW_EEES25_NS1Z_6thread17LinearCombinationISM_Li1EffLNS26_9ScaleType4KindE0ELNS_15FloatRoundStyleE2ESM_EENS_4gemm15EpilogueDefaultEEEEEvvEEEEvNT_6ParamsE:
	.zero		1536


//--------------------- SYMBOLS --------------------------

	.type		.nv.reservedSmem.offset0,@object
	.size		.nv.reservedSmem.offset0,0x4
